//
// Generated by NVIDIA NVVM Compiler
//
// Compiler Build ID: CL-36424714
// Cuda compilation tools, release 13.0, V13.0.88
// Based on NVVM 20.0.0
//

.version 9.0
.target sm_100
.address_size 64

	// .globl	_Z21deviceReductionKernelIiLi9ELi8EEvPKT_iPS0_
// _ZZN3cub18CUB_300001_SM_10006detail6reduce28DeviceReduceSingleTileKernelINS2_10policy_hubIijN4cuda3std3__44plusIiEEE10Policy1000EN6thrust24THRUST_300001_SM_1000_NS6detail15normal_iteratorINSD_10device_ptrIiEEEEPijS9_iiNS7_10__identityEEEvT0_T1_T2_T3_T4_T6_E12temp_storage has been demoted
// _ZZN3cub18CUB_300001_SM_10006detail6reduce18DeviceReduceKernelINS2_10policy_hubIijN4cuda3std3__44plusIiEEE10Policy1000EN6thrust24THRUST_300001_SM_1000_NS6detail15normal_iteratorINSD_10device_ptrIiEEEEjS9_iNS7_10__identityEEEvT0_PT3_T1_NS0_13GridEvenShareISN_EET2_T4_E12temp_storage has been demoted
// _ZZN3cub18CUB_300001_SM_10006detail6reduce28DeviceReduceSingleTileKernelINS2_10policy_hubIijN4cuda3std3__44plusIiEEE10Policy1000EPiSC_iS9_iiNS7_10__identityEEEvT0_T1_T2_T3_T4_T6_E12temp_storage has been demoted
// _ZZN3cub18CUB_300001_SM_10006detail6reduce28DeviceReduceSingleTileKernelINS2_10policy_hubIiyN4cuda3std3__44plusIiEEE10Policy1000EN6thrust24THRUST_300001_SM_1000_NS6detail15normal_iteratorINSD_10device_ptrIiEEEEPiyS9_iiNS7_10__identityEEEvT0_T1_T2_T3_T4_T6_E12temp_storage has been demoted
// _ZZN3cub18CUB_300001_SM_10006detail6reduce18DeviceReduceKernelINS2_10policy_hubIiyN4cuda3std3__44plusIiEEE10Policy1000EN6thrust24THRUST_300001_SM_1000_NS6detail15normal_iteratorINSD_10device_ptrIiEEEEyS9_iNS7_10__identityEEEvT0_PT3_T1_NS0_13GridEvenShareISN_EET2_T4_E12temp_storage has been demoted
// _ZZN3cub18CUB_300001_SM_10006detail6reduce28DeviceReduceSingleTileKernelINS2_10policy_hubIiyN4cuda3std3__44plusIiEEE10Policy1000EPiSC_iS9_iiNS7_10__identityEEEvT0_T1_T2_T3_T4_T6_E12temp_storage has been demoted
.global .align 1 .b8 _ZN34_INTERNAL_aa94a516_4_k_cu_56ec52b04cuda3std3__45__cpo5beginE[1];
.global .align 1 .b8 _ZN34_INTERNAL_aa94a516_4_k_cu_56ec52b04cuda3std3__45__cpo3endE[1];
.global .align 1 .b8 _ZN34_INTERNAL_aa94a516_4_k_cu_56ec52b04cuda3std3__45__cpo6cbeginE[1];
.global .align 1 .b8 _ZN34_INTERNAL_aa94a516_4_k_cu_56ec52b04cuda3std3__45__cpo4cendE[1];
.global .align 1 .b8 _ZN34_INTERNAL_aa94a516_4_k_cu_56ec52b04cuda3std3__45__cpo6rbeginE[1];
.global .align 1 .b8 _ZN34_INTERNAL_aa94a516_4_k_cu_56ec52b04cuda3std3__45__cpo4rendE[1];
.global .align 1 .b8 _ZN34_INTERNAL_aa94a516_4_k_cu_56ec52b04cuda3std3__45__cpo7crbeginE[1];
.global .align 1 .b8 _ZN34_INTERNAL_aa94a516_4_k_cu_56ec52b04cuda3std3__45__cpo5crendE[1];
.global .align 1 .b8 _ZN34_INTERNAL_aa94a516_4_k_cu_56ec52b04cuda3std3__436_GLOBAL__N__aa94a516_4_k_cu_56ec52b06ignoreE[1];
.global .align 1 .b8 _ZN34_INTERNAL_aa94a516_4_k_cu_56ec52b04cuda3std3__419piecewise_constructE[1];
.global .align 1 .b8 _ZN34_INTERNAL_aa94a516_4_k_cu_56ec52b04cuda3std3__48in_placeE[1];
.global .align 1 .b8 _ZN34_INTERNAL_aa94a516_4_k_cu_56ec52b04cuda3std3__420unreachable_sentinelE[1];
.global .align 1 .b8 _ZN34_INTERNAL_aa94a516_4_k_cu_56ec52b04cuda3std3__47nulloptE[1];
.global .align 1 .b8 _ZN34_INTERNAL_aa94a516_4_k_cu_56ec52b04cuda3std3__48unexpectE[1];
.global .align 1 .b8 _ZN34_INTERNAL_aa94a516_4_k_cu_56ec52b04cuda3std6ranges3__45__cpo4swapE[1];
.global .align 1 .b8 _ZN34_INTERNAL_aa94a516_4_k_cu_56ec52b04cuda3std6ranges3__45__cpo9iter_moveE[1];
.global .align 1 .b8 _ZN34_INTERNAL_aa94a516_4_k_cu_56ec52b04cuda3std6ranges3__45__cpo5beginE[1];
.global .align 1 .b8 _ZN34_INTERNAL_aa94a516_4_k_cu_56ec52b04cuda3std6ranges3__45__cpo3endE[1];
.global .align 1 .b8 _ZN34_INTERNAL_aa94a516_4_k_cu_56ec52b04cuda3std6ranges3__45__cpo6cbeginE[1];
.global .align 1 .b8 _ZN34_INTERNAL_aa94a516_4_k_cu_56ec52b04cuda3std6ranges3__45__cpo4cendE[1];
.global .align 1 .b8 _ZN34_INTERNAL_aa94a516_4_k_cu_56ec52b04cuda3std6ranges3__45__cpo7advanceE[1];
.global .align 1 .b8 _ZN34_INTERNAL_aa94a516_4_k_cu_56ec52b04cuda3std6ranges3__45__cpo9iter_swapE[1];
.global .align 1 .b8 _ZN34_INTERNAL_aa94a516_4_k_cu_56ec52b04cuda3std6ranges3__45__cpo4nextE[1];
.global .align 1 .b8 _ZN34_INTERNAL_aa94a516_4_k_cu_56ec52b04cuda3std6ranges3__45__cpo4prevE[1];
.global .align 1 .b8 _ZN34_INTERNAL_aa94a516_4_k_cu_56ec52b04cuda3std6ranges3__45__cpo4dataE[1];
.global .align 1 .b8 _ZN34_INTERNAL_aa94a516_4_k_cu_56ec52b04cuda3std6ranges3__45__cpo5cdataE[1];
.global .align 1 .b8 _ZN34_INTERNAL_aa94a516_4_k_cu_56ec52b04cuda3std6ranges3__45__cpo4sizeE[1];
.global .align 1 .b8 _ZN34_INTERNAL_aa94a516_4_k_cu_56ec52b04cuda3std6ranges3__45__cpo5ssizeE[1];
.global .align 1 .b8 _ZN34_INTERNAL_aa94a516_4_k_cu_56ec52b04cuda3std6ranges3__45__cpo8distanceE[1];
.global .align 1 .b8 _ZN34_INTERNAL_aa94a516_4_k_cu_56ec52b06thrust24THRUST_300001_SM_1000_NS8cuda_cub3parE[1];
.global .align 1 .b8 _ZN34_INTERNAL_aa94a516_4_k_cu_56ec52b06thrust24THRUST_300001_SM_1000_NS8cuda_cub10par_nosyncE[1];
.global .align 1 .b8 _ZN34_INTERNAL_aa94a516_4_k_cu_56ec52b06thrust24THRUST_300001_SM_1000_NS6system6detail10sequential3seqE[1];
.global .align 1 .b8 _ZN34_INTERNAL_aa94a516_4_k_cu_56ec52b06thrust24THRUST_300001_SM_1000_NS12placeholders2_1E[1];
.global .align 1 .b8 _ZN34_INTERNAL_aa94a516_4_k_cu_56ec52b06thrust24THRUST_300001_SM_1000_NS12placeholders2_2E[1];
.global .align 1 .b8 _ZN34_INTERNAL_aa94a516_4_k_cu_56ec52b06thrust24THRUST_300001_SM_1000_NS12placeholders2_3E[1];
.global .align 1 .b8 _ZN34_INTERNAL_aa94a516_4_k_cu_56ec52b06thrust24THRUST_300001_SM_1000_NS12placeholders2_4E[1];
.global .align 1 .b8 _ZN34_INTERNAL_aa94a516_4_k_cu_56ec52b06thrust24THRUST_300001_SM_1000_NS12placeholders2_5E[1];
.global .align 1 .b8 _ZN34_INTERNAL_aa94a516_4_k_cu_56ec52b06thrust24THRUST_300001_SM_1000_NS12placeholders2_6E[1];
.global .align 1 .b8 _ZN34_INTERNAL_aa94a516_4_k_cu_56ec52b06thrust24THRUST_300001_SM_1000_NS12placeholders2_7E[1];
.global .align 1 .b8 _ZN34_INTERNAL_aa94a516_4_k_cu_56ec52b06thrust24THRUST_300001_SM_1000_NS12placeholders2_8E[1];
.global .align 1 .b8 _ZN34_INTERNAL_aa94a516_4_k_cu_56ec52b06thrust24THRUST_300001_SM_1000_NS12placeholders2_9E[1];
.global .align 1 .b8 _ZN34_INTERNAL_aa94a516_4_k_cu_56ec52b06thrust24THRUST_300001_SM_1000_NS12placeholders3_10E[1];
.global .align 1 .b8 _ZN34_INTERNAL_aa94a516_4_k_cu_56ec52b06thrust24THRUST_300001_SM_1000_NS3seqE[1];
.extern .shared .align 16 .b8 sharedMem[];

.visible .entry _Z21deviceReductionKernelIiLi9ELi8EEvPKT_iPS0_(
	.param .u64 .ptr .align 1 _Z21deviceReductionKernelIiLi9ELi8EEvPKT_iPS0__param_0,
	.param .u32 _Z21deviceReductionKernelIiLi9ELi8EEvPKT_iPS0__param_1,
	.param .u64 .ptr .align 1 _Z21deviceReductionKernelIiLi9ELi8EEvPKT_iPS0__param_2
)
{
	.reg .pred 	%p<32>;
	.reg .b32 	%r<3660>;
	.reg .b64 	%rd<2318>;

	ld.param.u64 	%rd4, [_Z21deviceReductionKernelIiLi9ELi8EEvPKT_iPS0__param_0];
	ld.param.u32 	%r85, [_Z21deviceReductionKernelIiLi9ELi8EEvPKT_iPS0__param_1];
	ld.param.u64 	%rd3, [_Z21deviceReductionKernelIiLi9ELi8EEvPKT_iPS0__param_2];
	cvta.to.global.u64 	%rd1, %rd4;
	shr.s32 	%r86, %r85, 9;
	and.b32  	%r1, %r86, -256;
	mov.u32 	%r2, %ctaid.x;
	setp.ne.s32 	%p1, %r2, 512;
	@%p1 bra 	$L__BB0_14;
	shl.b32 	%r3, %r1, 9;
	mov.u32 	%r4, %tid.x;
	add.s32 	%r3649, %r3, %r4;
	setp.ge.s32 	%p12, %r3649, %r85;
	mov.b32 	%r3636, 0;
	@%p12 bra 	$L__BB0_32;
	add.s32 	%r3539, %r3649, 256;
	max.s32 	%r3540, %r85, %r3539;
	not.b32 	%r3541, %r4;
	add.s32 	%r3542, %r3540, %r3541;
	sub.s32 	%r3543, %r3542, %r3;
	shr.u32 	%r3544, %r3543, 8;
	add.s32 	%r6, %r3544, 1;
	and.b32  	%r7, %r6, 15;
	setp.lt.u32 	%p13, %r3543, 3840;
	mov.b32 	%r3636, 0;
	@%p13 bra 	$L__BB0_5;
	and.b32  	%r3546, %r6, 33554416;
	neg.s32 	%r3624, %r3546;
	add.s64 	%rd2, %rd1, 8192;
	mov.b32 	%r3636, 0;
$L__BB0_4:
	.pragma "nounroll";
	mul.wide.s32 	%rd2307, %r3649, 4;
	add.s64 	%rd2308, %rd2, %rd2307;
	ld.global.nc.u32 	%r3547, [%rd2308+-8192];
	add.s32 	%r3548, %r3547, %r3636;
	ld.global.nc.u32 	%r3549, [%rd2308+-7168];
	add.s32 	%r3550, %r3549, %r3548;
	ld.global.nc.u32 	%r3551, [%rd2308+-6144];
	add.s32 	%r3552, %r3551, %r3550;
	ld.global.nc.u32 	%r3553, [%rd2308+-5120];
	add.s32 	%r3554, %r3553, %r3552;
	ld.global.nc.u32 	%r3555, [%rd2308+-4096];
	add.s32 	%r3556, %r3555, %r3554;
	ld.global.nc.u32 	%r3557, [%rd2308+-3072];
	add.s32 	%r3558, %r3557, %r3556;
	ld.global.nc.u32 	%r3559, [%rd2308+-2048];
	add.s32 	%r3560, %r3559, %r3558;
	ld.global.nc.u32 	%r3561, [%rd2308+-1024];
	add.s32 	%r3562, %r3561, %r3560;
	ld.global.nc.u32 	%r3563, [%rd2308];
	add.s32 	%r3564, %r3563, %r3562;
	ld.global.nc.u32 	%r3565, [%rd2308+1024];
	add.s32 	%r3566, %r3565, %r3564;
	ld.global.nc.u32 	%r3567, [%rd2308+2048];
	add.s32 	%r3568, %r3567, %r3566;
	ld.global.nc.u32 	%r3569, [%rd2308+3072];
	add.s32 	%r3570, %r3569, %r3568;
	ld.global.nc.u32 	%r3571, [%rd2308+4096];
	add.s32 	%r3572, %r3571, %r3570;
	ld.global.nc.u32 	%r3573, [%rd2308+5120];
	add.s32 	%r3574, %r3573, %r3572;
	ld.global.nc.u32 	%r3575, [%rd2308+6144];
	add.s32 	%r3576, %r3575, %r3574;
	ld.global.nc.u32 	%r3577, [%rd2308+7168];
	add.s32 	%r3636, %r3577, %r3576;
	add.s32 	%r3649, %r3649, 4096;
	add.s32 	%r3624, %r3624, 16;
	setp.eq.s32 	%p14, %r3624, 0;
	@%p14 bra 	$L__BB0_5;
	bra.uni 	$L__BB0_4;
$L__BB0_5:
	setp.eq.s32 	%p15, %r7, 0;
	@%p15 bra 	$L__BB0_32;
	and.b32  	%r61, %r6, 7;
	setp.lt.u32 	%p16, %r7, 8;
	@%p16 bra 	$L__BB0_8;
	mul.wide.s32 	%rd2309, %r3649, 4;
	add.s64 	%rd2310, %rd1, %rd2309;
	ld.global.nc.u32 	%r3579, [%rd2310];
	add.s32 	%r3580, %r3579, %r3636;
	ld.global.nc.u32 	%r3581, [%rd2310+1024];
	add.s32 	%r3582, %r3581, %r3580;
	ld.global.nc.u32 	%r3583, [%rd2310+2048];
	add.s32 	%r3584, %r3583, %r3582;
	ld.global.nc.u32 	%r3585, [%rd2310+3072];
	add.s32 	%r3586, %r3585, %r3584;
	ld.global.nc.u32 	%r3587, [%rd2310+4096];
	add.s32 	%r3588, %r3587, %r3586;
	ld.global.nc.u32 	%r3589, [%rd2310+5120];
	add.s32 	%r3590, %r3589, %r3588;
	ld.global.nc.u32 	%r3591, [%rd2310+6144];
	add.s32 	%r3592, %r3591, %r3590;
	ld.global.nc.u32 	%r3593, [%rd2310+7168];
	add.s32 	%r3636, %r3593, %r3592;
	add.s32 	%r3649, %r3649, 2048;
$L__BB0_8:
	setp.eq.s32 	%p17, %r61, 0;
	@%p17 bra 	$L__BB0_32;
	and.b32  	%r67, %r6, 3;
	setp.lt.u32 	%p18, %r61, 4;
	@%p18 bra 	$L__BB0_11;
	mul.wide.s32 	%rd2311, %r3649, 4;
	add.s64 	%rd2312, %rd1, %rd2311;
	ld.global.nc.u32 	%r3595, [%rd2312];
	add.s32 	%r3596, %r3595, %r3636;
	ld.global.nc.u32 	%r3597, [%rd2312+1024];
	add.s32 	%r3598, %r3597, %r3596;
	ld.global.nc.u32 	%r3599, [%rd2312+2048];
	add.s32 	%r3600, %r3599, %r3598;
	ld.global.nc.u32 	%r3601, [%rd2312+3072];
	add.s32 	%r3636, %r3601, %r3600;
	add.s32 	%r3649, %r3649, 1024;
$L__BB0_11:
	setp.eq.s32 	%p19, %r67, 0;
	@%p19 bra 	$L__BB0_32;
	neg.s32 	%r3656, %r67;
$L__BB0_13:
	.pragma "nounroll";
	mul.wide.s32 	%rd2313, %r3649, 4;
	add.s64 	%rd2314, %rd1, %rd2313;
	ld.global.nc.u32 	%r3602, [%rd2314];
	add.s32 	%r3636, %r3602, %r3636;
	add.s32 	%r3649, %r3649, 256;
	add.s32 	%r3656, %r3656, 1;
	setp.ne.s32 	%p20, %r3656, 0;
	@%p20 bra 	$L__BB0_13;
	bra.uni 	$L__BB0_32;
$L__BB0_14:
	mov.u32 	%r88, %tid.x;
	mad.lo.s32 	%r3630, %r1, %r2, %r88;
	setp.lt.u32 	%p2, %r85, 134217728;
	mov.b32 	%r3636, 0;
	@%p2 bra 	$L__BB0_17;
	shr.s32 	%r90, %r85, 27;
	max.u32 	%r16, %r90, 1;
	mov.b32 	%r3636, 0;
	mov.u32 	%r3628, %r3630;
	mov.u32 	%r3629, %r3636;
$L__BB0_16:
	add.s32 	%r3630, %r3628, 262144;
	mul.wide.u32 	%rd5, %r3628, 4;
	add.s64 	%rd6, %rd1, %rd5;
	ld.global.nc.u32 	%r91, [%rd6];
	add.s32 	%r92, %r91, %r3636;
	add.s32 	%r93, %r3628, 256;
	mul.wide.u32 	%rd7, %r93, 4;
	add.s64 	%rd8, %rd1, %rd7;
	ld.global.nc.u32 	%r94, [%rd8];
	add.s32 	%r95, %r94, %r92;
	add.s32 	%r96, %r3628, 512;
	mul.wide.u32 	%rd9, %r96, 4;
	add.s64 	%rd10, %rd1, %rd9;
	ld.global.nc.u32 	%r97, [%rd10];
	add.s32 	%r98, %r97, %r95;
	add.s32 	%r99, %r3628, 768;
	mul.wide.u32 	%rd11, %r99, 4;
	add.s64 	%rd12, %rd1, %rd11;
	ld.global.nc.u32 	%r100, [%rd12];
	add.s32 	%r101, %r100, %r98;
	add.s32 	%r102, %r3628, 1024;
	mul.wide.u32 	%rd13, %r102, 4;
	add.s64 	%rd14, %rd1, %rd13;
	ld.global.nc.u32 	%r103, [%rd14];
	add.s32 	%r104, %r103, %r101;
	add.s32 	%r105, %r3628, 1280;
	mul.wide.u32 	%rd15, %r105, 4;
	add.s64 	%rd16, %rd1, %rd15;
	ld.global.nc.u32 	%r106, [%rd16];
	add.s32 	%r107, %r106, %r104;
	add.s32 	%r108, %r3628, 1536;
	mul.wide.u32 	%rd17, %r108, 4;
	add.s64 	%rd18, %rd1, %rd17;
	ld.global.nc.u32 	%r109, [%rd18];
	add.s32 	%r110, %r109, %r107;
	add.s32 	%r111, %r3628, 1792;
	mul.wide.u32 	%rd19, %r111, 4;
	add.s64 	%rd20, %rd1, %rd19;
	ld.global.nc.u32 	%r112, [%rd20];
	add.s32 	%r113, %r112, %r110;
	add.s32 	%r114, %r3628, 2048;
	mul.wide.u32 	%rd21, %r114, 4;
	add.s64 	%rd22, %rd1, %rd21;
	ld.global.nc.u32 	%r115, [%rd22];
	add.s32 	%r116, %r115, %r113;
	add.s32 	%r117, %r3628, 2304;
	mul.wide.u32 	%rd23, %r117, 4;
	add.s64 	%rd24, %rd1, %rd23;
	ld.global.nc.u32 	%r118, [%rd24];
	add.s32 	%r119, %r118, %r116;
	add.s32 	%r120, %r3628, 2560;
	mul.wide.u32 	%rd25, %r120, 4;
	add.s64 	%rd26, %rd1, %rd25;
	ld.global.nc.u32 	%r121, [%rd26];
	add.s32 	%r122, %r121, %r119;
	add.s32 	%r123, %r3628, 2816;
	mul.wide.u32 	%rd27, %r123, 4;
	add.s64 	%rd28, %rd1, %rd27;
	ld.global.nc.u32 	%r124, [%rd28];
	add.s32 	%r125, %r124, %r122;
	add.s32 	%r126, %r3628, 3072;
	mul.wide.u32 	%rd29, %r126, 4;
	add.s64 	%rd30, %rd1, %rd29;
	ld.global.nc.u32 	%r127, [%rd30];
	add.s32 	%r128, %r127, %r125;
	add.s32 	%r129, %r3628, 3328;
	mul.wide.u32 	%rd31, %r129, 4;
	add.s64 	%rd32, %rd1, %rd31;
	ld.global.nc.u32 	%r130, [%rd32];
	add.s32 	%r131, %r130, %r128;
	add.s32 	%r132, %r3628, 3584;
	mul.wide.u32 	%rd33, %r132, 4;
	add.s64 	%rd34, %rd1, %rd33;
	ld.global.nc.u32 	%r133, [%rd34];
	add.s32 	%r134, %r133, %r131;
	add.s32 	%r135, %r3628, 3840;
	mul.wide.u32 	%rd35, %r135, 4;
	add.s64 	%rd36, %rd1, %rd35;
	ld.global.nc.u32 	%r136, [%rd36];
	add.s32 	%r137, %r136, %r134;
	add.s32 	%r138, %r3628, 4096;
	mul.wide.u32 	%rd37, %r138, 4;
	add.s64 	%rd38, %rd1, %rd37;
	ld.global.nc.u32 	%r139, [%rd38];
	add.s32 	%r140, %r139, %r137;
	add.s32 	%r141, %r3628, 4352;
	mul.wide.u32 	%rd39, %r141, 4;
	add.s64 	%rd40, %rd1, %rd39;
	ld.global.nc.u32 	%r142, [%rd40];
	add.s32 	%r143, %r142, %r140;
	add.s32 	%r144, %r3628, 4608;
	mul.wide.u32 	%rd41, %r144, 4;
	add.s64 	%rd42, %rd1, %rd41;
	ld.global.nc.u32 	%r145, [%rd42];
	add.s32 	%r146, %r145, %r143;
	add.s32 	%r147, %r3628, 4864;
	mul.wide.u32 	%rd43, %r147, 4;
	add.s64 	%rd44, %rd1, %rd43;
	ld.global.nc.u32 	%r148, [%rd44];
	add.s32 	%r149, %r148, %r146;
	add.s32 	%r150, %r3628, 5120;
	mul.wide.u32 	%rd45, %r150, 4;
	add.s64 	%rd46, %rd1, %rd45;
	ld.global.nc.u32 	%r151, [%rd46];
	add.s32 	%r152, %r151, %r149;
	add.s32 	%r153, %r3628, 5376;
	mul.wide.u32 	%rd47, %r153, 4;
	add.s64 	%rd48, %rd1, %rd47;
	ld.global.nc.u32 	%r154, [%rd48];
	add.s32 	%r155, %r154, %r152;
	add.s32 	%r156, %r3628, 5632;
	mul.wide.u32 	%rd49, %r156, 4;
	add.s64 	%rd50, %rd1, %rd49;
	ld.global.nc.u32 	%r157, [%rd50];
	add.s32 	%r158, %r157, %r155;
	add.s32 	%r159, %r3628, 5888;
	mul.wide.u32 	%rd51, %r159, 4;
	add.s64 	%rd52, %rd1, %rd51;
	ld.global.nc.u32 	%r160, [%rd52];
	add.s32 	%r161, %r160, %r158;
	add.s32 	%r162, %r3628, 6144;
	mul.wide.u32 	%rd53, %r162, 4;
	add.s64 	%rd54, %rd1, %rd53;
	ld.global.nc.u32 	%r163, [%rd54];
	add.s32 	%r164, %r163, %r161;
	add.s32 	%r165, %r3628, 6400;
	mul.wide.u32 	%rd55, %r165, 4;
	add.s64 	%rd56, %rd1, %rd55;
	ld.global.nc.u32 	%r166, [%rd56];
	add.s32 	%r167, %r166, %r164;
	add.s32 	%r168, %r3628, 6656;
	mul.wide.u32 	%rd57, %r168, 4;
	add.s64 	%rd58, %rd1, %rd57;
	ld.global.nc.u32 	%r169, [%rd58];
	add.s32 	%r170, %r169, %r167;
	add.s32 	%r171, %r3628, 6912;
	mul.wide.u32 	%rd59, %r171, 4;
	add.s64 	%rd60, %rd1, %rd59;
	ld.global.nc.u32 	%r172, [%rd60];
	add.s32 	%r173, %r172, %r170;
	add.s32 	%r174, %r3628, 7168;
	mul.wide.u32 	%rd61, %r174, 4;
	add.s64 	%rd62, %rd1, %rd61;
	ld.global.nc.u32 	%r175, [%rd62];
	add.s32 	%r176, %r175, %r173;
	add.s32 	%r177, %r3628, 7424;
	mul.wide.u32 	%rd63, %r177, 4;
	add.s64 	%rd64, %rd1, %rd63;
	ld.global.nc.u32 	%r178, [%rd64];
	add.s32 	%r179, %r178, %r176;
	add.s32 	%r180, %r3628, 7680;
	mul.wide.u32 	%rd65, %r180, 4;
	add.s64 	%rd66, %rd1, %rd65;
	ld.global.nc.u32 	%r181, [%rd66];
	add.s32 	%r182, %r181, %r179;
	add.s32 	%r183, %r3628, 7936;
	mul.wide.u32 	%rd67, %r183, 4;
	add.s64 	%rd68, %rd1, %rd67;
	ld.global.nc.u32 	%r184, [%rd68];
	add.s32 	%r185, %r184, %r182;
	add.s32 	%r186, %r3628, 8192;
	mul.wide.u32 	%rd69, %r186, 4;
	add.s64 	%rd70, %rd1, %rd69;
	ld.global.nc.u32 	%r187, [%rd70];
	add.s32 	%r188, %r187, %r185;
	add.s32 	%r189, %r3628, 8448;
	mul.wide.u32 	%rd71, %r189, 4;
	add.s64 	%rd72, %rd1, %rd71;
	ld.global.nc.u32 	%r190, [%rd72];
	add.s32 	%r191, %r190, %r188;
	add.s32 	%r192, %r3628, 8704;
	mul.wide.u32 	%rd73, %r192, 4;
	add.s64 	%rd74, %rd1, %rd73;
	ld.global.nc.u32 	%r193, [%rd74];
	add.s32 	%r194, %r193, %r191;
	add.s32 	%r195, %r3628, 8960;
	mul.wide.u32 	%rd75, %r195, 4;
	add.s64 	%rd76, %rd1, %rd75;
	ld.global.nc.u32 	%r196, [%rd76];
	add.s32 	%r197, %r196, %r194;
	add.s32 	%r198, %r3628, 9216;
	mul.wide.u32 	%rd77, %r198, 4;
	add.s64 	%rd78, %rd1, %rd77;
	ld.global.nc.u32 	%r199, [%rd78];
	add.s32 	%r200, %r199, %r197;
	add.s32 	%r201, %r3628, 9472;
	mul.wide.u32 	%rd79, %r201, 4;
	add.s64 	%rd80, %rd1, %rd79;
	ld.global.nc.u32 	%r202, [%rd80];
	add.s32 	%r203, %r202, %r200;
	add.s32 	%r204, %r3628, 9728;
	mul.wide.u32 	%rd81, %r204, 4;
	add.s64 	%rd82, %rd1, %rd81;
	ld.global.nc.u32 	%r205, [%rd82];
	add.s32 	%r206, %r205, %r203;
	add.s32 	%r207, %r3628, 9984;
	mul.wide.u32 	%rd83, %r207, 4;
	add.s64 	%rd84, %rd1, %rd83;
	ld.global.nc.u32 	%r208, [%rd84];
	add.s32 	%r209, %r208, %r206;
	add.s32 	%r210, %r3628, 10240;
	mul.wide.u32 	%rd85, %r210, 4;
	add.s64 	%rd86, %rd1, %rd85;
	ld.global.nc.u32 	%r211, [%rd86];
	add.s32 	%r212, %r211, %r209;
	add.s32 	%r213, %r3628, 10496;
	mul.wide.u32 	%rd87, %r213, 4;
	add.s64 	%rd88, %rd1, %rd87;
	ld.global.nc.u32 	%r214, [%rd88];
	add.s32 	%r215, %r214, %r212;
	add.s32 	%r216, %r3628, 10752;
	mul.wide.u32 	%rd89, %r216, 4;
	add.s64 	%rd90, %rd1, %rd89;
	ld.global.nc.u32 	%r217, [%rd90];
	add.s32 	%r218, %r217, %r215;
	add.s32 	%r219, %r3628, 11008;
	mul.wide.u32 	%rd91, %r219, 4;
	add.s64 	%rd92, %rd1, %rd91;
	ld.global.nc.u32 	%r220, [%rd92];
	add.s32 	%r221, %r220, %r218;
	add.s32 	%r222, %r3628, 11264;
	mul.wide.u32 	%rd93, %r222, 4;
	add.s64 	%rd94, %rd1, %rd93;
	ld.global.nc.u32 	%r223, [%rd94];
	add.s32 	%r224, %r223, %r221;
	add.s32 	%r225, %r3628, 11520;
	mul.wide.u32 	%rd95, %r225, 4;
	add.s64 	%rd96, %rd1, %rd95;
	ld.global.nc.u32 	%r226, [%rd96];
	add.s32 	%r227, %r226, %r224;
	add.s32 	%r228, %r3628, 11776;
	mul.wide.u32 	%rd97, %r228, 4;
	add.s64 	%rd98, %rd1, %rd97;
	ld.global.nc.u32 	%r229, [%rd98];
	add.s32 	%r230, %r229, %r227;
	add.s32 	%r231, %r3628, 12032;
	mul.wide.u32 	%rd99, %r231, 4;
	add.s64 	%rd100, %rd1, %rd99;
	ld.global.nc.u32 	%r232, [%rd100];
	add.s32 	%r233, %r232, %r230;
	add.s32 	%r234, %r3628, 12288;
	mul.wide.u32 	%rd101, %r234, 4;
	add.s64 	%rd102, %rd1, %rd101;
	ld.global.nc.u32 	%r235, [%rd102];
	add.s32 	%r236, %r235, %r233;
	add.s32 	%r237, %r3628, 12544;
	mul.wide.u32 	%rd103, %r237, 4;
	add.s64 	%rd104, %rd1, %rd103;
	ld.global.nc.u32 	%r238, [%rd104];
	add.s32 	%r239, %r238, %r236;
	add.s32 	%r240, %r3628, 12800;
	mul.wide.u32 	%rd105, %r240, 4;
	add.s64 	%rd106, %rd1, %rd105;
	ld.global.nc.u32 	%r241, [%rd106];
	add.s32 	%r242, %r241, %r239;
	add.s32 	%r243, %r3628, 13056;
	mul.wide.u32 	%rd107, %r243, 4;
	add.s64 	%rd108, %rd1, %rd107;
	ld.global.nc.u32 	%r244, [%rd108];
	add.s32 	%r245, %r244, %r242;
	add.s32 	%r246, %r3628, 13312;
	mul.wide.u32 	%rd109, %r246, 4;
	add.s64 	%rd110, %rd1, %rd109;
	ld.global.nc.u32 	%r247, [%rd110];
	add.s32 	%r248, %r247, %r245;
	add.s32 	%r249, %r3628, 13568;
	mul.wide.u32 	%rd111, %r249, 4;
	add.s64 	%rd112, %rd1, %rd111;
	ld.global.nc.u32 	%r250, [%rd112];
	add.s32 	%r251, %r250, %r248;
	add.s32 	%r252, %r3628, 13824;
	mul.wide.u32 	%rd113, %r252, 4;
	add.s64 	%rd114, %rd1, %rd113;
	ld.global.nc.u32 	%r253, [%rd114];
	add.s32 	%r254, %r253, %r251;
	add.s32 	%r255, %r3628, 14080;
	mul.wide.u32 	%rd115, %r255, 4;
	add.s64 	%rd116, %rd1, %rd115;
	ld.global.nc.u32 	%r256, [%rd116];
	add.s32 	%r257, %r256, %r254;
	add.s32 	%r258, %r3628, 14336;
	mul.wide.u32 	%rd117, %r258, 4;
	add.s64 	%rd118, %rd1, %rd117;
	ld.global.nc.u32 	%r259, [%rd118];
	add.s32 	%r260, %r259, %r257;
	add.s32 	%r261, %r3628, 14592;
	mul.wide.u32 	%rd119, %r261, 4;
	add.s64 	%rd120, %rd1, %rd119;
	ld.global.nc.u32 	%r262, [%rd120];
	add.s32 	%r263, %r262, %r260;
	add.s32 	%r264, %r3628, 14848;
	mul.wide.u32 	%rd121, %r264, 4;
	add.s64 	%rd122, %rd1, %rd121;
	ld.global.nc.u32 	%r265, [%rd122];
	add.s32 	%r266, %r265, %r263;
	add.s32 	%r267, %r3628, 15104;
	mul.wide.u32 	%rd123, %r267, 4;
	add.s64 	%rd124, %rd1, %rd123;
	ld.global.nc.u32 	%r268, [%rd124];
	add.s32 	%r269, %r268, %r266;
	add.s32 	%r270, %r3628, 15360;
	mul.wide.u32 	%rd125, %r270, 4;
	add.s64 	%rd126, %rd1, %rd125;
	ld.global.nc.u32 	%r271, [%rd126];
	add.s32 	%r272, %r271, %r269;
	add.s32 	%r273, %r3628, 15616;
	mul.wide.u32 	%rd127, %r273, 4;
	add.s64 	%rd128, %rd1, %rd127;
	ld.global.nc.u32 	%r274, [%rd128];
	add.s32 	%r275, %r274, %r272;
	add.s32 	%r276, %r3628, 15872;
	mul.wide.u32 	%rd129, %r276, 4;
	add.s64 	%rd130, %rd1, %rd129;
	ld.global.nc.u32 	%r277, [%rd130];
	add.s32 	%r278, %r277, %r275;
	add.s32 	%r279, %r3628, 16128;
	mul.wide.u32 	%rd131, %r279, 4;
	add.s64 	%rd132, %rd1, %rd131;
	ld.global.nc.u32 	%r280, [%rd132];
	add.s32 	%r281, %r280, %r278;
	add.s32 	%r282, %r3628, 16384;
	mul.wide.u32 	%rd133, %r282, 4;
	add.s64 	%rd134, %rd1, %rd133;
	ld.global.nc.u32 	%r283, [%rd134];
	add.s32 	%r284, %r283, %r281;
	add.s32 	%r285, %r3628, 16640;
	mul.wide.u32 	%rd135, %r285, 4;
	add.s64 	%rd136, %rd1, %rd135;
	ld.global.nc.u32 	%r286, [%rd136];
	add.s32 	%r287, %r286, %r284;
	add.s32 	%r288, %r3628, 16896;
	mul.wide.u32 	%rd137, %r288, 4;
	add.s64 	%rd138, %rd1, %rd137;
	ld.global.nc.u32 	%r289, [%rd138];
	add.s32 	%r290, %r289, %r287;
	add.s32 	%r291, %r3628, 17152;
	mul.wide.u32 	%rd139, %r291, 4;
	add.s64 	%rd140, %rd1, %rd139;
	ld.global.nc.u32 	%r292, [%rd140];
	add.s32 	%r293, %r292, %r290;
	add.s32 	%r294, %r3628, 17408;
	mul.wide.u32 	%rd141, %r294, 4;
	add.s64 	%rd142, %rd1, %rd141;
	ld.global.nc.u32 	%r295, [%rd142];
	add.s32 	%r296, %r295, %r293;
	add.s32 	%r297, %r3628, 17664;
	mul.wide.u32 	%rd143, %r297, 4;
	add.s64 	%rd144, %rd1, %rd143;
	ld.global.nc.u32 	%r298, [%rd144];
	add.s32 	%r299, %r298, %r296;
	add.s32 	%r300, %r3628, 17920;
	mul.wide.u32 	%rd145, %r300, 4;
	add.s64 	%rd146, %rd1, %rd145;
	ld.global.nc.u32 	%r301, [%rd146];
	add.s32 	%r302, %r301, %r299;
	add.s32 	%r303, %r3628, 18176;
	mul.wide.u32 	%rd147, %r303, 4;
	add.s64 	%rd148, %rd1, %rd147;
	ld.global.nc.u32 	%r304, [%rd148];
	add.s32 	%r305, %r304, %r302;
	add.s32 	%r306, %r3628, 18432;
	mul.wide.u32 	%rd149, %r306, 4;
	add.s64 	%rd150, %rd1, %rd149;
	ld.global.nc.u32 	%r307, [%rd150];
	add.s32 	%r308, %r307, %r305;
	add.s32 	%r309, %r3628, 18688;
	mul.wide.u32 	%rd151, %r309, 4;
	add.s64 	%rd152, %rd1, %rd151;
	ld.global.nc.u32 	%r310, [%rd152];
	add.s32 	%r311, %r310, %r308;
	add.s32 	%r312, %r3628, 18944;
	mul.wide.u32 	%rd153, %r312, 4;
	add.s64 	%rd154, %rd1, %rd153;
	ld.global.nc.u32 	%r313, [%rd154];
	add.s32 	%r314, %r313, %r311;
	add.s32 	%r315, %r3628, 19200;
	mul.wide.u32 	%rd155, %r315, 4;
	add.s64 	%rd156, %rd1, %rd155;
	ld.global.nc.u32 	%r316, [%rd156];
	add.s32 	%r317, %r316, %r314;
	add.s32 	%r318, %r3628, 19456;
	mul.wide.u32 	%rd157, %r318, 4;
	add.s64 	%rd158, %rd1, %rd157;
	ld.global.nc.u32 	%r319, [%rd158];
	add.s32 	%r320, %r319, %r317;
	add.s32 	%r321, %r3628, 19712;
	mul.wide.u32 	%rd159, %r321, 4;
	add.s64 	%rd160, %rd1, %rd159;
	ld.global.nc.u32 	%r322, [%rd160];
	add.s32 	%r323, %r322, %r320;
	add.s32 	%r324, %r3628, 19968;
	mul.wide.u32 	%rd161, %r324, 4;
	add.s64 	%rd162, %rd1, %rd161;
	ld.global.nc.u32 	%r325, [%rd162];
	add.s32 	%r326, %r325, %r323;
	add.s32 	%r327, %r3628, 20224;
	mul.wide.u32 	%rd163, %r327, 4;
	add.s64 	%rd164, %rd1, %rd163;
	ld.global.nc.u32 	%r328, [%rd164];
	add.s32 	%r329, %r328, %r326;
	add.s32 	%r330, %r3628, 20480;
	mul.wide.u32 	%rd165, %r330, 4;
	add.s64 	%rd166, %rd1, %rd165;
	ld.global.nc.u32 	%r331, [%rd166];
	add.s32 	%r332, %r331, %r329;
	add.s32 	%r333, %r3628, 20736;
	mul.wide.u32 	%rd167, %r333, 4;
	add.s64 	%rd168, %rd1, %rd167;
	ld.global.nc.u32 	%r334, [%rd168];
	add.s32 	%r335, %r334, %r332;
	add.s32 	%r336, %r3628, 20992;
	mul.wide.u32 	%rd169, %r336, 4;
	add.s64 	%rd170, %rd1, %rd169;
	ld.global.nc.u32 	%r337, [%rd170];
	add.s32 	%r338, %r337, %r335;
	add.s32 	%r339, %r3628, 21248;
	mul.wide.u32 	%rd171, %r339, 4;
	add.s64 	%rd172, %rd1, %rd171;
	ld.global.nc.u32 	%r340, [%rd172];
	add.s32 	%r341, %r340, %r338;
	add.s32 	%r342, %r3628, 21504;
	mul.wide.u32 	%rd173, %r342, 4;
	add.s64 	%rd174, %rd1, %rd173;
	ld.global.nc.u32 	%r343, [%rd174];
	add.s32 	%r344, %r343, %r341;
	add.s32 	%r345, %r3628, 21760;
	mul.wide.u32 	%rd175, %r345, 4;
	add.s64 	%rd176, %rd1, %rd175;
	ld.global.nc.u32 	%r346, [%rd176];
	add.s32 	%r347, %r346, %r344;
	add.s32 	%r348, %r3628, 22016;
	mul.wide.u32 	%rd177, %r348, 4;
	add.s64 	%rd178, %rd1, %rd177;
	ld.global.nc.u32 	%r349, [%rd178];
	add.s32 	%r350, %r349, %r347;
	add.s32 	%r351, %r3628, 22272;
	mul.wide.u32 	%rd179, %r351, 4;
	add.s64 	%rd180, %rd1, %rd179;
	ld.global.nc.u32 	%r352, [%rd180];
	add.s32 	%r353, %r352, %r350;
	add.s32 	%r354, %r3628, 22528;
	mul.wide.u32 	%rd181, %r354, 4;
	add.s64 	%rd182, %rd1, %rd181;
	ld.global.nc.u32 	%r355, [%rd182];
	add.s32 	%r356, %r355, %r353;
	add.s32 	%r357, %r3628, 22784;
	mul.wide.u32 	%rd183, %r357, 4;
	add.s64 	%rd184, %rd1, %rd183;
	ld.global.nc.u32 	%r358, [%rd184];
	add.s32 	%r359, %r358, %r356;
	add.s32 	%r360, %r3628, 23040;
	mul.wide.u32 	%rd185, %r360, 4;
	add.s64 	%rd186, %rd1, %rd185;
	ld.global.nc.u32 	%r361, [%rd186];
	add.s32 	%r362, %r361, %r359;
	add.s32 	%r363, %r3628, 23296;
	mul.wide.u32 	%rd187, %r363, 4;
	add.s64 	%rd188, %rd1, %rd187;
	ld.global.nc.u32 	%r364, [%rd188];
	add.s32 	%r365, %r364, %r362;
	add.s32 	%r366, %r3628, 23552;
	mul.wide.u32 	%rd189, %r366, 4;
	add.s64 	%rd190, %rd1, %rd189;
	ld.global.nc.u32 	%r367, [%rd190];
	add.s32 	%r368, %r367, %r365;
	add.s32 	%r369, %r3628, 23808;
	mul.wide.u32 	%rd191, %r369, 4;
	add.s64 	%rd192, %rd1, %rd191;
	ld.global.nc.u32 	%r370, [%rd192];
	add.s32 	%r371, %r370, %r368;
	add.s32 	%r372, %r3628, 24064;
	mul.wide.u32 	%rd193, %r372, 4;
	add.s64 	%rd194, %rd1, %rd193;
	ld.global.nc.u32 	%r373, [%rd194];
	add.s32 	%r374, %r373, %r371;
	add.s32 	%r375, %r3628, 24320;
	mul.wide.u32 	%rd195, %r375, 4;
	add.s64 	%rd196, %rd1, %rd195;
	ld.global.nc.u32 	%r376, [%rd196];
	add.s32 	%r377, %r376, %r374;
	add.s32 	%r378, %r3628, 24576;
	mul.wide.u32 	%rd197, %r378, 4;
	add.s64 	%rd198, %rd1, %rd197;
	ld.global.nc.u32 	%r379, [%rd198];
	add.s32 	%r380, %r379, %r377;
	add.s32 	%r381, %r3628, 24832;
	mul.wide.u32 	%rd199, %r381, 4;
	add.s64 	%rd200, %rd1, %rd199;
	ld.global.nc.u32 	%r382, [%rd200];
	add.s32 	%r383, %r382, %r380;
	add.s32 	%r384, %r3628, 25088;
	mul.wide.u32 	%rd201, %r384, 4;
	add.s64 	%rd202, %rd1, %rd201;
	ld.global.nc.u32 	%r385, [%rd202];
	add.s32 	%r386, %r385, %r383;
	add.s32 	%r387, %r3628, 25344;
	mul.wide.u32 	%rd203, %r387, 4;
	add.s64 	%rd204, %rd1, %rd203;
	ld.global.nc.u32 	%r388, [%rd204];
	add.s32 	%r389, %r388, %r386;
	add.s32 	%r390, %r3628, 25600;
	mul.wide.u32 	%rd205, %r390, 4;
	add.s64 	%rd206, %rd1, %rd205;
	ld.global.nc.u32 	%r391, [%rd206];
	add.s32 	%r392, %r391, %r389;
	add.s32 	%r393, %r3628, 25856;
	mul.wide.u32 	%rd207, %r393, 4;
	add.s64 	%rd208, %rd1, %rd207;
	ld.global.nc.u32 	%r394, [%rd208];
	add.s32 	%r395, %r394, %r392;
	add.s32 	%r396, %r3628, 26112;
	mul.wide.u32 	%rd209, %r396, 4;
	add.s64 	%rd210, %rd1, %rd209;
	ld.global.nc.u32 	%r397, [%rd210];
	add.s32 	%r398, %r397, %r395;
	add.s32 	%r399, %r3628, 26368;
	mul.wide.u32 	%rd211, %r399, 4;
	add.s64 	%rd212, %rd1, %rd211;
	ld.global.nc.u32 	%r400, [%rd212];
	add.s32 	%r401, %r400, %r398;
	add.s32 	%r402, %r3628, 26624;
	mul.wide.u32 	%rd213, %r402, 4;
	add.s64 	%rd214, %rd1, %rd213;
	ld.global.nc.u32 	%r403, [%rd214];
	add.s32 	%r404, %r403, %r401;
	add.s32 	%r405, %r3628, 26880;
	mul.wide.u32 	%rd215, %r405, 4;
	add.s64 	%rd216, %rd1, %rd215;
	ld.global.nc.u32 	%r406, [%rd216];
	add.s32 	%r407, %r406, %r404;
	add.s32 	%r408, %r3628, 27136;
	mul.wide.u32 	%rd217, %r408, 4;
	add.s64 	%rd218, %rd1, %rd217;
	ld.global.nc.u32 	%r409, [%rd218];
	add.s32 	%r410, %r409, %r407;
	add.s32 	%r411, %r3628, 27392;
	mul.wide.u32 	%rd219, %r411, 4;
	add.s64 	%rd220, %rd1, %rd219;
	ld.global.nc.u32 	%r412, [%rd220];
	add.s32 	%r413, %r412, %r410;
	add.s32 	%r414, %r3628, 27648;
	mul.wide.u32 	%rd221, %r414, 4;
	add.s64 	%rd222, %rd1, %rd221;
	ld.global.nc.u32 	%r415, [%rd222];
	add.s32 	%r416, %r415, %r413;
	add.s32 	%r417, %r3628, 27904;
	mul.wide.u32 	%rd223, %r417, 4;
	add.s64 	%rd224, %rd1, %rd223;
	ld.global.nc.u32 	%r418, [%rd224];
	add.s32 	%r419, %r418, %r416;
	add.s32 	%r420, %r3628, 28160;
	mul.wide.u32 	%rd225, %r420, 4;
	add.s64 	%rd226, %rd1, %rd225;
	ld.global.nc.u32 	%r421, [%rd226];
	add.s32 	%r422, %r421, %r419;
	add.s32 	%r423, %r3628, 28416;
	mul.wide.u32 	%rd227, %r423, 4;
	add.s64 	%rd228, %rd1, %rd227;
	ld.global.nc.u32 	%r424, [%rd228];
	add.s32 	%r425, %r424, %r422;
	add.s32 	%r426, %r3628, 28672;
	mul.wide.u32 	%rd229, %r426, 4;
	add.s64 	%rd230, %rd1, %rd229;
	ld.global.nc.u32 	%r427, [%rd230];
	add.s32 	%r428, %r427, %r425;
	add.s32 	%r429, %r3628, 28928;
	mul.wide.u32 	%rd231, %r429, 4;
	add.s64 	%rd232, %rd1, %rd231;
	ld.global.nc.u32 	%r430, [%rd232];
	add.s32 	%r431, %r430, %r428;
	add.s32 	%r432, %r3628, 29184;
	mul.wide.u32 	%rd233, %r432, 4;
	add.s64 	%rd234, %rd1, %rd233;
	ld.global.nc.u32 	%r433, [%rd234];
	add.s32 	%r434, %r433, %r431;
	add.s32 	%r435, %r3628, 29440;
	mul.wide.u32 	%rd235, %r435, 4;
	add.s64 	%rd236, %rd1, %rd235;
	ld.global.nc.u32 	%r436, [%rd236];
	add.s32 	%r437, %r436, %r434;
	add.s32 	%r438, %r3628, 29696;
	mul.wide.u32 	%rd237, %r438, 4;
	add.s64 	%rd238, %rd1, %rd237;
	ld.global.nc.u32 	%r439, [%rd238];
	add.s32 	%r440, %r439, %r437;
	add.s32 	%r441, %r3628, 29952;
	mul.wide.u32 	%rd239, %r441, 4;
	add.s64 	%rd240, %rd1, %rd239;
	ld.global.nc.u32 	%r442, [%rd240];
	add.s32 	%r443, %r442, %r440;
	add.s32 	%r444, %r3628, 30208;
	mul.wide.u32 	%rd241, %r444, 4;
	add.s64 	%rd242, %rd1, %rd241;
	ld.global.nc.u32 	%r445, [%rd242];
	add.s32 	%r446, %r445, %r443;
	add.s32 	%r447, %r3628, 30464;
	mul.wide.u32 	%rd243, %r447, 4;
	add.s64 	%rd244, %rd1, %rd243;
	ld.global.nc.u32 	%r448, [%rd244];
	add.s32 	%r449, %r448, %r446;
	add.s32 	%r450, %r3628, 30720;
	mul.wide.u32 	%rd245, %r450, 4;
	add.s64 	%rd246, %rd1, %rd245;
	ld.global.nc.u32 	%r451, [%rd246];
	add.s32 	%r452, %r451, %r449;
	add.s32 	%r453, %r3628, 30976;
	mul.wide.u32 	%rd247, %r453, 4;
	add.s64 	%rd248, %rd1, %rd247;
	ld.global.nc.u32 	%r454, [%rd248];
	add.s32 	%r455, %r454, %r452;
	add.s32 	%r456, %r3628, 31232;
	mul.wide.u32 	%rd249, %r456, 4;
	add.s64 	%rd250, %rd1, %rd249;
	ld.global.nc.u32 	%r457, [%rd250];
	add.s32 	%r458, %r457, %r455;
	add.s32 	%r459, %r3628, 31488;
	mul.wide.u32 	%rd251, %r459, 4;
	add.s64 	%rd252, %rd1, %rd251;
	ld.global.nc.u32 	%r460, [%rd252];
	add.s32 	%r461, %r460, %r458;
	add.s32 	%r462, %r3628, 31744;
	mul.wide.u32 	%rd253, %r462, 4;
	add.s64 	%rd254, %rd1, %rd253;
	ld.global.nc.u32 	%r463, [%rd254];
	add.s32 	%r464, %r463, %r461;
	add.s32 	%r465, %r3628, 32000;
	mul.wide.u32 	%rd255, %r465, 4;
	add.s64 	%rd256, %rd1, %rd255;
	ld.global.nc.u32 	%r466, [%rd256];
	add.s32 	%r467, %r466, %r464;
	add.s32 	%r468, %r3628, 32256;
	mul.wide.u32 	%rd257, %r468, 4;
	add.s64 	%rd258, %rd1, %rd257;
	ld.global.nc.u32 	%r469, [%rd258];
	add.s32 	%r470, %r469, %r467;
	add.s32 	%r471, %r3628, 32512;
	mul.wide.u32 	%rd259, %r471, 4;
	add.s64 	%rd260, %rd1, %rd259;
	ld.global.nc.u32 	%r472, [%rd260];
	add.s32 	%r473, %r472, %r470;
	add.s32 	%r474, %r3628, 32768;
	mul.wide.u32 	%rd261, %r474, 4;
	add.s64 	%rd262, %rd1, %rd261;
	ld.global.nc.u32 	%r475, [%rd262];
	add.s32 	%r476, %r475, %r473;
	add.s32 	%r477, %r3628, 33024;
	mul.wide.u32 	%rd263, %r477, 4;
	add.s64 	%rd264, %rd1, %rd263;
	ld.global.nc.u32 	%r478, [%rd264];
	add.s32 	%r479, %r478, %r476;
	add.s32 	%r480, %r3628, 33280;
	mul.wide.u32 	%rd265, %r480, 4;
	add.s64 	%rd266, %rd1, %rd265;
	ld.global.nc.u32 	%r481, [%rd266];
	add.s32 	%r482, %r481, %r479;
	add.s32 	%r483, %r3628, 33536;
	mul.wide.u32 	%rd267, %r483, 4;
	add.s64 	%rd268, %rd1, %rd267;
	ld.global.nc.u32 	%r484, [%rd268];
	add.s32 	%r485, %r484, %r482;
	add.s32 	%r486, %r3628, 33792;
	mul.wide.u32 	%rd269, %r486, 4;
	add.s64 	%rd270, %rd1, %rd269;
	ld.global.nc.u32 	%r487, [%rd270];
	add.s32 	%r488, %r487, %r485;
	add.s32 	%r489, %r3628, 34048;
	mul.wide.u32 	%rd271, %r489, 4;
	add.s64 	%rd272, %rd1, %rd271;
	ld.global.nc.u32 	%r490, [%rd272];
	add.s32 	%r491, %r490, %r488;
	add.s32 	%r492, %r3628, 34304;
	mul.wide.u32 	%rd273, %r492, 4;
	add.s64 	%rd274, %rd1, %rd273;
	ld.global.nc.u32 	%r493, [%rd274];
	add.s32 	%r494, %r493, %r491;
	add.s32 	%r495, %r3628, 34560;
	mul.wide.u32 	%rd275, %r495, 4;
	add.s64 	%rd276, %rd1, %rd275;
	ld.global.nc.u32 	%r496, [%rd276];
	add.s32 	%r497, %r496, %r494;
	add.s32 	%r498, %r3628, 34816;
	mul.wide.u32 	%rd277, %r498, 4;
	add.s64 	%rd278, %rd1, %rd277;
	ld.global.nc.u32 	%r499, [%rd278];
	add.s32 	%r500, %r499, %r497;
	add.s32 	%r501, %r3628, 35072;
	mul.wide.u32 	%rd279, %r501, 4;
	add.s64 	%rd280, %rd1, %rd279;
	ld.global.nc.u32 	%r502, [%rd280];
	add.s32 	%r503, %r502, %r500;
	add.s32 	%r504, %r3628, 35328;
	mul.wide.u32 	%rd281, %r504, 4;
	add.s64 	%rd282, %rd1, %rd281;
	ld.global.nc.u32 	%r505, [%rd282];
	add.s32 	%r506, %r505, %r503;
	add.s32 	%r507, %r3628, 35584;
	mul.wide.u32 	%rd283, %r507, 4;
	add.s64 	%rd284, %rd1, %rd283;
	ld.global.nc.u32 	%r508, [%rd284];
	add.s32 	%r509, %r508, %r506;
	add.s32 	%r510, %r3628, 35840;
	mul.wide.u32 	%rd285, %r510, 4;
	add.s64 	%rd286, %rd1, %rd285;
	ld.global.nc.u32 	%r511, [%rd286];
	add.s32 	%r512, %r511, %r509;
	add.s32 	%r513, %r3628, 36096;
	mul.wide.u32 	%rd287, %r513, 4;
	add.s64 	%rd288, %rd1, %rd287;
	ld.global.nc.u32 	%r514, [%rd288];
	add.s32 	%r515, %r514, %r512;
	add.s32 	%r516, %r3628, 36352;
	mul.wide.u32 	%rd289, %r516, 4;
	add.s64 	%rd290, %rd1, %rd289;
	ld.global.nc.u32 	%r517, [%rd290];
	add.s32 	%r518, %r517, %r515;
	add.s32 	%r519, %r3628, 36608;
	mul.wide.u32 	%rd291, %r519, 4;
	add.s64 	%rd292, %rd1, %rd291;
	ld.global.nc.u32 	%r520, [%rd292];
	add.s32 	%r521, %r520, %r518;
	add.s32 	%r522, %r3628, 36864;
	mul.wide.u32 	%rd293, %r522, 4;
	add.s64 	%rd294, %rd1, %rd293;
	ld.global.nc.u32 	%r523, [%rd294];
	add.s32 	%r524, %r523, %r521;
	add.s32 	%r525, %r3628, 37120;
	mul.wide.u32 	%rd295, %r525, 4;
	add.s64 	%rd296, %rd1, %rd295;
	ld.global.nc.u32 	%r526, [%rd296];
	add.s32 	%r527, %r526, %r524;
	add.s32 	%r528, %r3628, 37376;
	mul.wide.u32 	%rd297, %r528, 4;
	add.s64 	%rd298, %rd1, %rd297;
	ld.global.nc.u32 	%r529, [%rd298];
	add.s32 	%r530, %r529, %r527;
	add.s32 	%r531, %r3628, 37632;
	mul.wide.u32 	%rd299, %r531, 4;
	add.s64 	%rd300, %rd1, %rd299;
	ld.global.nc.u32 	%r532, [%rd300];
	add.s32 	%r533, %r532, %r530;
	add.s32 	%r534, %r3628, 37888;
	mul.wide.u32 	%rd301, %r534, 4;
	add.s64 	%rd302, %rd1, %rd301;
	ld.global.nc.u32 	%r535, [%rd302];
	add.s32 	%r536, %r535, %r533;
	add.s32 	%r537, %r3628, 38144;
	mul.wide.u32 	%rd303, %r537, 4;
	add.s64 	%rd304, %rd1, %rd303;
	ld.global.nc.u32 	%r538, [%rd304];
	add.s32 	%r539, %r538, %r536;
	add.s32 	%r540, %r3628, 38400;
	mul.wide.u32 	%rd305, %r540, 4;
	add.s64 	%rd306, %rd1, %rd305;
	ld.global.nc.u32 	%r541, [%rd306];
	add.s32 	%r542, %r541, %r539;
	add.s32 	%r543, %r3628, 38656;
	mul.wide.u32 	%rd307, %r543, 4;
	add.s64 	%rd308, %rd1, %rd307;
	ld.global.nc.u32 	%r544, [%rd308];
	add.s32 	%r545, %r544, %r542;
	add.s32 	%r546, %r3628, 38912;
	mul.wide.u32 	%rd309, %r546, 4;
	add.s64 	%rd310, %rd1, %rd309;
	ld.global.nc.u32 	%r547, [%rd310];
	add.s32 	%r548, %r547, %r545;
	add.s32 	%r549, %r3628, 39168;
	mul.wide.u32 	%rd311, %r549, 4;
	add.s64 	%rd312, %rd1, %rd311;
	ld.global.nc.u32 	%r550, [%rd312];
	add.s32 	%r551, %r550, %r548;
	add.s32 	%r552, %r3628, 39424;
	mul.wide.u32 	%rd313, %r552, 4;
	add.s64 	%rd314, %rd1, %rd313;
	ld.global.nc.u32 	%r553, [%rd314];
	add.s32 	%r554, %r553, %r551;
	add.s32 	%r555, %r3628, 39680;
	mul.wide.u32 	%rd315, %r555, 4;
	add.s64 	%rd316, %rd1, %rd315;
	ld.global.nc.u32 	%r556, [%rd316];
	add.s32 	%r557, %r556, %r554;
	add.s32 	%r558, %r3628, 39936;
	mul.wide.u32 	%rd317, %r558, 4;
	add.s64 	%rd318, %rd1, %rd317;
	ld.global.nc.u32 	%r559, [%rd318];
	add.s32 	%r560, %r559, %r557;
	add.s32 	%r561, %r3628, 40192;
	mul.wide.u32 	%rd319, %r561, 4;
	add.s64 	%rd320, %rd1, %rd319;
	ld.global.nc.u32 	%r562, [%rd320];
	add.s32 	%r563, %r562, %r560;
	add.s32 	%r564, %r3628, 40448;
	mul.wide.u32 	%rd321, %r564, 4;
	add.s64 	%rd322, %rd1, %rd321;
	ld.global.nc.u32 	%r565, [%rd322];
	add.s32 	%r566, %r565, %r563;
	add.s32 	%r567, %r3628, 40704;
	mul.wide.u32 	%rd323, %r567, 4;
	add.s64 	%rd324, %rd1, %rd323;
	ld.global.nc.u32 	%r568, [%rd324];
	add.s32 	%r569, %r568, %r566;
	add.s32 	%r570, %r3628, 40960;
	mul.wide.u32 	%rd325, %r570, 4;
	add.s64 	%rd326, %rd1, %rd325;
	ld.global.nc.u32 	%r571, [%rd326];
	add.s32 	%r572, %r571, %r569;
	add.s32 	%r573, %r3628, 41216;
	mul.wide.u32 	%rd327, %r573, 4;
	add.s64 	%rd328, %rd1, %rd327;
	ld.global.nc.u32 	%r574, [%rd328];
	add.s32 	%r575, %r574, %r572;
	add.s32 	%r576, %r3628, 41472;
	mul.wide.u32 	%rd329, %r576, 4;
	add.s64 	%rd330, %rd1, %rd329;
	ld.global.nc.u32 	%r577, [%rd330];
	add.s32 	%r578, %r577, %r575;
	add.s32 	%r579, %r3628, 41728;
	mul.wide.u32 	%rd331, %r579, 4;
	add.s64 	%rd332, %rd1, %rd331;
	ld.global.nc.u32 	%r580, [%rd332];
	add.s32 	%r581, %r580, %r578;
	add.s32 	%r582, %r3628, 41984;
	mul.wide.u32 	%rd333, %r582, 4;
	add.s64 	%rd334, %rd1, %rd333;
	ld.global.nc.u32 	%r583, [%rd334];
	add.s32 	%r584, %r583, %r581;
	add.s32 	%r585, %r3628, 42240;
	mul.wide.u32 	%rd335, %r585, 4;
	add.s64 	%rd336, %rd1, %rd335;
	ld.global.nc.u32 	%r586, [%rd336];
	add.s32 	%r587, %r586, %r584;
	add.s32 	%r588, %r3628, 42496;
	mul.wide.u32 	%rd337, %r588, 4;
	add.s64 	%rd338, %rd1, %rd337;
	ld.global.nc.u32 	%r589, [%rd338];
	add.s32 	%r590, %r589, %r587;
	add.s32 	%r591, %r3628, 42752;
	mul.wide.u32 	%rd339, %r591, 4;
	add.s64 	%rd340, %rd1, %rd339;
	ld.global.nc.u32 	%r592, [%rd340];
	add.s32 	%r593, %r592, %r590;
	add.s32 	%r594, %r3628, 43008;
	mul.wide.u32 	%rd341, %r594, 4;
	add.s64 	%rd342, %rd1, %rd341;
	ld.global.nc.u32 	%r595, [%rd342];
	add.s32 	%r596, %r595, %r593;
	add.s32 	%r597, %r3628, 43264;
	mul.wide.u32 	%rd343, %r597, 4;
	add.s64 	%rd344, %rd1, %rd343;
	ld.global.nc.u32 	%r598, [%rd344];
	add.s32 	%r599, %r598, %r596;
	add.s32 	%r600, %r3628, 43520;
	mul.wide.u32 	%rd345, %r600, 4;
	add.s64 	%rd346, %rd1, %rd345;
	ld.global.nc.u32 	%r601, [%rd346];
	add.s32 	%r602, %r601, %r599;
	add.s32 	%r603, %r3628, 43776;
	mul.wide.u32 	%rd347, %r603, 4;
	add.s64 	%rd348, %rd1, %rd347;
	ld.global.nc.u32 	%r604, [%rd348];
	add.s32 	%r605, %r604, %r602;
	add.s32 	%r606, %r3628, 44032;
	mul.wide.u32 	%rd349, %r606, 4;
	add.s64 	%rd350, %rd1, %rd349;
	ld.global.nc.u32 	%r607, [%rd350];
	add.s32 	%r608, %r607, %r605;
	add.s32 	%r609, %r3628, 44288;
	mul.wide.u32 	%rd351, %r609, 4;
	add.s64 	%rd352, %rd1, %rd351;
	ld.global.nc.u32 	%r610, [%rd352];
	add.s32 	%r611, %r610, %r608;
	add.s32 	%r612, %r3628, 44544;
	mul.wide.u32 	%rd353, %r612, 4;
	add.s64 	%rd354, %rd1, %rd353;
	ld.global.nc.u32 	%r613, [%rd354];
	add.s32 	%r614, %r613, %r611;
	add.s32 	%r615, %r3628, 44800;
	mul.wide.u32 	%rd355, %r615, 4;
	add.s64 	%rd356, %rd1, %rd355;
	ld.global.nc.u32 	%r616, [%rd356];
	add.s32 	%r617, %r616, %r614;
	add.s32 	%r618, %r3628, 45056;
	mul.wide.u32 	%rd357, %r618, 4;
	add.s64 	%rd358, %rd1, %rd357;
	ld.global.nc.u32 	%r619, [%rd358];
	add.s32 	%r620, %r619, %r617;
	add.s32 	%r621, %r3628, 45312;
	mul.wide.u32 	%rd359, %r621, 4;
	add.s64 	%rd360, %rd1, %rd359;
	ld.global.nc.u32 	%r622, [%rd360];
	add.s32 	%r623, %r622, %r620;
	add.s32 	%r624, %r3628, 45568;
	mul.wide.u32 	%rd361, %r624, 4;
	add.s64 	%rd362, %rd1, %rd361;
	ld.global.nc.u32 	%r625, [%rd362];
	add.s32 	%r626, %r625, %r623;
	add.s32 	%r627, %r3628, 45824;
	mul.wide.u32 	%rd363, %r627, 4;
	add.s64 	%rd364, %rd1, %rd363;
	ld.global.nc.u32 	%r628, [%rd364];
	add.s32 	%r629, %r628, %r626;
	add.s32 	%r630, %r3628, 46080;
	mul.wide.u32 	%rd365, %r630, 4;
	add.s64 	%rd366, %rd1, %rd365;
	ld.global.nc.u32 	%r631, [%rd366];
	add.s32 	%r632, %r631, %r629;
	add.s32 	%r633, %r3628, 46336;
	mul.wide.u32 	%rd367, %r633, 4;
	add.s64 	%rd368, %rd1, %rd367;
	ld.global.nc.u32 	%r634, [%rd368];
	add.s32 	%r635, %r634, %r632;
	add.s32 	%r636, %r3628, 46592;
	mul.wide.u32 	%rd369, %r636, 4;
	add.s64 	%rd370, %rd1, %rd369;
	ld.global.nc.u32 	%r637, [%rd370];
	add.s32 	%r638, %r637, %r635;
	add.s32 	%r639, %r3628, 46848;
	mul.wide.u32 	%rd371, %r639, 4;
	add.s64 	%rd372, %rd1, %rd371;
	ld.global.nc.u32 	%r640, [%rd372];
	add.s32 	%r641, %r640, %r638;
	add.s32 	%r642, %r3628, 47104;
	mul.wide.u32 	%rd373, %r642, 4;
	add.s64 	%rd374, %rd1, %rd373;
	ld.global.nc.u32 	%r643, [%rd374];
	add.s32 	%r644, %r643, %r641;
	add.s32 	%r645, %r3628, 47360;
	mul.wide.u32 	%rd375, %r645, 4;
	add.s64 	%rd376, %rd1, %rd375;
	ld.global.nc.u32 	%r646, [%rd376];
	add.s32 	%r647, %r646, %r644;
	add.s32 	%r648, %r3628, 47616;
	mul.wide.u32 	%rd377, %r648, 4;
	add.s64 	%rd378, %rd1, %rd377;
	ld.global.nc.u32 	%r649, [%rd378];
	add.s32 	%r650, %r649, %r647;
	add.s32 	%r651, %r3628, 47872;
	mul.wide.u32 	%rd379, %r651, 4;
	add.s64 	%rd380, %rd1, %rd379;
	ld.global.nc.u32 	%r652, [%rd380];
	add.s32 	%r653, %r652, %r650;
	add.s32 	%r654, %r3628, 48128;
	mul.wide.u32 	%rd381, %r654, 4;
	add.s64 	%rd382, %rd1, %rd381;
	ld.global.nc.u32 	%r655, [%rd382];
	add.s32 	%r656, %r655, %r653;
	add.s32 	%r657, %r3628, 48384;
	mul.wide.u32 	%rd383, %r657, 4;
	add.s64 	%rd384, %rd1, %rd383;
	ld.global.nc.u32 	%r658, [%rd384];
	add.s32 	%r659, %r658, %r656;
	add.s32 	%r660, %r3628, 48640;
	mul.wide.u32 	%rd385, %r660, 4;
	add.s64 	%rd386, %rd1, %rd385;
	ld.global.nc.u32 	%r661, [%rd386];
	add.s32 	%r662, %r661, %r659;
	add.s32 	%r663, %r3628, 48896;
	mul.wide.u32 	%rd387, %r663, 4;
	add.s64 	%rd388, %rd1, %rd387;
	ld.global.nc.u32 	%r664, [%rd388];
	add.s32 	%r665, %r664, %r662;
	add.s32 	%r666, %r3628, 49152;
	mul.wide.u32 	%rd389, %r666, 4;
	add.s64 	%rd390, %rd1, %rd389;
	ld.global.nc.u32 	%r667, [%rd390];
	add.s32 	%r668, %r667, %r665;
	add.s32 	%r669, %r3628, 49408;
	mul.wide.u32 	%rd391, %r669, 4;
	add.s64 	%rd392, %rd1, %rd391;
	ld.global.nc.u32 	%r670, [%rd392];
	add.s32 	%r671, %r670, %r668;
	add.s32 	%r672, %r3628, 49664;
	mul.wide.u32 	%rd393, %r672, 4;
	add.s64 	%rd394, %rd1, %rd393;
	ld.global.nc.u32 	%r673, [%rd394];
	add.s32 	%r674, %r673, %r671;
	add.s32 	%r675, %r3628, 49920;
	mul.wide.u32 	%rd395, %r675, 4;
	add.s64 	%rd396, %rd1, %rd395;
	ld.global.nc.u32 	%r676, [%rd396];
	add.s32 	%r677, %r676, %r674;
	add.s32 	%r678, %r3628, 50176;
	mul.wide.u32 	%rd397, %r678, 4;
	add.s64 	%rd398, %rd1, %rd397;
	ld.global.nc.u32 	%r679, [%rd398];
	add.s32 	%r680, %r679, %r677;
	add.s32 	%r681, %r3628, 50432;
	mul.wide.u32 	%rd399, %r681, 4;
	add.s64 	%rd400, %rd1, %rd399;
	ld.global.nc.u32 	%r682, [%rd400];
	add.s32 	%r683, %r682, %r680;
	add.s32 	%r684, %r3628, 50688;
	mul.wide.u32 	%rd401, %r684, 4;
	add.s64 	%rd402, %rd1, %rd401;
	ld.global.nc.u32 	%r685, [%rd402];
	add.s32 	%r686, %r685, %r683;
	add.s32 	%r687, %r3628, 50944;
	mul.wide.u32 	%rd403, %r687, 4;
	add.s64 	%rd404, %rd1, %rd403;
	ld.global.nc.u32 	%r688, [%rd404];
	add.s32 	%r689, %r688, %r686;
	add.s32 	%r690, %r3628, 51200;
	mul.wide.u32 	%rd405, %r690, 4;
	add.s64 	%rd406, %rd1, %rd405;
	ld.global.nc.u32 	%r691, [%rd406];
	add.s32 	%r692, %r691, %r689;
	add.s32 	%r693, %r3628, 51456;
	mul.wide.u32 	%rd407, %r693, 4;
	add.s64 	%rd408, %rd1, %rd407;
	ld.global.nc.u32 	%r694, [%rd408];
	add.s32 	%r695, %r694, %r692;
	add.s32 	%r696, %r3628, 51712;
	mul.wide.u32 	%rd409, %r696, 4;
	add.s64 	%rd410, %rd1, %rd409;
	ld.global.nc.u32 	%r697, [%rd410];
	add.s32 	%r698, %r697, %r695;
	add.s32 	%r699, %r3628, 51968;
	mul.wide.u32 	%rd411, %r699, 4;
	add.s64 	%rd412, %rd1, %rd411;
	ld.global.nc.u32 	%r700, [%rd412];
	add.s32 	%r701, %r700, %r698;
	add.s32 	%r702, %r3628, 52224;
	mul.wide.u32 	%rd413, %r702, 4;
	add.s64 	%rd414, %rd1, %rd413;
	ld.global.nc.u32 	%r703, [%rd414];
	add.s32 	%r704, %r703, %r701;
	add.s32 	%r705, %r3628, 52480;
	mul.wide.u32 	%rd415, %r705, 4;
	add.s64 	%rd416, %rd1, %rd415;
	ld.global.nc.u32 	%r706, [%rd416];
	add.s32 	%r707, %r706, %r704;
	add.s32 	%r708, %r3628, 52736;
	mul.wide.u32 	%rd417, %r708, 4;
	add.s64 	%rd418, %rd1, %rd417;
	ld.global.nc.u32 	%r709, [%rd418];
	add.s32 	%r710, %r709, %r707;
	add.s32 	%r711, %r3628, 52992;
	mul.wide.u32 	%rd419, %r711, 4;
	add.s64 	%rd420, %rd1, %rd419;
	ld.global.nc.u32 	%r712, [%rd420];
	add.s32 	%r713, %r712, %r710;
	add.s32 	%r714, %r3628, 53248;
	mul.wide.u32 	%rd421, %r714, 4;
	add.s64 	%rd422, %rd1, %rd421;
	ld.global.nc.u32 	%r715, [%rd422];
	add.s32 	%r716, %r715, %r713;
	add.s32 	%r717, %r3628, 53504;
	mul.wide.u32 	%rd423, %r717, 4;
	add.s64 	%rd424, %rd1, %rd423;
	ld.global.nc.u32 	%r718, [%rd424];
	add.s32 	%r719, %r718, %r716;
	add.s32 	%r720, %r3628, 53760;
	mul.wide.u32 	%rd425, %r720, 4;
	add.s64 	%rd426, %rd1, %rd425;
	ld.global.nc.u32 	%r721, [%rd426];
	add.s32 	%r722, %r721, %r719;
	add.s32 	%r723, %r3628, 54016;
	mul.wide.u32 	%rd427, %r723, 4;
	add.s64 	%rd428, %rd1, %rd427;
	ld.global.nc.u32 	%r724, [%rd428];
	add.s32 	%r725, %r724, %r722;
	add.s32 	%r726, %r3628, 54272;
	mul.wide.u32 	%rd429, %r726, 4;
	add.s64 	%rd430, %rd1, %rd429;
	ld.global.nc.u32 	%r727, [%rd430];
	add.s32 	%r728, %r727, %r725;
	add.s32 	%r729, %r3628, 54528;
	mul.wide.u32 	%rd431, %r729, 4;
	add.s64 	%rd432, %rd1, %rd431;
	ld.global.nc.u32 	%r730, [%rd432];
	add.s32 	%r731, %r730, %r728;
	add.s32 	%r732, %r3628, 54784;
	mul.wide.u32 	%rd433, %r732, 4;
	add.s64 	%rd434, %rd1, %rd433;
	ld.global.nc.u32 	%r733, [%rd434];
	add.s32 	%r734, %r733, %r731;
	add.s32 	%r735, %r3628, 55040;
	mul.wide.u32 	%rd435, %r735, 4;
	add.s64 	%rd436, %rd1, %rd435;
	ld.global.nc.u32 	%r736, [%rd436];
	add.s32 	%r737, %r736, %r734;
	add.s32 	%r738, %r3628, 55296;
	mul.wide.u32 	%rd437, %r738, 4;
	add.s64 	%rd438, %rd1, %rd437;
	ld.global.nc.u32 	%r739, [%rd438];
	add.s32 	%r740, %r739, %r737;
	add.s32 	%r741, %r3628, 55552;
	mul.wide.u32 	%rd439, %r741, 4;
	add.s64 	%rd440, %rd1, %rd439;
	ld.global.nc.u32 	%r742, [%rd440];
	add.s32 	%r743, %r742, %r740;
	add.s32 	%r744, %r3628, 55808;
	mul.wide.u32 	%rd441, %r744, 4;
	add.s64 	%rd442, %rd1, %rd441;
	ld.global.nc.u32 	%r745, [%rd442];
	add.s32 	%r746, %r745, %r743;
	add.s32 	%r747, %r3628, 56064;
	mul.wide.u32 	%rd443, %r747, 4;
	add.s64 	%rd444, %rd1, %rd443;
	ld.global.nc.u32 	%r748, [%rd444];
	add.s32 	%r749, %r748, %r746;
	add.s32 	%r750, %r3628, 56320;
	mul.wide.u32 	%rd445, %r750, 4;
	add.s64 	%rd446, %rd1, %rd445;
	ld.global.nc.u32 	%r751, [%rd446];
	add.s32 	%r752, %r751, %r749;
	add.s32 	%r753, %r3628, 56576;
	mul.wide.u32 	%rd447, %r753, 4;
	add.s64 	%rd448, %rd1, %rd447;
	ld.global.nc.u32 	%r754, [%rd448];
	add.s32 	%r755, %r754, %r752;
	add.s32 	%r756, %r3628, 56832;
	mul.wide.u32 	%rd449, %r756, 4;
	add.s64 	%rd450, %rd1, %rd449;
	ld.global.nc.u32 	%r757, [%rd450];
	add.s32 	%r758, %r757, %r755;
	add.s32 	%r759, %r3628, 57088;
	mul.wide.u32 	%rd451, %r759, 4;
	add.s64 	%rd452, %rd1, %rd451;
	ld.global.nc.u32 	%r760, [%rd452];
	add.s32 	%r761, %r760, %r758;
	add.s32 	%r762, %r3628, 57344;
	mul.wide.u32 	%rd453, %r762, 4;
	add.s64 	%rd454, %rd1, %rd453;
	ld.global.nc.u32 	%r763, [%rd454];
	add.s32 	%r764, %r763, %r761;
	add.s32 	%r765, %r3628, 57600;
	mul.wide.u32 	%rd455, %r765, 4;
	add.s64 	%rd456, %rd1, %rd455;
	ld.global.nc.u32 	%r766, [%rd456];
	add.s32 	%r767, %r766, %r764;
	add.s32 	%r768, %r3628, 57856;
	mul.wide.u32 	%rd457, %r768, 4;
	add.s64 	%rd458, %rd1, %rd457;
	ld.global.nc.u32 	%r769, [%rd458];
	add.s32 	%r770, %r769, %r767;
	add.s32 	%r771, %r3628, 58112;
	mul.wide.u32 	%rd459, %r771, 4;
	add.s64 	%rd460, %rd1, %rd459;
	ld.global.nc.u32 	%r772, [%rd460];
	add.s32 	%r773, %r772, %r770;
	add.s32 	%r774, %r3628, 58368;
	mul.wide.u32 	%rd461, %r774, 4;
	add.s64 	%rd462, %rd1, %rd461;
	ld.global.nc.u32 	%r775, [%rd462];
	add.s32 	%r776, %r775, %r773;
	add.s32 	%r777, %r3628, 58624;
	mul.wide.u32 	%rd463, %r777, 4;
	add.s64 	%rd464, %rd1, %rd463;
	ld.global.nc.u32 	%r778, [%rd464];
	add.s32 	%r779, %r778, %r776;
	add.s32 	%r780, %r3628, 58880;
	mul.wide.u32 	%rd465, %r780, 4;
	add.s64 	%rd466, %rd1, %rd465;
	ld.global.nc.u32 	%r781, [%rd466];
	add.s32 	%r782, %r781, %r779;
	add.s32 	%r783, %r3628, 59136;
	mul.wide.u32 	%rd467, %r783, 4;
	add.s64 	%rd468, %rd1, %rd467;
	ld.global.nc.u32 	%r784, [%rd468];
	add.s32 	%r785, %r784, %r782;
	add.s32 	%r786, %r3628, 59392;
	mul.wide.u32 	%rd469, %r786, 4;
	add.s64 	%rd470, %rd1, %rd469;
	ld.global.nc.u32 	%r787, [%rd470];
	add.s32 	%r788, %r787, %r785;
	add.s32 	%r789, %r3628, 59648;
	mul.wide.u32 	%rd471, %r789, 4;
	add.s64 	%rd472, %rd1, %rd471;
	ld.global.nc.u32 	%r790, [%rd472];
	add.s32 	%r791, %r790, %r788;
	add.s32 	%r792, %r3628, 59904;
	mul.wide.u32 	%rd473, %r792, 4;
	add.s64 	%rd474, %rd1, %rd473;
	ld.global.nc.u32 	%r793, [%rd474];
	add.s32 	%r794, %r793, %r791;
	add.s32 	%r795, %r3628, 60160;
	mul.wide.u32 	%rd475, %r795, 4;
	add.s64 	%rd476, %rd1, %rd475;
	ld.global.nc.u32 	%r796, [%rd476];
	add.s32 	%r797, %r796, %r794;
	add.s32 	%r798, %r3628, 60416;
	mul.wide.u32 	%rd477, %r798, 4;
	add.s64 	%rd478, %rd1, %rd477;
	ld.global.nc.u32 	%r799, [%rd478];
	add.s32 	%r800, %r799, %r797;
	add.s32 	%r801, %r3628, 60672;
	mul.wide.u32 	%rd479, %r801, 4;
	add.s64 	%rd480, %rd1, %rd479;
	ld.global.nc.u32 	%r802, [%rd480];
	add.s32 	%r803, %r802, %r800;
	add.s32 	%r804, %r3628, 60928;
	mul.wide.u32 	%rd481, %r804, 4;
	add.s64 	%rd482, %rd1, %rd481;
	ld.global.nc.u32 	%r805, [%rd482];
	add.s32 	%r806, %r805, %r803;
	add.s32 	%r807, %r3628, 61184;
	mul.wide.u32 	%rd483, %r807, 4;
	add.s64 	%rd484, %rd1, %rd483;
	ld.global.nc.u32 	%r808, [%rd484];
	add.s32 	%r809, %r808, %r806;
	add.s32 	%r810, %r3628, 61440;
	mul.wide.u32 	%rd485, %r810, 4;
	add.s64 	%rd486, %rd1, %rd485;
	ld.global.nc.u32 	%r811, [%rd486];
	add.s32 	%r812, %r811, %r809;
	add.s32 	%r813, %r3628, 61696;
	mul.wide.u32 	%rd487, %r813, 4;
	add.s64 	%rd488, %rd1, %rd487;
	ld.global.nc.u32 	%r814, [%rd488];
	add.s32 	%r815, %r814, %r812;
	add.s32 	%r816, %r3628, 61952;
	mul.wide.u32 	%rd489, %r816, 4;
	add.s64 	%rd490, %rd1, %rd489;
	ld.global.nc.u32 	%r817, [%rd490];
	add.s32 	%r818, %r817, %r815;
	add.s32 	%r819, %r3628, 62208;
	mul.wide.u32 	%rd491, %r819, 4;
	add.s64 	%rd492, %rd1, %rd491;
	ld.global.nc.u32 	%r820, [%rd492];
	add.s32 	%r821, %r820, %r818;
	add.s32 	%r822, %r3628, 62464;
	mul.wide.u32 	%rd493, %r822, 4;
	add.s64 	%rd494, %rd1, %rd493;
	ld.global.nc.u32 	%r823, [%rd494];
	add.s32 	%r824, %r823, %r821;
	add.s32 	%r825, %r3628, 62720;
	mul.wide.u32 	%rd495, %r825, 4;
	add.s64 	%rd496, %rd1, %rd495;
	ld.global.nc.u32 	%r826, [%rd496];
	add.s32 	%r827, %r826, %r824;
	add.s32 	%r828, %r3628, 62976;
	mul.wide.u32 	%rd497, %r828, 4;
	add.s64 	%rd498, %rd1, %rd497;
	ld.global.nc.u32 	%r829, [%rd498];
	add.s32 	%r830, %r829, %r827;
	add.s32 	%r831, %r3628, 63232;
	mul.wide.u32 	%rd499, %r831, 4;
	add.s64 	%rd500, %rd1, %rd499;
	ld.global.nc.u32 	%r832, [%rd500];
	add.s32 	%r833, %r832, %r830;
	add.s32 	%r834, %r3628, 63488;
	mul.wide.u32 	%rd501, %r834, 4;
	add.s64 	%rd502, %rd1, %rd501;
	ld.global.nc.u32 	%r835, [%rd502];
	add.s32 	%r836, %r835, %r833;
	add.s32 	%r837, %r3628, 63744;
	mul.wide.u32 	%rd503, %r837, 4;
	add.s64 	%rd504, %rd1, %rd503;
	ld.global.nc.u32 	%r838, [%rd504];
	add.s32 	%r839, %r838, %r836;
	add.s32 	%r840, %r3628, 64000;
	mul.wide.u32 	%rd505, %r840, 4;
	add.s64 	%rd506, %rd1, %rd505;
	ld.global.nc.u32 	%r841, [%rd506];
	add.s32 	%r842, %r841, %r839;
	add.s32 	%r843, %r3628, 64256;
	mul.wide.u32 	%rd507, %r843, 4;
	add.s64 	%rd508, %rd1, %rd507;
	ld.global.nc.u32 	%r844, [%rd508];
	add.s32 	%r845, %r844, %r842;
	add.s32 	%r846, %r3628, 64512;
	mul.wide.u32 	%rd509, %r846, 4;
	add.s64 	%rd510, %rd1, %rd509;
	ld.global.nc.u32 	%r847, [%rd510];
	add.s32 	%r848, %r847, %r845;
	add.s32 	%r849, %r3628, 64768;
	mul.wide.u32 	%rd511, %r849, 4;
	add.s64 	%rd512, %rd1, %rd511;
	ld.global.nc.u32 	%r850, [%rd512];
	add.s32 	%r851, %r850, %r848;
	add.s32 	%r852, %r3628, 65024;
	mul.wide.u32 	%rd513, %r852, 4;
	add.s64 	%rd514, %rd1, %rd513;
	ld.global.nc.u32 	%r853, [%rd514];
	add.s32 	%r854, %r853, %r851;
	add.s32 	%r855, %r3628, 65280;
	mul.wide.u32 	%rd515, %r855, 4;
	add.s64 	%rd516, %rd1, %rd515;
	ld.global.nc.u32 	%r856, [%rd516];
	add.s32 	%r857, %r856, %r854;
	add.s32 	%r858, %r3628, 65536;
	mul.wide.u32 	%rd517, %r858, 4;
	add.s64 	%rd518, %rd1, %rd517;
	ld.global.nc.u32 	%r859, [%rd518];
	add.s32 	%r860, %r859, %r857;
	add.s32 	%r861, %r3628, 65792;
	mul.wide.u32 	%rd519, %r861, 4;
	add.s64 	%rd520, %rd1, %rd519;
	ld.global.nc.u32 	%r862, [%rd520];
	add.s32 	%r863, %r862, %r860;
	add.s32 	%r864, %r3628, 66048;
	mul.wide.u32 	%rd521, %r864, 4;
	add.s64 	%rd522, %rd1, %rd521;
	ld.global.nc.u32 	%r865, [%rd522];
	add.s32 	%r866, %r865, %r863;
	add.s32 	%r867, %r3628, 66304;
	mul.wide.u32 	%rd523, %r867, 4;
	add.s64 	%rd524, %rd1, %rd523;
	ld.global.nc.u32 	%r868, [%rd524];
	add.s32 	%r869, %r868, %r866;
	add.s32 	%r870, %r3628, 66560;
	mul.wide.u32 	%rd525, %r870, 4;
	add.s64 	%rd526, %rd1, %rd525;
	ld.global.nc.u32 	%r871, [%rd526];
	add.s32 	%r872, %r871, %r869;
	add.s32 	%r873, %r3628, 66816;
	mul.wide.u32 	%rd527, %r873, 4;
	add.s64 	%rd528, %rd1, %rd527;
	ld.global.nc.u32 	%r874, [%rd528];
	add.s32 	%r875, %r874, %r872;
	add.s32 	%r876, %r3628, 67072;
	mul.wide.u32 	%rd529, %r876, 4;
	add.s64 	%rd530, %rd1, %rd529;
	ld.global.nc.u32 	%r877, [%rd530];
	add.s32 	%r878, %r877, %r875;
	add.s32 	%r879, %r3628, 67328;
	mul.wide.u32 	%rd531, %r879, 4;
	add.s64 	%rd532, %rd1, %rd531;
	ld.global.nc.u32 	%r880, [%rd532];
	add.s32 	%r881, %r880, %r878;
	add.s32 	%r882, %r3628, 67584;
	mul.wide.u32 	%rd533, %r882, 4;
	add.s64 	%rd534, %rd1, %rd533;
	ld.global.nc.u32 	%r883, [%rd534];
	add.s32 	%r884, %r883, %r881;
	add.s32 	%r885, %r3628, 67840;
	mul.wide.u32 	%rd535, %r885, 4;
	add.s64 	%rd536, %rd1, %rd535;
	ld.global.nc.u32 	%r886, [%rd536];
	add.s32 	%r887, %r886, %r884;
	add.s32 	%r888, %r3628, 68096;
	mul.wide.u32 	%rd537, %r888, 4;
	add.s64 	%rd538, %rd1, %rd537;
	ld.global.nc.u32 	%r889, [%rd538];
	add.s32 	%r890, %r889, %r887;
	add.s32 	%r891, %r3628, 68352;
	mul.wide.u32 	%rd539, %r891, 4;
	add.s64 	%rd540, %rd1, %rd539;
	ld.global.nc.u32 	%r892, [%rd540];
	add.s32 	%r893, %r892, %r890;
	add.s32 	%r894, %r3628, 68608;
	mul.wide.u32 	%rd541, %r894, 4;
	add.s64 	%rd542, %rd1, %rd541;
	ld.global.nc.u32 	%r895, [%rd542];
	add.s32 	%r896, %r895, %r893;
	add.s32 	%r897, %r3628, 68864;
	mul.wide.u32 	%rd543, %r897, 4;
	add.s64 	%rd544, %rd1, %rd543;
	ld.global.nc.u32 	%r898, [%rd544];
	add.s32 	%r899, %r898, %r896;
	add.s32 	%r900, %r3628, 69120;
	mul.wide.u32 	%rd545, %r900, 4;
	add.s64 	%rd546, %rd1, %rd545;
	ld.global.nc.u32 	%r901, [%rd546];
	add.s32 	%r902, %r901, %r899;
	add.s32 	%r903, %r3628, 69376;
	mul.wide.u32 	%rd547, %r903, 4;
	add.s64 	%rd548, %rd1, %rd547;
	ld.global.nc.u32 	%r904, [%rd548];
	add.s32 	%r905, %r904, %r902;
	add.s32 	%r906, %r3628, 69632;
	mul.wide.u32 	%rd549, %r906, 4;
	add.s64 	%rd550, %rd1, %rd549;
	ld.global.nc.u32 	%r907, [%rd550];
	add.s32 	%r908, %r907, %r905;
	add.s32 	%r909, %r3628, 69888;
	mul.wide.u32 	%rd551, %r909, 4;
	add.s64 	%rd552, %rd1, %rd551;
	ld.global.nc.u32 	%r910, [%rd552];
	add.s32 	%r911, %r910, %r908;
	add.s32 	%r912, %r3628, 70144;
	mul.wide.u32 	%rd553, %r912, 4;
	add.s64 	%rd554, %rd1, %rd553;
	ld.global.nc.u32 	%r913, [%rd554];
	add.s32 	%r914, %r913, %r911;
	add.s32 	%r915, %r3628, 70400;
	mul.wide.u32 	%rd555, %r915, 4;
	add.s64 	%rd556, %rd1, %rd555;
	ld.global.nc.u32 	%r916, [%rd556];
	add.s32 	%r917, %r916, %r914;
	add.s32 	%r918, %r3628, 70656;
	mul.wide.u32 	%rd557, %r918, 4;
	add.s64 	%rd558, %rd1, %rd557;
	ld.global.nc.u32 	%r919, [%rd558];
	add.s32 	%r920, %r919, %r917;
	add.s32 	%r921, %r3628, 70912;
	mul.wide.u32 	%rd559, %r921, 4;
	add.s64 	%rd560, %rd1, %rd559;
	ld.global.nc.u32 	%r922, [%rd560];
	add.s32 	%r923, %r922, %r920;
	add.s32 	%r924, %r3628, 71168;
	mul.wide.u32 	%rd561, %r924, 4;
	add.s64 	%rd562, %rd1, %rd561;
	ld.global.nc.u32 	%r925, [%rd562];
	add.s32 	%r926, %r925, %r923;
	add.s32 	%r927, %r3628, 71424;
	mul.wide.u32 	%rd563, %r927, 4;
	add.s64 	%rd564, %rd1, %rd563;
	ld.global.nc.u32 	%r928, [%rd564];
	add.s32 	%r929, %r928, %r926;
	add.s32 	%r930, %r3628, 71680;
	mul.wide.u32 	%rd565, %r930, 4;
	add.s64 	%rd566, %rd1, %rd565;
	ld.global.nc.u32 	%r931, [%rd566];
	add.s32 	%r932, %r931, %r929;
	add.s32 	%r933, %r3628, 71936;
	mul.wide.u32 	%rd567, %r933, 4;
	add.s64 	%rd568, %rd1, %rd567;
	ld.global.nc.u32 	%r934, [%rd568];
	add.s32 	%r935, %r934, %r932;
	add.s32 	%r936, %r3628, 72192;
	mul.wide.u32 	%rd569, %r936, 4;
	add.s64 	%rd570, %rd1, %rd569;
	ld.global.nc.u32 	%r937, [%rd570];
	add.s32 	%r938, %r937, %r935;
	add.s32 	%r939, %r3628, 72448;
	mul.wide.u32 	%rd571, %r939, 4;
	add.s64 	%rd572, %rd1, %rd571;
	ld.global.nc.u32 	%r940, [%rd572];
	add.s32 	%r941, %r940, %r938;
	add.s32 	%r942, %r3628, 72704;
	mul.wide.u32 	%rd573, %r942, 4;
	add.s64 	%rd574, %rd1, %rd573;
	ld.global.nc.u32 	%r943, [%rd574];
	add.s32 	%r944, %r943, %r941;
	add.s32 	%r945, %r3628, 72960;
	mul.wide.u32 	%rd575, %r945, 4;
	add.s64 	%rd576, %rd1, %rd575;
	ld.global.nc.u32 	%r946, [%rd576];
	add.s32 	%r947, %r946, %r944;
	add.s32 	%r948, %r3628, 73216;
	mul.wide.u32 	%rd577, %r948, 4;
	add.s64 	%rd578, %rd1, %rd577;
	ld.global.nc.u32 	%r949, [%rd578];
	add.s32 	%r950, %r949, %r947;
	add.s32 	%r951, %r3628, 73472;
	mul.wide.u32 	%rd579, %r951, 4;
	add.s64 	%rd580, %rd1, %rd579;
	ld.global.nc.u32 	%r952, [%rd580];
	add.s32 	%r953, %r952, %r950;
	add.s32 	%r954, %r3628, 73728;
	mul.wide.u32 	%rd581, %r954, 4;
	add.s64 	%rd582, %rd1, %rd581;
	ld.global.nc.u32 	%r955, [%rd582];
	add.s32 	%r956, %r955, %r953;
	add.s32 	%r957, %r3628, 73984;
	mul.wide.u32 	%rd583, %r957, 4;
	add.s64 	%rd584, %rd1, %rd583;
	ld.global.nc.u32 	%r958, [%rd584];
	add.s32 	%r959, %r958, %r956;
	add.s32 	%r960, %r3628, 74240;
	mul.wide.u32 	%rd585, %r960, 4;
	add.s64 	%rd586, %rd1, %rd585;
	ld.global.nc.u32 	%r961, [%rd586];
	add.s32 	%r962, %r961, %r959;
	add.s32 	%r963, %r3628, 74496;
	mul.wide.u32 	%rd587, %r963, 4;
	add.s64 	%rd588, %rd1, %rd587;
	ld.global.nc.u32 	%r964, [%rd588];
	add.s32 	%r965, %r964, %r962;
	add.s32 	%r966, %r3628, 74752;
	mul.wide.u32 	%rd589, %r966, 4;
	add.s64 	%rd590, %rd1, %rd589;
	ld.global.nc.u32 	%r967, [%rd590];
	add.s32 	%r968, %r967, %r965;
	add.s32 	%r969, %r3628, 75008;
	mul.wide.u32 	%rd591, %r969, 4;
	add.s64 	%rd592, %rd1, %rd591;
	ld.global.nc.u32 	%r970, [%rd592];
	add.s32 	%r971, %r970, %r968;
	add.s32 	%r972, %r3628, 75264;
	mul.wide.u32 	%rd593, %r972, 4;
	add.s64 	%rd594, %rd1, %rd593;
	ld.global.nc.u32 	%r973, [%rd594];
	add.s32 	%r974, %r973, %r971;
	add.s32 	%r975, %r3628, 75520;
	mul.wide.u32 	%rd595, %r975, 4;
	add.s64 	%rd596, %rd1, %rd595;
	ld.global.nc.u32 	%r976, [%rd596];
	add.s32 	%r977, %r976, %r974;
	add.s32 	%r978, %r3628, 75776;
	mul.wide.u32 	%rd597, %r978, 4;
	add.s64 	%rd598, %rd1, %rd597;
	ld.global.nc.u32 	%r979, [%rd598];
	add.s32 	%r980, %r979, %r977;
	add.s32 	%r981, %r3628, 76032;
	mul.wide.u32 	%rd599, %r981, 4;
	add.s64 	%rd600, %rd1, %rd599;
	ld.global.nc.u32 	%r982, [%rd600];
	add.s32 	%r983, %r982, %r980;
	add.s32 	%r984, %r3628, 76288;
	mul.wide.u32 	%rd601, %r984, 4;
	add.s64 	%rd602, %rd1, %rd601;
	ld.global.nc.u32 	%r985, [%rd602];
	add.s32 	%r986, %r985, %r983;
	add.s32 	%r987, %r3628, 76544;
	mul.wide.u32 	%rd603, %r987, 4;
	add.s64 	%rd604, %rd1, %rd603;
	ld.global.nc.u32 	%r988, [%rd604];
	add.s32 	%r989, %r988, %r986;
	add.s32 	%r990, %r3628, 76800;
	mul.wide.u32 	%rd605, %r990, 4;
	add.s64 	%rd606, %rd1, %rd605;
	ld.global.nc.u32 	%r991, [%rd606];
	add.s32 	%r992, %r991, %r989;
	add.s32 	%r993, %r3628, 77056;
	mul.wide.u32 	%rd607, %r993, 4;
	add.s64 	%rd608, %rd1, %rd607;
	ld.global.nc.u32 	%r994, [%rd608];
	add.s32 	%r995, %r994, %r992;
	add.s32 	%r996, %r3628, 77312;
	mul.wide.u32 	%rd609, %r996, 4;
	add.s64 	%rd610, %rd1, %rd609;
	ld.global.nc.u32 	%r997, [%rd610];
	add.s32 	%r998, %r997, %r995;
	add.s32 	%r999, %r3628, 77568;
	mul.wide.u32 	%rd611, %r999, 4;
	add.s64 	%rd612, %rd1, %rd611;
	ld.global.nc.u32 	%r1000, [%rd612];
	add.s32 	%r1001, %r1000, %r998;
	add.s32 	%r1002, %r3628, 77824;
	mul.wide.u32 	%rd613, %r1002, 4;
	add.s64 	%rd614, %rd1, %rd613;
	ld.global.nc.u32 	%r1003, [%rd614];
	add.s32 	%r1004, %r1003, %r1001;
	add.s32 	%r1005, %r3628, 78080;
	mul.wide.u32 	%rd615, %r1005, 4;
	add.s64 	%rd616, %rd1, %rd615;
	ld.global.nc.u32 	%r1006, [%rd616];
	add.s32 	%r1007, %r1006, %r1004;
	add.s32 	%r1008, %r3628, 78336;
	mul.wide.u32 	%rd617, %r1008, 4;
	add.s64 	%rd618, %rd1, %rd617;
	ld.global.nc.u32 	%r1009, [%rd618];
	add.s32 	%r1010, %r1009, %r1007;
	add.s32 	%r1011, %r3628, 78592;
	mul.wide.u32 	%rd619, %r1011, 4;
	add.s64 	%rd620, %rd1, %rd619;
	ld.global.nc.u32 	%r1012, [%rd620];
	add.s32 	%r1013, %r1012, %r1010;
	add.s32 	%r1014, %r3628, 78848;
	mul.wide.u32 	%rd621, %r1014, 4;
	add.s64 	%rd622, %rd1, %rd621;
	ld.global.nc.u32 	%r1015, [%rd622];
	add.s32 	%r1016, %r1015, %r1013;
	add.s32 	%r1017, %r3628, 79104;
	mul.wide.u32 	%rd623, %r1017, 4;
	add.s64 	%rd624, %rd1, %rd623;
	ld.global.nc.u32 	%r1018, [%rd624];
	add.s32 	%r1019, %r1018, %r1016;
	add.s32 	%r1020, %r3628, 79360;
	mul.wide.u32 	%rd625, %r1020, 4;
	add.s64 	%rd626, %rd1, %rd625;
	ld.global.nc.u32 	%r1021, [%rd626];
	add.s32 	%r1022, %r1021, %r1019;
	add.s32 	%r1023, %r3628, 79616;
	mul.wide.u32 	%rd627, %r1023, 4;
	add.s64 	%rd628, %rd1, %rd627;
	ld.global.nc.u32 	%r1024, [%rd628];
	add.s32 	%r1025, %r1024, %r1022;
	add.s32 	%r1026, %r3628, 79872;
	mul.wide.u32 	%rd629, %r1026, 4;
	add.s64 	%rd630, %rd1, %rd629;
	ld.global.nc.u32 	%r1027, [%rd630];
	add.s32 	%r1028, %r1027, %r1025;
	add.s32 	%r1029, %r3628, 80128;
	mul.wide.u32 	%rd631, %r1029, 4;
	add.s64 	%rd632, %rd1, %rd631;
	ld.global.nc.u32 	%r1030, [%rd632];
	add.s32 	%r1031, %r1030, %r1028;
	add.s32 	%r1032, %r3628, 80384;
	mul.wide.u32 	%rd633, %r1032, 4;
	add.s64 	%rd634, %rd1, %rd633;
	ld.global.nc.u32 	%r1033, [%rd634];
	add.s32 	%r1034, %r1033, %r1031;
	add.s32 	%r1035, %r3628, 80640;
	mul.wide.u32 	%rd635, %r1035, 4;
	add.s64 	%rd636, %rd1, %rd635;
	ld.global.nc.u32 	%r1036, [%rd636];
	add.s32 	%r1037, %r1036, %r1034;
	add.s32 	%r1038, %r3628, 80896;
	mul.wide.u32 	%rd637, %r1038, 4;
	add.s64 	%rd638, %rd1, %rd637;
	ld.global.nc.u32 	%r1039, [%rd638];
	add.s32 	%r1040, %r1039, %r1037;
	add.s32 	%r1041, %r3628, 81152;
	mul.wide.u32 	%rd639, %r1041, 4;
	add.s64 	%rd640, %rd1, %rd639;
	ld.global.nc.u32 	%r1042, [%rd640];
	add.s32 	%r1043, %r1042, %r1040;
	add.s32 	%r1044, %r3628, 81408;
	mul.wide.u32 	%rd641, %r1044, 4;
	add.s64 	%rd642, %rd1, %rd641;
	ld.global.nc.u32 	%r1045, [%rd642];
	add.s32 	%r1046, %r1045, %r1043;
	add.s32 	%r1047, %r3628, 81664;
	mul.wide.u32 	%rd643, %r1047, 4;
	add.s64 	%rd644, %rd1, %rd643;
	ld.global.nc.u32 	%r1048, [%rd644];
	add.s32 	%r1049, %r1048, %r1046;
	add.s32 	%r1050, %r3628, 81920;
	mul.wide.u32 	%rd645, %r1050, 4;
	add.s64 	%rd646, %rd1, %rd645;
	ld.global.nc.u32 	%r1051, [%rd646];
	add.s32 	%r1052, %r1051, %r1049;
	add.s32 	%r1053, %r3628, 82176;
	mul.wide.u32 	%rd647, %r1053, 4;
	add.s64 	%rd648, %rd1, %rd647;
	ld.global.nc.u32 	%r1054, [%rd648];
	add.s32 	%r1055, %r1054, %r1052;
	add.s32 	%r1056, %r3628, 82432;
	mul.wide.u32 	%rd649, %r1056, 4;
	add.s64 	%rd650, %rd1, %rd649;
	ld.global.nc.u32 	%r1057, [%rd650];
	add.s32 	%r1058, %r1057, %r1055;
	add.s32 	%r1059, %r3628, 82688;
	mul.wide.u32 	%rd651, %r1059, 4;
	add.s64 	%rd652, %rd1, %rd651;
	ld.global.nc.u32 	%r1060, [%rd652];
	add.s32 	%r1061, %r1060, %r1058;
	add.s32 	%r1062, %r3628, 82944;
	mul.wide.u32 	%rd653, %r1062, 4;
	add.s64 	%rd654, %rd1, %rd653;
	ld.global.nc.u32 	%r1063, [%rd654];
	add.s32 	%r1064, %r1063, %r1061;
	add.s32 	%r1065, %r3628, 83200;
	mul.wide.u32 	%rd655, %r1065, 4;
	add.s64 	%rd656, %rd1, %rd655;
	ld.global.nc.u32 	%r1066, [%rd656];
	add.s32 	%r1067, %r1066, %r1064;
	add.s32 	%r1068, %r3628, 83456;
	mul.wide.u32 	%rd657, %r1068, 4;
	add.s64 	%rd658, %rd1, %rd657;
	ld.global.nc.u32 	%r1069, [%rd658];
	add.s32 	%r1070, %r1069, %r1067;
	add.s32 	%r1071, %r3628, 83712;
	mul.wide.u32 	%rd659, %r1071, 4;
	add.s64 	%rd660, %rd1, %rd659;
	ld.global.nc.u32 	%r1072, [%rd660];
	add.s32 	%r1073, %r1072, %r1070;
	add.s32 	%r1074, %r3628, 83968;
	mul.wide.u32 	%rd661, %r1074, 4;
	add.s64 	%rd662, %rd1, %rd661;
	ld.global.nc.u32 	%r1075, [%rd662];
	add.s32 	%r1076, %r1075, %r1073;
	add.s32 	%r1077, %r3628, 84224;
	mul.wide.u32 	%rd663, %r1077, 4;
	add.s64 	%rd664, %rd1, %rd663;
	ld.global.nc.u32 	%r1078, [%rd664];
	add.s32 	%r1079, %r1078, %r1076;
	add.s32 	%r1080, %r3628, 84480;
	mul.wide.u32 	%rd665, %r1080, 4;
	add.s64 	%rd666, %rd1, %rd665;
	ld.global.nc.u32 	%r1081, [%rd666];
	add.s32 	%r1082, %r1081, %r1079;
	add.s32 	%r1083, %r3628, 84736;
	mul.wide.u32 	%rd667, %r1083, 4;
	add.s64 	%rd668, %rd1, %rd667;
	ld.global.nc.u32 	%r1084, [%rd668];
	add.s32 	%r1085, %r1084, %r1082;
	add.s32 	%r1086, %r3628, 84992;
	mul.wide.u32 	%rd669, %r1086, 4;
	add.s64 	%rd670, %rd1, %rd669;
	ld.global.nc.u32 	%r1087, [%rd670];
	add.s32 	%r1088, %r1087, %r1085;
	add.s32 	%r1089, %r3628, 85248;
	mul.wide.u32 	%rd671, %r1089, 4;
	add.s64 	%rd672, %rd1, %rd671;
	ld.global.nc.u32 	%r1090, [%rd672];
	add.s32 	%r1091, %r1090, %r1088;
	add.s32 	%r1092, %r3628, 85504;
	mul.wide.u32 	%rd673, %r1092, 4;
	add.s64 	%rd674, %rd1, %rd673;
	ld.global.nc.u32 	%r1093, [%rd674];
	add.s32 	%r1094, %r1093, %r1091;
	add.s32 	%r1095, %r3628, 85760;
	mul.wide.u32 	%rd675, %r1095, 4;
	add.s64 	%rd676, %rd1, %rd675;
	ld.global.nc.u32 	%r1096, [%rd676];
	add.s32 	%r1097, %r1096, %r1094;
	add.s32 	%r1098, %r3628, 86016;
	mul.wide.u32 	%rd677, %r1098, 4;
	add.s64 	%rd678, %rd1, %rd677;
	ld.global.nc.u32 	%r1099, [%rd678];
	add.s32 	%r1100, %r1099, %r1097;
	add.s32 	%r1101, %r3628, 86272;
	mul.wide.u32 	%rd679, %r1101, 4;
	add.s64 	%rd680, %rd1, %rd679;
	ld.global.nc.u32 	%r1102, [%rd680];
	add.s32 	%r1103, %r1102, %r1100;
	add.s32 	%r1104, %r3628, 86528;
	mul.wide.u32 	%rd681, %r1104, 4;
	add.s64 	%rd682, %rd1, %rd681;
	ld.global.nc.u32 	%r1105, [%rd682];
	add.s32 	%r1106, %r1105, %r1103;
	add.s32 	%r1107, %r3628, 86784;
	mul.wide.u32 	%rd683, %r1107, 4;
	add.s64 	%rd684, %rd1, %rd683;
	ld.global.nc.u32 	%r1108, [%rd684];
	add.s32 	%r1109, %r1108, %r1106;
	add.s32 	%r1110, %r3628, 87040;
	mul.wide.u32 	%rd685, %r1110, 4;
	add.s64 	%rd686, %rd1, %rd685;
	ld.global.nc.u32 	%r1111, [%rd686];
	add.s32 	%r1112, %r1111, %r1109;
	add.s32 	%r1113, %r3628, 87296;
	mul.wide.u32 	%rd687, %r1113, 4;
	add.s64 	%rd688, %rd1, %rd687;
	ld.global.nc.u32 	%r1114, [%rd688];
	add.s32 	%r1115, %r1114, %r1112;
	add.s32 	%r1116, %r3628, 87552;
	mul.wide.u32 	%rd689, %r1116, 4;
	add.s64 	%rd690, %rd1, %rd689;
	ld.global.nc.u32 	%r1117, [%rd690];
	add.s32 	%r1118, %r1117, %r1115;
	add.s32 	%r1119, %r3628, 87808;
	mul.wide.u32 	%rd691, %r1119, 4;
	add.s64 	%rd692, %rd1, %rd691;
	ld.global.nc.u32 	%r1120, [%rd692];
	add.s32 	%r1121, %r1120, %r1118;
	add.s32 	%r1122, %r3628, 88064;
	mul.wide.u32 	%rd693, %r1122, 4;
	add.s64 	%rd694, %rd1, %rd693;
	ld.global.nc.u32 	%r1123, [%rd694];
	add.s32 	%r1124, %r1123, %r1121;
	add.s32 	%r1125, %r3628, 88320;
	mul.wide.u32 	%rd695, %r1125, 4;
	add.s64 	%rd696, %rd1, %rd695;
	ld.global.nc.u32 	%r1126, [%rd696];
	add.s32 	%r1127, %r1126, %r1124;
	add.s32 	%r1128, %r3628, 88576;
	mul.wide.u32 	%rd697, %r1128, 4;
	add.s64 	%rd698, %rd1, %rd697;
	ld.global.nc.u32 	%r1129, [%rd698];
	add.s32 	%r1130, %r1129, %r1127;
	add.s32 	%r1131, %r3628, 88832;
	mul.wide.u32 	%rd699, %r1131, 4;
	add.s64 	%rd700, %rd1, %rd699;
	ld.global.nc.u32 	%r1132, [%rd700];
	add.s32 	%r1133, %r1132, %r1130;
	add.s32 	%r1134, %r3628, 89088;
	mul.wide.u32 	%rd701, %r1134, 4;
	add.s64 	%rd702, %rd1, %rd701;
	ld.global.nc.u32 	%r1135, [%rd702];
	add.s32 	%r1136, %r1135, %r1133;
	add.s32 	%r1137, %r3628, 89344;
	mul.wide.u32 	%rd703, %r1137, 4;
	add.s64 	%rd704, %rd1, %rd703;
	ld.global.nc.u32 	%r1138, [%rd704];
	add.s32 	%r1139, %r1138, %r1136;
	add.s32 	%r1140, %r3628, 89600;
	mul.wide.u32 	%rd705, %r1140, 4;
	add.s64 	%rd706, %rd1, %rd705;
	ld.global.nc.u32 	%r1141, [%rd706];
	add.s32 	%r1142, %r1141, %r1139;
	add.s32 	%r1143, %r3628, 89856;
	mul.wide.u32 	%rd707, %r1143, 4;
	add.s64 	%rd708, %rd1, %rd707;
	ld.global.nc.u32 	%r1144, [%rd708];
	add.s32 	%r1145, %r1144, %r1142;
	add.s32 	%r1146, %r3628, 90112;
	mul.wide.u32 	%rd709, %r1146, 4;
	add.s64 	%rd710, %rd1, %rd709;
	ld.global.nc.u32 	%r1147, [%rd710];
	add.s32 	%r1148, %r1147, %r1145;
	add.s32 	%r1149, %r3628, 90368;
	mul.wide.u32 	%rd711, %r1149, 4;
	add.s64 	%rd712, %rd1, %rd711;
	ld.global.nc.u32 	%r1150, [%rd712];
	add.s32 	%r1151, %r1150, %r1148;
	add.s32 	%r1152, %r3628, 90624;
	mul.wide.u32 	%rd713, %r1152, 4;
	add.s64 	%rd714, %rd1, %rd713;
	ld.global.nc.u32 	%r1153, [%rd714];
	add.s32 	%r1154, %r1153, %r1151;
	add.s32 	%r1155, %r3628, 90880;
	mul.wide.u32 	%rd715, %r1155, 4;
	add.s64 	%rd716, %rd1, %rd715;
	ld.global.nc.u32 	%r1156, [%rd716];
	add.s32 	%r1157, %r1156, %r1154;
	add.s32 	%r1158, %r3628, 91136;
	mul.wide.u32 	%rd717, %r1158, 4;
	add.s64 	%rd718, %rd1, %rd717;
	ld.global.nc.u32 	%r1159, [%rd718];
	add.s32 	%r1160, %r1159, %r1157;
	add.s32 	%r1161, %r3628, 91392;
	mul.wide.u32 	%rd719, %r1161, 4;
	add.s64 	%rd720, %rd1, %rd719;
	ld.global.nc.u32 	%r1162, [%rd720];
	add.s32 	%r1163, %r1162, %r1160;
	add.s32 	%r1164, %r3628, 91648;
	mul.wide.u32 	%rd721, %r1164, 4;
	add.s64 	%rd722, %rd1, %rd721;
	ld.global.nc.u32 	%r1165, [%rd722];
	add.s32 	%r1166, %r1165, %r1163;
	add.s32 	%r1167, %r3628, 91904;
	mul.wide.u32 	%rd723, %r1167, 4;
	add.s64 	%rd724, %rd1, %rd723;
	ld.global.nc.u32 	%r1168, [%rd724];
	add.s32 	%r1169, %r1168, %r1166;
	add.s32 	%r1170, %r3628, 92160;
	mul.wide.u32 	%rd725, %r1170, 4;
	add.s64 	%rd726, %rd1, %rd725;
	ld.global.nc.u32 	%r1171, [%rd726];
	add.s32 	%r1172, %r1171, %r1169;
	add.s32 	%r1173, %r3628, 92416;
	mul.wide.u32 	%rd727, %r1173, 4;
	add.s64 	%rd728, %rd1, %rd727;
	ld.global.nc.u32 	%r1174, [%rd728];
	add.s32 	%r1175, %r1174, %r1172;
	add.s32 	%r1176, %r3628, 92672;
	mul.wide.u32 	%rd729, %r1176, 4;
	add.s64 	%rd730, %rd1, %rd729;
	ld.global.nc.u32 	%r1177, [%rd730];
	add.s32 	%r1178, %r1177, %r1175;
	add.s32 	%r1179, %r3628, 92928;
	mul.wide.u32 	%rd731, %r1179, 4;
	add.s64 	%rd732, %rd1, %rd731;
	ld.global.nc.u32 	%r1180, [%rd732];
	add.s32 	%r1181, %r1180, %r1178;
	add.s32 	%r1182, %r3628, 93184;
	mul.wide.u32 	%rd733, %r1182, 4;
	add.s64 	%rd734, %rd1, %rd733;
	ld.global.nc.u32 	%r1183, [%rd734];
	add.s32 	%r1184, %r1183, %r1181;
	add.s32 	%r1185, %r3628, 93440;
	mul.wide.u32 	%rd735, %r1185, 4;
	add.s64 	%rd736, %rd1, %rd735;
	ld.global.nc.u32 	%r1186, [%rd736];
	add.s32 	%r1187, %r1186, %r1184;
	add.s32 	%r1188, %r3628, 93696;
	mul.wide.u32 	%rd737, %r1188, 4;
	add.s64 	%rd738, %rd1, %rd737;
	ld.global.nc.u32 	%r1189, [%rd738];
	add.s32 	%r1190, %r1189, %r1187;
	add.s32 	%r1191, %r3628, 93952;
	mul.wide.u32 	%rd739, %r1191, 4;
	add.s64 	%rd740, %rd1, %rd739;
	ld.global.nc.u32 	%r1192, [%rd740];
	add.s32 	%r1193, %r1192, %r1190;
	add.s32 	%r1194, %r3628, 94208;
	mul.wide.u32 	%rd741, %r1194, 4;
	add.s64 	%rd742, %rd1, %rd741;
	ld.global.nc.u32 	%r1195, [%rd742];
	add.s32 	%r1196, %r1195, %r1193;
	add.s32 	%r1197, %r3628, 94464;
	mul.wide.u32 	%rd743, %r1197, 4;
	add.s64 	%rd744, %rd1, %rd743;
	ld.global.nc.u32 	%r1198, [%rd744];
	add.s32 	%r1199, %r1198, %r1196;
	add.s32 	%r1200, %r3628, 94720;
	mul.wide.u32 	%rd745, %r1200, 4;
	add.s64 	%rd746, %rd1, %rd745;
	ld.global.nc.u32 	%r1201, [%rd746];
	add.s32 	%r1202, %r1201, %r1199;
	add.s32 	%r1203, %r3628, 94976;
	mul.wide.u32 	%rd747, %r1203, 4;
	add.s64 	%rd748, %rd1, %rd747;
	ld.global.nc.u32 	%r1204, [%rd748];
	add.s32 	%r1205, %r1204, %r1202;
	add.s32 	%r1206, %r3628, 95232;
	mul.wide.u32 	%rd749, %r1206, 4;
	add.s64 	%rd750, %rd1, %rd749;
	ld.global.nc.u32 	%r1207, [%rd750];
	add.s32 	%r1208, %r1207, %r1205;
	add.s32 	%r1209, %r3628, 95488;
	mul.wide.u32 	%rd751, %r1209, 4;
	add.s64 	%rd752, %rd1, %rd751;
	ld.global.nc.u32 	%r1210, [%rd752];
	add.s32 	%r1211, %r1210, %r1208;
	add.s32 	%r1212, %r3628, 95744;
	mul.wide.u32 	%rd753, %r1212, 4;
	add.s64 	%rd754, %rd1, %rd753;
	ld.global.nc.u32 	%r1213, [%rd754];
	add.s32 	%r1214, %r1213, %r1211;
	add.s32 	%r1215, %r3628, 96000;
	mul.wide.u32 	%rd755, %r1215, 4;
	add.s64 	%rd756, %rd1, %rd755;
	ld.global.nc.u32 	%r1216, [%rd756];
	add.s32 	%r1217, %r1216, %r1214;
	add.s32 	%r1218, %r3628, 96256;
	mul.wide.u32 	%rd757, %r1218, 4;
	add.s64 	%rd758, %rd1, %rd757;
	ld.global.nc.u32 	%r1219, [%rd758];
	add.s32 	%r1220, %r1219, %r1217;
	add.s32 	%r1221, %r3628, 96512;
	mul.wide.u32 	%rd759, %r1221, 4;
	add.s64 	%rd760, %rd1, %rd759;
	ld.global.nc.u32 	%r1222, [%rd760];
	add.s32 	%r1223, %r1222, %r1220;
	add.s32 	%r1224, %r3628, 96768;
	mul.wide.u32 	%rd761, %r1224, 4;
	add.s64 	%rd762, %rd1, %rd761;
	ld.global.nc.u32 	%r1225, [%rd762];
	add.s32 	%r1226, %r1225, %r1223;
	add.s32 	%r1227, %r3628, 97024;
	mul.wide.u32 	%rd763, %r1227, 4;
	add.s64 	%rd764, %rd1, %rd763;
	ld.global.nc.u32 	%r1228, [%rd764];
	add.s32 	%r1229, %r1228, %r1226;
	add.s32 	%r1230, %r3628, 97280;
	mul.wide.u32 	%rd765, %r1230, 4;
	add.s64 	%rd766, %rd1, %rd765;
	ld.global.nc.u32 	%r1231, [%rd766];
	add.s32 	%r1232, %r1231, %r1229;
	add.s32 	%r1233, %r3628, 97536;
	mul.wide.u32 	%rd767, %r1233, 4;
	add.s64 	%rd768, %rd1, %rd767;
	ld.global.nc.u32 	%r1234, [%rd768];
	add.s32 	%r1235, %r1234, %r1232;
	add.s32 	%r1236, %r3628, 97792;
	mul.wide.u32 	%rd769, %r1236, 4;
	add.s64 	%rd770, %rd1, %rd769;
	ld.global.nc.u32 	%r1237, [%rd770];
	add.s32 	%r1238, %r1237, %r1235;
	add.s32 	%r1239, %r3628, 98048;
	mul.wide.u32 	%rd771, %r1239, 4;
	add.s64 	%rd772, %rd1, %rd771;
	ld.global.nc.u32 	%r1240, [%rd772];
	add.s32 	%r1241, %r1240, %r1238;
	add.s32 	%r1242, %r3628, 98304;
	mul.wide.u32 	%rd773, %r1242, 4;
	add.s64 	%rd774, %rd1, %rd773;
	ld.global.nc.u32 	%r1243, [%rd774];
	add.s32 	%r1244, %r1243, %r1241;
	add.s32 	%r1245, %r3628, 98560;
	mul.wide.u32 	%rd775, %r1245, 4;
	add.s64 	%rd776, %rd1, %rd775;
	ld.global.nc.u32 	%r1246, [%rd776];
	add.s32 	%r1247, %r1246, %r1244;
	add.s32 	%r1248, %r3628, 98816;
	mul.wide.u32 	%rd777, %r1248, 4;
	add.s64 	%rd778, %rd1, %rd777;
	ld.global.nc.u32 	%r1249, [%rd778];
	add.s32 	%r1250, %r1249, %r1247;
	add.s32 	%r1251, %r3628, 99072;
	mul.wide.u32 	%rd779, %r1251, 4;
	add.s64 	%rd780, %rd1, %rd779;
	ld.global.nc.u32 	%r1252, [%rd780];
	add.s32 	%r1253, %r1252, %r1250;
	add.s32 	%r1254, %r3628, 99328;
	mul.wide.u32 	%rd781, %r1254, 4;
	add.s64 	%rd782, %rd1, %rd781;
	ld.global.nc.u32 	%r1255, [%rd782];
	add.s32 	%r1256, %r1255, %r1253;
	add.s32 	%r1257, %r3628, 99584;
	mul.wide.u32 	%rd783, %r1257, 4;
	add.s64 	%rd784, %rd1, %rd783;
	ld.global.nc.u32 	%r1258, [%rd784];
	add.s32 	%r1259, %r1258, %r1256;
	add.s32 	%r1260, %r3628, 99840;
	mul.wide.u32 	%rd785, %r1260, 4;
	add.s64 	%rd786, %rd1, %rd785;
	ld.global.nc.u32 	%r1261, [%rd786];
	add.s32 	%r1262, %r1261, %r1259;
	add.s32 	%r1263, %r3628, 100096;
	mul.wide.u32 	%rd787, %r1263, 4;
	add.s64 	%rd788, %rd1, %rd787;
	ld.global.nc.u32 	%r1264, [%rd788];
	add.s32 	%r1265, %r1264, %r1262;
	add.s32 	%r1266, %r3628, 100352;
	mul.wide.u32 	%rd789, %r1266, 4;
	add.s64 	%rd790, %rd1, %rd789;
	ld.global.nc.u32 	%r1267, [%rd790];
	add.s32 	%r1268, %r1267, %r1265;
	add.s32 	%r1269, %r3628, 100608;
	mul.wide.u32 	%rd791, %r1269, 4;
	add.s64 	%rd792, %rd1, %rd791;
	ld.global.nc.u32 	%r1270, [%rd792];
	add.s32 	%r1271, %r1270, %r1268;
	add.s32 	%r1272, %r3628, 100864;
	mul.wide.u32 	%rd793, %r1272, 4;
	add.s64 	%rd794, %rd1, %rd793;
	ld.global.nc.u32 	%r1273, [%rd794];
	add.s32 	%r1274, %r1273, %r1271;
	add.s32 	%r1275, %r3628, 101120;
	mul.wide.u32 	%rd795, %r1275, 4;
	add.s64 	%rd796, %rd1, %rd795;
	ld.global.nc.u32 	%r1276, [%rd796];
	add.s32 	%r1277, %r1276, %r1274;
	add.s32 	%r1278, %r3628, 101376;
	mul.wide.u32 	%rd797, %r1278, 4;
	add.s64 	%rd798, %rd1, %rd797;
	ld.global.nc.u32 	%r1279, [%rd798];
	add.s32 	%r1280, %r1279, %r1277;
	add.s32 	%r1281, %r3628, 101632;
	mul.wide.u32 	%rd799, %r1281, 4;
	add.s64 	%rd800, %rd1, %rd799;
	ld.global.nc.u32 	%r1282, [%rd800];
	add.s32 	%r1283, %r1282, %r1280;
	add.s32 	%r1284, %r3628, 101888;
	mul.wide.u32 	%rd801, %r1284, 4;
	add.s64 	%rd802, %rd1, %rd801;
	ld.global.nc.u32 	%r1285, [%rd802];
	add.s32 	%r1286, %r1285, %r1283;
	add.s32 	%r1287, %r3628, 102144;
	mul.wide.u32 	%rd803, %r1287, 4;
	add.s64 	%rd804, %rd1, %rd803;
	ld.global.nc.u32 	%r1288, [%rd804];
	add.s32 	%r1289, %r1288, %r1286;
	add.s32 	%r1290, %r3628, 102400;
	mul.wide.u32 	%rd805, %r1290, 4;
	add.s64 	%rd806, %rd1, %rd805;
	ld.global.nc.u32 	%r1291, [%rd806];
	add.s32 	%r1292, %r1291, %r1289;
	add.s32 	%r1293, %r3628, 102656;
	mul.wide.u32 	%rd807, %r1293, 4;
	add.s64 	%rd808, %rd1, %rd807;
	ld.global.nc.u32 	%r1294, [%rd808];
	add.s32 	%r1295, %r1294, %r1292;
	add.s32 	%r1296, %r3628, 102912;
	mul.wide.u32 	%rd809, %r1296, 4;
	add.s64 	%rd810, %rd1, %rd809;
	ld.global.nc.u32 	%r1297, [%rd810];
	add.s32 	%r1298, %r1297, %r1295;
	add.s32 	%r1299, %r3628, 103168;
	mul.wide.u32 	%rd811, %r1299, 4;
	add.s64 	%rd812, %rd1, %rd811;
	ld.global.nc.u32 	%r1300, [%rd812];
	add.s32 	%r1301, %r1300, %r1298;
	add.s32 	%r1302, %r3628, 103424;
	mul.wide.u32 	%rd813, %r1302, 4;
	add.s64 	%rd814, %rd1, %rd813;
	ld.global.nc.u32 	%r1303, [%rd814];
	add.s32 	%r1304, %r1303, %r1301;
	add.s32 	%r1305, %r3628, 103680;
	mul.wide.u32 	%rd815, %r1305, 4;
	add.s64 	%rd816, %rd1, %rd815;
	ld.global.nc.u32 	%r1306, [%rd816];
	add.s32 	%r1307, %r1306, %r1304;
	add.s32 	%r1308, %r3628, 103936;
	mul.wide.u32 	%rd817, %r1308, 4;
	add.s64 	%rd818, %rd1, %rd817;
	ld.global.nc.u32 	%r1309, [%rd818];
	add.s32 	%r1310, %r1309, %r1307;
	add.s32 	%r1311, %r3628, 104192;
	mul.wide.u32 	%rd819, %r1311, 4;
	add.s64 	%rd820, %rd1, %rd819;
	ld.global.nc.u32 	%r1312, [%rd820];
	add.s32 	%r1313, %r1312, %r1310;
	add.s32 	%r1314, %r3628, 104448;
	mul.wide.u32 	%rd821, %r1314, 4;
	add.s64 	%rd822, %rd1, %rd821;
	ld.global.nc.u32 	%r1315, [%rd822];
	add.s32 	%r1316, %r1315, %r1313;
	add.s32 	%r1317, %r3628, 104704;
	mul.wide.u32 	%rd823, %r1317, 4;
	add.s64 	%rd824, %rd1, %rd823;
	ld.global.nc.u32 	%r1318, [%rd824];
	add.s32 	%r1319, %r1318, %r1316;
	add.s32 	%r1320, %r3628, 104960;
	mul.wide.u32 	%rd825, %r1320, 4;
	add.s64 	%rd826, %rd1, %rd825;
	ld.global.nc.u32 	%r1321, [%rd826];
	add.s32 	%r1322, %r1321, %r1319;
	add.s32 	%r1323, %r3628, 105216;
	mul.wide.u32 	%rd827, %r1323, 4;
	add.s64 	%rd828, %rd1, %rd827;
	ld.global.nc.u32 	%r1324, [%rd828];
	add.s32 	%r1325, %r1324, %r1322;
	add.s32 	%r1326, %r3628, 105472;
	mul.wide.u32 	%rd829, %r1326, 4;
	add.s64 	%rd830, %rd1, %rd829;
	ld.global.nc.u32 	%r1327, [%rd830];
	add.s32 	%r1328, %r1327, %r1325;
	add.s32 	%r1329, %r3628, 105728;
	mul.wide.u32 	%rd831, %r1329, 4;
	add.s64 	%rd832, %rd1, %rd831;
	ld.global.nc.u32 	%r1330, [%rd832];
	add.s32 	%r1331, %r1330, %r1328;
	add.s32 	%r1332, %r3628, 105984;
	mul.wide.u32 	%rd833, %r1332, 4;
	add.s64 	%rd834, %rd1, %rd833;
	ld.global.nc.u32 	%r1333, [%rd834];
	add.s32 	%r1334, %r1333, %r1331;
	add.s32 	%r1335, %r3628, 106240;
	mul.wide.u32 	%rd835, %r1335, 4;
	add.s64 	%rd836, %rd1, %rd835;
	ld.global.nc.u32 	%r1336, [%rd836];
	add.s32 	%r1337, %r1336, %r1334;
	add.s32 	%r1338, %r3628, 106496;
	mul.wide.u32 	%rd837, %r1338, 4;
	add.s64 	%rd838, %rd1, %rd837;
	ld.global.nc.u32 	%r1339, [%rd838];
	add.s32 	%r1340, %r1339, %r1337;
	add.s32 	%r1341, %r3628, 106752;
	mul.wide.u32 	%rd839, %r1341, 4;
	add.s64 	%rd840, %rd1, %rd839;
	ld.global.nc.u32 	%r1342, [%rd840];
	add.s32 	%r1343, %r1342, %r1340;
	add.s32 	%r1344, %r3628, 107008;
	mul.wide.u32 	%rd841, %r1344, 4;
	add.s64 	%rd842, %rd1, %rd841;
	ld.global.nc.u32 	%r1345, [%rd842];
	add.s32 	%r1346, %r1345, %r1343;
	add.s32 	%r1347, %r3628, 107264;
	mul.wide.u32 	%rd843, %r1347, 4;
	add.s64 	%rd844, %rd1, %rd843;
	ld.global.nc.u32 	%r1348, [%rd844];
	add.s32 	%r1349, %r1348, %r1346;
	add.s32 	%r1350, %r3628, 107520;
	mul.wide.u32 	%rd845, %r1350, 4;
	add.s64 	%rd846, %rd1, %rd845;
	ld.global.nc.u32 	%r1351, [%rd846];
	add.s32 	%r1352, %r1351, %r1349;
	add.s32 	%r1353, %r3628, 107776;
	mul.wide.u32 	%rd847, %r1353, 4;
	add.s64 	%rd848, %rd1, %rd847;
	ld.global.nc.u32 	%r1354, [%rd848];
	add.s32 	%r1355, %r1354, %r1352;
	add.s32 	%r1356, %r3628, 108032;
	mul.wide.u32 	%rd849, %r1356, 4;
	add.s64 	%rd850, %rd1, %rd849;
	ld.global.nc.u32 	%r1357, [%rd850];
	add.s32 	%r1358, %r1357, %r1355;
	add.s32 	%r1359, %r3628, 108288;
	mul.wide.u32 	%rd851, %r1359, 4;
	add.s64 	%rd852, %rd1, %rd851;
	ld.global.nc.u32 	%r1360, [%rd852];
	add.s32 	%r1361, %r1360, %r1358;
	add.s32 	%r1362, %r3628, 108544;
	mul.wide.u32 	%rd853, %r1362, 4;
	add.s64 	%rd854, %rd1, %rd853;
	ld.global.nc.u32 	%r1363, [%rd854];
	add.s32 	%r1364, %r1363, %r1361;
	add.s32 	%r1365, %r3628, 108800;
	mul.wide.u32 	%rd855, %r1365, 4;
	add.s64 	%rd856, %rd1, %rd855;
	ld.global.nc.u32 	%r1366, [%rd856];
	add.s32 	%r1367, %r1366, %r1364;
	add.s32 	%r1368, %r3628, 109056;
	mul.wide.u32 	%rd857, %r1368, 4;
	add.s64 	%rd858, %rd1, %rd857;
	ld.global.nc.u32 	%r1369, [%rd858];
	add.s32 	%r1370, %r1369, %r1367;
	add.s32 	%r1371, %r3628, 109312;
	mul.wide.u32 	%rd859, %r1371, 4;
	add.s64 	%rd860, %rd1, %rd859;
	ld.global.nc.u32 	%r1372, [%rd860];
	add.s32 	%r1373, %r1372, %r1370;
	add.s32 	%r1374, %r3628, 109568;
	mul.wide.u32 	%rd861, %r1374, 4;
	add.s64 	%rd862, %rd1, %rd861;
	ld.global.nc.u32 	%r1375, [%rd862];
	add.s32 	%r1376, %r1375, %r1373;
	add.s32 	%r1377, %r3628, 109824;
	mul.wide.u32 	%rd863, %r1377, 4;
	add.s64 	%rd864, %rd1, %rd863;
	ld.global.nc.u32 	%r1378, [%rd864];
	add.s32 	%r1379, %r1378, %r1376;
	add.s32 	%r1380, %r3628, 110080;
	mul.wide.u32 	%rd865, %r1380, 4;
	add.s64 	%rd866, %rd1, %rd865;
	ld.global.nc.u32 	%r1381, [%rd866];
	add.s32 	%r1382, %r1381, %r1379;
	add.s32 	%r1383, %r3628, 110336;
	mul.wide.u32 	%rd867, %r1383, 4;
	add.s64 	%rd868, %rd1, %rd867;
	ld.global.nc.u32 	%r1384, [%rd868];
	add.s32 	%r1385, %r1384, %r1382;
	add.s32 	%r1386, %r3628, 110592;
	mul.wide.u32 	%rd869, %r1386, 4;
	add.s64 	%rd870, %rd1, %rd869;
	ld.global.nc.u32 	%r1387, [%rd870];
	add.s32 	%r1388, %r1387, %r1385;
	add.s32 	%r1389, %r3628, 110848;
	mul.wide.u32 	%rd871, %r1389, 4;
	add.s64 	%rd872, %rd1, %rd871;
	ld.global.nc.u32 	%r1390, [%rd872];
	add.s32 	%r1391, %r1390, %r1388;
	add.s32 	%r1392, %r3628, 111104;
	mul.wide.u32 	%rd873, %r1392, 4;
	add.s64 	%rd874, %rd1, %rd873;
	ld.global.nc.u32 	%r1393, [%rd874];
	add.s32 	%r1394, %r1393, %r1391;
	add.s32 	%r1395, %r3628, 111360;
	mul.wide.u32 	%rd875, %r1395, 4;
	add.s64 	%rd876, %rd1, %rd875;
	ld.global.nc.u32 	%r1396, [%rd876];
	add.s32 	%r1397, %r1396, %r1394;
	add.s32 	%r1398, %r3628, 111616;
	mul.wide.u32 	%rd877, %r1398, 4;
	add.s64 	%rd878, %rd1, %rd877;
	ld.global.nc.u32 	%r1399, [%rd878];
	add.s32 	%r1400, %r1399, %r1397;
	add.s32 	%r1401, %r3628, 111872;
	mul.wide.u32 	%rd879, %r1401, 4;
	add.s64 	%rd880, %rd1, %rd879;
	ld.global.nc.u32 	%r1402, [%rd880];
	add.s32 	%r1403, %r1402, %r1400;
	add.s32 	%r1404, %r3628, 112128;
	mul.wide.u32 	%rd881, %r1404, 4;
	add.s64 	%rd882, %rd1, %rd881;
	ld.global.nc.u32 	%r1405, [%rd882];
	add.s32 	%r1406, %r1405, %r1403;
	add.s32 	%r1407, %r3628, 112384;
	mul.wide.u32 	%rd883, %r1407, 4;
	add.s64 	%rd884, %rd1, %rd883;
	ld.global.nc.u32 	%r1408, [%rd884];
	add.s32 	%r1409, %r1408, %r1406;
	add.s32 	%r1410, %r3628, 112640;
	mul.wide.u32 	%rd885, %r1410, 4;
	add.s64 	%rd886, %rd1, %rd885;
	ld.global.nc.u32 	%r1411, [%rd886];
	add.s32 	%r1412, %r1411, %r1409;
	add.s32 	%r1413, %r3628, 112896;
	mul.wide.u32 	%rd887, %r1413, 4;
	add.s64 	%rd888, %rd1, %rd887;
	ld.global.nc.u32 	%r1414, [%rd888];
	add.s32 	%r1415, %r1414, %r1412;
	add.s32 	%r1416, %r3628, 113152;
	mul.wide.u32 	%rd889, %r1416, 4;
	add.s64 	%rd890, %rd1, %rd889;
	ld.global.nc.u32 	%r1417, [%rd890];
	add.s32 	%r1418, %r1417, %r1415;
	add.s32 	%r1419, %r3628, 113408;
	mul.wide.u32 	%rd891, %r1419, 4;
	add.s64 	%rd892, %rd1, %rd891;
	ld.global.nc.u32 	%r1420, [%rd892];
	add.s32 	%r1421, %r1420, %r1418;
	add.s32 	%r1422, %r3628, 113664;
	mul.wide.u32 	%rd893, %r1422, 4;
	add.s64 	%rd894, %rd1, %rd893;
	ld.global.nc.u32 	%r1423, [%rd894];
	add.s32 	%r1424, %r1423, %r1421;
	add.s32 	%r1425, %r3628, 113920;
	mul.wide.u32 	%rd895, %r1425, 4;
	add.s64 	%rd896, %rd1, %rd895;
	ld.global.nc.u32 	%r1426, [%rd896];
	add.s32 	%r1427, %r1426, %r1424;
	add.s32 	%r1428, %r3628, 114176;
	mul.wide.u32 	%rd897, %r1428, 4;
	add.s64 	%rd898, %rd1, %rd897;
	ld.global.nc.u32 	%r1429, [%rd898];
	add.s32 	%r1430, %r1429, %r1427;
	add.s32 	%r1431, %r3628, 114432;
	mul.wide.u32 	%rd899, %r1431, 4;
	add.s64 	%rd900, %rd1, %rd899;
	ld.global.nc.u32 	%r1432, [%rd900];
	add.s32 	%r1433, %r1432, %r1430;
	add.s32 	%r1434, %r3628, 114688;
	mul.wide.u32 	%rd901, %r1434, 4;
	add.s64 	%rd902, %rd1, %rd901;
	ld.global.nc.u32 	%r1435, [%rd902];
	add.s32 	%r1436, %r1435, %r1433;
	add.s32 	%r1437, %r3628, 114944;
	mul.wide.u32 	%rd903, %r1437, 4;
	add.s64 	%rd904, %rd1, %rd903;
	ld.global.nc.u32 	%r1438, [%rd904];
	add.s32 	%r1439, %r1438, %r1436;
	add.s32 	%r1440, %r3628, 115200;
	mul.wide.u32 	%rd905, %r1440, 4;
	add.s64 	%rd906, %rd1, %rd905;
	ld.global.nc.u32 	%r1441, [%rd906];
	add.s32 	%r1442, %r1441, %r1439;
	add.s32 	%r1443, %r3628, 115456;
	mul.wide.u32 	%rd907, %r1443, 4;
	add.s64 	%rd908, %rd1, %rd907;
	ld.global.nc.u32 	%r1444, [%rd908];
	add.s32 	%r1445, %r1444, %r1442;
	add.s32 	%r1446, %r3628, 115712;
	mul.wide.u32 	%rd909, %r1446, 4;
	add.s64 	%rd910, %rd1, %rd909;
	ld.global.nc.u32 	%r1447, [%rd910];
	add.s32 	%r1448, %r1447, %r1445;
	add.s32 	%r1449, %r3628, 115968;
	mul.wide.u32 	%rd911, %r1449, 4;
	add.s64 	%rd912, %rd1, %rd911;
	ld.global.nc.u32 	%r1450, [%rd912];
	add.s32 	%r1451, %r1450, %r1448;
	add.s32 	%r1452, %r3628, 116224;
	mul.wide.u32 	%rd913, %r1452, 4;
	add.s64 	%rd914, %rd1, %rd913;
	ld.global.nc.u32 	%r1453, [%rd914];
	add.s32 	%r1454, %r1453, %r1451;
	add.s32 	%r1455, %r3628, 116480;
	mul.wide.u32 	%rd915, %r1455, 4;
	add.s64 	%rd916, %rd1, %rd915;
	ld.global.nc.u32 	%r1456, [%rd916];
	add.s32 	%r1457, %r1456, %r1454;
	add.s32 	%r1458, %r3628, 116736;
	mul.wide.u32 	%rd917, %r1458, 4;
	add.s64 	%rd918, %rd1, %rd917;
	ld.global.nc.u32 	%r1459, [%rd918];
	add.s32 	%r1460, %r1459, %r1457;
	add.s32 	%r1461, %r3628, 116992;
	mul.wide.u32 	%rd919, %r1461, 4;
	add.s64 	%rd920, %rd1, %rd919;
	ld.global.nc.u32 	%r1462, [%rd920];
	add.s32 	%r1463, %r1462, %r1460;
	add.s32 	%r1464, %r3628, 117248;
	mul.wide.u32 	%rd921, %r1464, 4;
	add.s64 	%rd922, %rd1, %rd921;
	ld.global.nc.u32 	%r1465, [%rd922];
	add.s32 	%r1466, %r1465, %r1463;
	add.s32 	%r1467, %r3628, 117504;
	mul.wide.u32 	%rd923, %r1467, 4;
	add.s64 	%rd924, %rd1, %rd923;
	ld.global.nc.u32 	%r1468, [%rd924];
	add.s32 	%r1469, %r1468, %r1466;
	add.s32 	%r1470, %r3628, 117760;
	mul.wide.u32 	%rd925, %r1470, 4;
	add.s64 	%rd926, %rd1, %rd925;
	ld.global.nc.u32 	%r1471, [%rd926];
	add.s32 	%r1472, %r1471, %r1469;
	add.s32 	%r1473, %r3628, 118016;
	mul.wide.u32 	%rd927, %r1473, 4;
	add.s64 	%rd928, %rd1, %rd927;
	ld.global.nc.u32 	%r1474, [%rd928];
	add.s32 	%r1475, %r1474, %r1472;
	add.s32 	%r1476, %r3628, 118272;
	mul.wide.u32 	%rd929, %r1476, 4;
	add.s64 	%rd930, %rd1, %rd929;
	ld.global.nc.u32 	%r1477, [%rd930];
	add.s32 	%r1478, %r1477, %r1475;
	add.s32 	%r1479, %r3628, 118528;
	mul.wide.u32 	%rd931, %r1479, 4;
	add.s64 	%rd932, %rd1, %rd931;
	ld.global.nc.u32 	%r1480, [%rd932];
	add.s32 	%r1481, %r1480, %r1478;
	add.s32 	%r1482, %r3628, 118784;
	mul.wide.u32 	%rd933, %r1482, 4;
	add.s64 	%rd934, %rd1, %rd933;
	ld.global.nc.u32 	%r1483, [%rd934];
	add.s32 	%r1484, %r1483, %r1481;
	add.s32 	%r1485, %r3628, 119040;
	mul.wide.u32 	%rd935, %r1485, 4;
	add.s64 	%rd936, %rd1, %rd935;
	ld.global.nc.u32 	%r1486, [%rd936];
	add.s32 	%r1487, %r1486, %r1484;
	add.s32 	%r1488, %r3628, 119296;
	mul.wide.u32 	%rd937, %r1488, 4;
	add.s64 	%rd938, %rd1, %rd937;
	ld.global.nc.u32 	%r1489, [%rd938];
	add.s32 	%r1490, %r1489, %r1487;
	add.s32 	%r1491, %r3628, 119552;
	mul.wide.u32 	%rd939, %r1491, 4;
	add.s64 	%rd940, %rd1, %rd939;
	ld.global.nc.u32 	%r1492, [%rd940];
	add.s32 	%r1493, %r1492, %r1490;
	add.s32 	%r1494, %r3628, 119808;
	mul.wide.u32 	%rd941, %r1494, 4;
	add.s64 	%rd942, %rd1, %rd941;
	ld.global.nc.u32 	%r1495, [%rd942];
	add.s32 	%r1496, %r1495, %r1493;
	add.s32 	%r1497, %r3628, 120064;
	mul.wide.u32 	%rd943, %r1497, 4;
	add.s64 	%rd944, %rd1, %rd943;
	ld.global.nc.u32 	%r1498, [%rd944];
	add.s32 	%r1499, %r1498, %r1496;
	add.s32 	%r1500, %r3628, 120320;
	mul.wide.u32 	%rd945, %r1500, 4;
	add.s64 	%rd946, %rd1, %rd945;
	ld.global.nc.u32 	%r1501, [%rd946];
	add.s32 	%r1502, %r1501, %r1499;
	add.s32 	%r1503, %r3628, 120576;
	mul.wide.u32 	%rd947, %r1503, 4;
	add.s64 	%rd948, %rd1, %rd947;
	ld.global.nc.u32 	%r1504, [%rd948];
	add.s32 	%r1505, %r1504, %r1502;
	add.s32 	%r1506, %r3628, 120832;
	mul.wide.u32 	%rd949, %r1506, 4;
	add.s64 	%rd950, %rd1, %rd949;
	ld.global.nc.u32 	%r1507, [%rd950];
	add.s32 	%r1508, %r1507, %r1505;
	add.s32 	%r1509, %r3628, 121088;
	mul.wide.u32 	%rd951, %r1509, 4;
	add.s64 	%rd952, %rd1, %rd951;
	ld.global.nc.u32 	%r1510, [%rd952];
	add.s32 	%r1511, %r1510, %r1508;
	add.s32 	%r1512, %r3628, 121344;
	mul.wide.u32 	%rd953, %r1512, 4;
	add.s64 	%rd954, %rd1, %rd953;
	ld.global.nc.u32 	%r1513, [%rd954];
	add.s32 	%r1514, %r1513, %r1511;
	add.s32 	%r1515, %r3628, 121600;
	mul.wide.u32 	%rd955, %r1515, 4;
	add.s64 	%rd956, %rd1, %rd955;
	ld.global.nc.u32 	%r1516, [%rd956];
	add.s32 	%r1517, %r1516, %r1514;
	add.s32 	%r1518, %r3628, 121856;
	mul.wide.u32 	%rd957, %r1518, 4;
	add.s64 	%rd958, %rd1, %rd957;
	ld.global.nc.u32 	%r1519, [%rd958];
	add.s32 	%r1520, %r1519, %r1517;
	add.s32 	%r1521, %r3628, 122112;
	mul.wide.u32 	%rd959, %r1521, 4;
	add.s64 	%rd960, %rd1, %rd959;
	ld.global.nc.u32 	%r1522, [%rd960];
	add.s32 	%r1523, %r1522, %r1520;
	add.s32 	%r1524, %r3628, 122368;
	mul.wide.u32 	%rd961, %r1524, 4;
	add.s64 	%rd962, %rd1, %rd961;
	ld.global.nc.u32 	%r1525, [%rd962];
	add.s32 	%r1526, %r1525, %r1523;
	add.s32 	%r1527, %r3628, 122624;
	mul.wide.u32 	%rd963, %r1527, 4;
	add.s64 	%rd964, %rd1, %rd963;
	ld.global.nc.u32 	%r1528, [%rd964];
	add.s32 	%r1529, %r1528, %r1526;
	add.s32 	%r1530, %r3628, 122880;
	mul.wide.u32 	%rd965, %r1530, 4;
	add.s64 	%rd966, %rd1, %rd965;
	ld.global.nc.u32 	%r1531, [%rd966];
	add.s32 	%r1532, %r1531, %r1529;
	add.s32 	%r1533, %r3628, 123136;
	mul.wide.u32 	%rd967, %r1533, 4;
	add.s64 	%rd968, %rd1, %rd967;
	ld.global.nc.u32 	%r1534, [%rd968];
	add.s32 	%r1535, %r1534, %r1532;
	add.s32 	%r1536, %r3628, 123392;
	mul.wide.u32 	%rd969, %r1536, 4;
	add.s64 	%rd970, %rd1, %rd969;
	ld.global.nc.u32 	%r1537, [%rd970];
	add.s32 	%r1538, %r1537, %r1535;
	add.s32 	%r1539, %r3628, 123648;
	mul.wide.u32 	%rd971, %r1539, 4;
	add.s64 	%rd972, %rd1, %rd971;
	ld.global.nc.u32 	%r1540, [%rd972];
	add.s32 	%r1541, %r1540, %r1538;
	add.s32 	%r1542, %r3628, 123904;
	mul.wide.u32 	%rd973, %r1542, 4;
	add.s64 	%rd974, %rd1, %rd973;
	ld.global.nc.u32 	%r1543, [%rd974];
	add.s32 	%r1544, %r1543, %r1541;
	add.s32 	%r1545, %r3628, 124160;
	mul.wide.u32 	%rd975, %r1545, 4;
	add.s64 	%rd976, %rd1, %rd975;
	ld.global.nc.u32 	%r1546, [%rd976];
	add.s32 	%r1547, %r1546, %r1544;
	add.s32 	%r1548, %r3628, 124416;
	mul.wide.u32 	%rd977, %r1548, 4;
	add.s64 	%rd978, %rd1, %rd977;
	ld.global.nc.u32 	%r1549, [%rd978];
	add.s32 	%r1550, %r1549, %r1547;
	add.s32 	%r1551, %r3628, 124672;
	mul.wide.u32 	%rd979, %r1551, 4;
	add.s64 	%rd980, %rd1, %rd979;
	ld.global.nc.u32 	%r1552, [%rd980];
	add.s32 	%r1553, %r1552, %r1550;
	add.s32 	%r1554, %r3628, 124928;
	mul.wide.u32 	%rd981, %r1554, 4;
	add.s64 	%rd982, %rd1, %rd981;
	ld.global.nc.u32 	%r1555, [%rd982];
	add.s32 	%r1556, %r1555, %r1553;
	add.s32 	%r1557, %r3628, 125184;
	mul.wide.u32 	%rd983, %r1557, 4;
	add.s64 	%rd984, %rd1, %rd983;
	ld.global.nc.u32 	%r1558, [%rd984];
	add.s32 	%r1559, %r1558, %r1556;
	add.s32 	%r1560, %r3628, 125440;
	mul.wide.u32 	%rd985, %r1560, 4;
	add.s64 	%rd986, %rd1, %rd985;
	ld.global.nc.u32 	%r1561, [%rd986];
	add.s32 	%r1562, %r1561, %r1559;
	add.s32 	%r1563, %r3628, 125696;
	mul.wide.u32 	%rd987, %r1563, 4;
	add.s64 	%rd988, %rd1, %rd987;
	ld.global.nc.u32 	%r1564, [%rd988];
	add.s32 	%r1565, %r1564, %r1562;
	add.s32 	%r1566, %r3628, 125952;
	mul.wide.u32 	%rd989, %r1566, 4;
	add.s64 	%rd990, %rd1, %rd989;
	ld.global.nc.u32 	%r1567, [%rd990];
	add.s32 	%r1568, %r1567, %r1565;
	add.s32 	%r1569, %r3628, 126208;
	mul.wide.u32 	%rd991, %r1569, 4;
	add.s64 	%rd992, %rd1, %rd991;
	ld.global.nc.u32 	%r1570, [%rd992];
	add.s32 	%r1571, %r1570, %r1568;
	add.s32 	%r1572, %r3628, 126464;
	mul.wide.u32 	%rd993, %r1572, 4;
	add.s64 	%rd994, %rd1, %rd993;
	ld.global.nc.u32 	%r1573, [%rd994];
	add.s32 	%r1574, %r1573, %r1571;
	add.s32 	%r1575, %r3628, 126720;
	mul.wide.u32 	%rd995, %r1575, 4;
	add.s64 	%rd996, %rd1, %rd995;
	ld.global.nc.u32 	%r1576, [%rd996];
	add.s32 	%r1577, %r1576, %r1574;
	add.s32 	%r1578, %r3628, 126976;
	mul.wide.u32 	%rd997, %r1578, 4;
	add.s64 	%rd998, %rd1, %rd997;
	ld.global.nc.u32 	%r1579, [%rd998];
	add.s32 	%r1580, %r1579, %r1577;
	add.s32 	%r1581, %r3628, 127232;
	mul.wide.u32 	%rd999, %r1581, 4;
	add.s64 	%rd1000, %rd1, %rd999;
	ld.global.nc.u32 	%r1582, [%rd1000];
	add.s32 	%r1583, %r1582, %r1580;
	add.s32 	%r1584, %r3628, 127488;
	mul.wide.u32 	%rd1001, %r1584, 4;
	add.s64 	%rd1002, %rd1, %rd1001;
	ld.global.nc.u32 	%r1585, [%rd1002];
	add.s32 	%r1586, %r1585, %r1583;
	add.s32 	%r1587, %r3628, 127744;
	mul.wide.u32 	%rd1003, %r1587, 4;
	add.s64 	%rd1004, %rd1, %rd1003;
	ld.global.nc.u32 	%r1588, [%rd1004];
	add.s32 	%r1589, %r1588, %r1586;
	add.s32 	%r1590, %r3628, 128000;
	mul.wide.u32 	%rd1005, %r1590, 4;
	add.s64 	%rd1006, %rd1, %rd1005;
	ld.global.nc.u32 	%r1591, [%rd1006];
	add.s32 	%r1592, %r1591, %r1589;
	add.s32 	%r1593, %r3628, 128256;
	mul.wide.u32 	%rd1007, %r1593, 4;
	add.s64 	%rd1008, %rd1, %rd1007;
	ld.global.nc.u32 	%r1594, [%rd1008];
	add.s32 	%r1595, %r1594, %r1592;
	add.s32 	%r1596, %r3628, 128512;
	mul.wide.u32 	%rd1009, %r1596, 4;
	add.s64 	%rd1010, %rd1, %rd1009;
	ld.global.nc.u32 	%r1597, [%rd1010];
	add.s32 	%r1598, %r1597, %r1595;
	add.s32 	%r1599, %r3628, 128768;
	mul.wide.u32 	%rd1011, %r1599, 4;
	add.s64 	%rd1012, %rd1, %rd1011;
	ld.global.nc.u32 	%r1600, [%rd1012];
	add.s32 	%r1601, %r1600, %r1598;
	add.s32 	%r1602, %r3628, 129024;
	mul.wide.u32 	%rd1013, %r1602, 4;
	add.s64 	%rd1014, %rd1, %rd1013;
	ld.global.nc.u32 	%r1603, [%rd1014];
	add.s32 	%r1604, %r1603, %r1601;
	add.s32 	%r1605, %r3628, 129280;
	mul.wide.u32 	%rd1015, %r1605, 4;
	add.s64 	%rd1016, %rd1, %rd1015;
	ld.global.nc.u32 	%r1606, [%rd1016];
	add.s32 	%r1607, %r1606, %r1604;
	add.s32 	%r1608, %r3628, 129536;
	mul.wide.u32 	%rd1017, %r1608, 4;
	add.s64 	%rd1018, %rd1, %rd1017;
	ld.global.nc.u32 	%r1609, [%rd1018];
	add.s32 	%r1610, %r1609, %r1607;
	add.s32 	%r1611, %r3628, 129792;
	mul.wide.u32 	%rd1019, %r1611, 4;
	add.s64 	%rd1020, %rd1, %rd1019;
	ld.global.nc.u32 	%r1612, [%rd1020];
	add.s32 	%r1613, %r1612, %r1610;
	add.s32 	%r1614, %r3628, 130048;
	mul.wide.u32 	%rd1021, %r1614, 4;
	add.s64 	%rd1022, %rd1, %rd1021;
	ld.global.nc.u32 	%r1615, [%rd1022];
	add.s32 	%r1616, %r1615, %r1613;
	add.s32 	%r1617, %r3628, 130304;
	mul.wide.u32 	%rd1023, %r1617, 4;
	add.s64 	%rd1024, %rd1, %rd1023;
	ld.global.nc.u32 	%r1618, [%rd1024];
	add.s32 	%r1619, %r1618, %r1616;
	add.s32 	%r1620, %r3628, 130560;
	mul.wide.u32 	%rd1025, %r1620, 4;
	add.s64 	%rd1026, %rd1, %rd1025;
	ld.global.nc.u32 	%r1621, [%rd1026];
	add.s32 	%r1622, %r1621, %r1619;
	add.s32 	%r1623, %r3628, 130816;
	mul.wide.u32 	%rd1027, %r1623, 4;
	add.s64 	%rd1028, %rd1, %rd1027;
	ld.global.nc.u32 	%r1624, [%rd1028];
	add.s32 	%r1625, %r1624, %r1622;
	add.s32 	%r1626, %r3628, 131072;
	mul.wide.u32 	%rd1029, %r1626, 4;
	add.s64 	%rd1030, %rd1, %rd1029;
	ld.global.nc.u32 	%r1627, [%rd1030];
	add.s32 	%r1628, %r1627, %r1625;
	add.s32 	%r1629, %r3628, 131328;
	mul.wide.u32 	%rd1031, %r1629, 4;
	add.s64 	%rd1032, %rd1, %rd1031;
	ld.global.nc.u32 	%r1630, [%rd1032];
	add.s32 	%r1631, %r1630, %r1628;
	add.s32 	%r1632, %r3628, 131584;
	mul.wide.u32 	%rd1033, %r1632, 4;
	add.s64 	%rd1034, %rd1, %rd1033;
	ld.global.nc.u32 	%r1633, [%rd1034];
	add.s32 	%r1634, %r1633, %r1631;
	add.s32 	%r1635, %r3628, 131840;
	mul.wide.u32 	%rd1035, %r1635, 4;
	add.s64 	%rd1036, %rd1, %rd1035;
	ld.global.nc.u32 	%r1636, [%rd1036];
	add.s32 	%r1637, %r1636, %r1634;
	add.s32 	%r1638, %r3628, 132096;
	mul.wide.u32 	%rd1037, %r1638, 4;
	add.s64 	%rd1038, %rd1, %rd1037;
	ld.global.nc.u32 	%r1639, [%rd1038];
	add.s32 	%r1640, %r1639, %r1637;
	add.s32 	%r1641, %r3628, 132352;
	mul.wide.u32 	%rd1039, %r1641, 4;
	add.s64 	%rd1040, %rd1, %rd1039;
	ld.global.nc.u32 	%r1642, [%rd1040];
	add.s32 	%r1643, %r1642, %r1640;
	add.s32 	%r1644, %r3628, 132608;
	mul.wide.u32 	%rd1041, %r1644, 4;
	add.s64 	%rd1042, %rd1, %rd1041;
	ld.global.nc.u32 	%r1645, [%rd1042];
	add.s32 	%r1646, %r1645, %r1643;
	add.s32 	%r1647, %r3628, 132864;
	mul.wide.u32 	%rd1043, %r1647, 4;
	add.s64 	%rd1044, %rd1, %rd1043;
	ld.global.nc.u32 	%r1648, [%rd1044];
	add.s32 	%r1649, %r1648, %r1646;
	add.s32 	%r1650, %r3628, 133120;
	mul.wide.u32 	%rd1045, %r1650, 4;
	add.s64 	%rd1046, %rd1, %rd1045;
	ld.global.nc.u32 	%r1651, [%rd1046];
	add.s32 	%r1652, %r1651, %r1649;
	add.s32 	%r1653, %r3628, 133376;
	mul.wide.u32 	%rd1047, %r1653, 4;
	add.s64 	%rd1048, %rd1, %rd1047;
	ld.global.nc.u32 	%r1654, [%rd1048];
	add.s32 	%r1655, %r1654, %r1652;
	add.s32 	%r1656, %r3628, 133632;
	mul.wide.u32 	%rd1049, %r1656, 4;
	add.s64 	%rd1050, %rd1, %rd1049;
	ld.global.nc.u32 	%r1657, [%rd1050];
	add.s32 	%r1658, %r1657, %r1655;
	add.s32 	%r1659, %r3628, 133888;
	mul.wide.u32 	%rd1051, %r1659, 4;
	add.s64 	%rd1052, %rd1, %rd1051;
	ld.global.nc.u32 	%r1660, [%rd1052];
	add.s32 	%r1661, %r1660, %r1658;
	add.s32 	%r1662, %r3628, 134144;
	mul.wide.u32 	%rd1053, %r1662, 4;
	add.s64 	%rd1054, %rd1, %rd1053;
	ld.global.nc.u32 	%r1663, [%rd1054];
	add.s32 	%r1664, %r1663, %r1661;
	add.s32 	%r1665, %r3628, 134400;
	mul.wide.u32 	%rd1055, %r1665, 4;
	add.s64 	%rd1056, %rd1, %rd1055;
	ld.global.nc.u32 	%r1666, [%rd1056];
	add.s32 	%r1667, %r1666, %r1664;
	add.s32 	%r1668, %r3628, 134656;
	mul.wide.u32 	%rd1057, %r1668, 4;
	add.s64 	%rd1058, %rd1, %rd1057;
	ld.global.nc.u32 	%r1669, [%rd1058];
	add.s32 	%r1670, %r1669, %r1667;
	add.s32 	%r1671, %r3628, 134912;
	mul.wide.u32 	%rd1059, %r1671, 4;
	add.s64 	%rd1060, %rd1, %rd1059;
	ld.global.nc.u32 	%r1672, [%rd1060];
	add.s32 	%r1673, %r1672, %r1670;
	add.s32 	%r1674, %r3628, 135168;
	mul.wide.u32 	%rd1061, %r1674, 4;
	add.s64 	%rd1062, %rd1, %rd1061;
	ld.global.nc.u32 	%r1675, [%rd1062];
	add.s32 	%r1676, %r1675, %r1673;
	add.s32 	%r1677, %r3628, 135424;
	mul.wide.u32 	%rd1063, %r1677, 4;
	add.s64 	%rd1064, %rd1, %rd1063;
	ld.global.nc.u32 	%r1678, [%rd1064];
	add.s32 	%r1679, %r1678, %r1676;
	add.s32 	%r1680, %r3628, 135680;
	mul.wide.u32 	%rd1065, %r1680, 4;
	add.s64 	%rd1066, %rd1, %rd1065;
	ld.global.nc.u32 	%r1681, [%rd1066];
	add.s32 	%r1682, %r1681, %r1679;
	add.s32 	%r1683, %r3628, 135936;
	mul.wide.u32 	%rd1067, %r1683, 4;
	add.s64 	%rd1068, %rd1, %rd1067;
	ld.global.nc.u32 	%r1684, [%rd1068];
	add.s32 	%r1685, %r1684, %r1682;
	add.s32 	%r1686, %r3628, 136192;
	mul.wide.u32 	%rd1069, %r1686, 4;
	add.s64 	%rd1070, %rd1, %rd1069;
	ld.global.nc.u32 	%r1687, [%rd1070];
	add.s32 	%r1688, %r1687, %r1685;
	add.s32 	%r1689, %r3628, 136448;
	mul.wide.u32 	%rd1071, %r1689, 4;
	add.s64 	%rd1072, %rd1, %rd1071;
	ld.global.nc.u32 	%r1690, [%rd1072];
	add.s32 	%r1691, %r1690, %r1688;
	add.s32 	%r1692, %r3628, 136704;
	mul.wide.u32 	%rd1073, %r1692, 4;
	add.s64 	%rd1074, %rd1, %rd1073;
	ld.global.nc.u32 	%r1693, [%rd1074];
	add.s32 	%r1694, %r1693, %r1691;
	add.s32 	%r1695, %r3628, 136960;
	mul.wide.u32 	%rd1075, %r1695, 4;
	add.s64 	%rd1076, %rd1, %rd1075;
	ld.global.nc.u32 	%r1696, [%rd1076];
	add.s32 	%r1697, %r1696, %r1694;
	add.s32 	%r1698, %r3628, 137216;
	mul.wide.u32 	%rd1077, %r1698, 4;
	add.s64 	%rd1078, %rd1, %rd1077;
	ld.global.nc.u32 	%r1699, [%rd1078];
	add.s32 	%r1700, %r1699, %r1697;
	add.s32 	%r1701, %r3628, 137472;
	mul.wide.u32 	%rd1079, %r1701, 4;
	add.s64 	%rd1080, %rd1, %rd1079;
	ld.global.nc.u32 	%r1702, [%rd1080];
	add.s32 	%r1703, %r1702, %r1700;
	add.s32 	%r1704, %r3628, 137728;
	mul.wide.u32 	%rd1081, %r1704, 4;
	add.s64 	%rd1082, %rd1, %rd1081;
	ld.global.nc.u32 	%r1705, [%rd1082];
	add.s32 	%r1706, %r1705, %r1703;
	add.s32 	%r1707, %r3628, 137984;
	mul.wide.u32 	%rd1083, %r1707, 4;
	add.s64 	%rd1084, %rd1, %rd1083;
	ld.global.nc.u32 	%r1708, [%rd1084];
	add.s32 	%r1709, %r1708, %r1706;
	add.s32 	%r1710, %r3628, 138240;
	mul.wide.u32 	%rd1085, %r1710, 4;
	add.s64 	%rd1086, %rd1, %rd1085;
	ld.global.nc.u32 	%r1711, [%rd1086];
	add.s32 	%r1712, %r1711, %r1709;
	add.s32 	%r1713, %r3628, 138496;
	mul.wide.u32 	%rd1087, %r1713, 4;
	add.s64 	%rd1088, %rd1, %rd1087;
	ld.global.nc.u32 	%r1714, [%rd1088];
	add.s32 	%r1715, %r1714, %r1712;
	add.s32 	%r1716, %r3628, 138752;
	mul.wide.u32 	%rd1089, %r1716, 4;
	add.s64 	%rd1090, %rd1, %rd1089;
	ld.global.nc.u32 	%r1717, [%rd1090];
	add.s32 	%r1718, %r1717, %r1715;
	add.s32 	%r1719, %r3628, 139008;
	mul.wide.u32 	%rd1091, %r1719, 4;
	add.s64 	%rd1092, %rd1, %rd1091;
	ld.global.nc.u32 	%r1720, [%rd1092];
	add.s32 	%r1721, %r1720, %r1718;
	add.s32 	%r1722, %r3628, 139264;
	mul.wide.u32 	%rd1093, %r1722, 4;
	add.s64 	%rd1094, %rd1, %rd1093;
	ld.global.nc.u32 	%r1723, [%rd1094];
	add.s32 	%r1724, %r1723, %r1721;
	add.s32 	%r1725, %r3628, 139520;
	mul.wide.u32 	%rd1095, %r1725, 4;
	add.s64 	%rd1096, %rd1, %rd1095;
	ld.global.nc.u32 	%r1726, [%rd1096];
	add.s32 	%r1727, %r1726, %r1724;
	add.s32 	%r1728, %r3628, 139776;
	mul.wide.u32 	%rd1097, %r1728, 4;
	add.s64 	%rd1098, %rd1, %rd1097;
	ld.global.nc.u32 	%r1729, [%rd1098];
	add.s32 	%r1730, %r1729, %r1727;
	add.s32 	%r1731, %r3628, 140032;
	mul.wide.u32 	%rd1099, %r1731, 4;
	add.s64 	%rd1100, %rd1, %rd1099;
	ld.global.nc.u32 	%r1732, [%rd1100];
	add.s32 	%r1733, %r1732, %r1730;
	add.s32 	%r1734, %r3628, 140288;
	mul.wide.u32 	%rd1101, %r1734, 4;
	add.s64 	%rd1102, %rd1, %rd1101;
	ld.global.nc.u32 	%r1735, [%rd1102];
	add.s32 	%r1736, %r1735, %r1733;
	add.s32 	%r1737, %r3628, 140544;
	mul.wide.u32 	%rd1103, %r1737, 4;
	add.s64 	%rd1104, %rd1, %rd1103;
	ld.global.nc.u32 	%r1738, [%rd1104];
	add.s32 	%r1739, %r1738, %r1736;
	add.s32 	%r1740, %r3628, 140800;
	mul.wide.u32 	%rd1105, %r1740, 4;
	add.s64 	%rd1106, %rd1, %rd1105;
	ld.global.nc.u32 	%r1741, [%rd1106];
	add.s32 	%r1742, %r1741, %r1739;
	add.s32 	%r1743, %r3628, 141056;
	mul.wide.u32 	%rd1107, %r1743, 4;
	add.s64 	%rd1108, %rd1, %rd1107;
	ld.global.nc.u32 	%r1744, [%rd1108];
	add.s32 	%r1745, %r1744, %r1742;
	add.s32 	%r1746, %r3628, 141312;
	mul.wide.u32 	%rd1109, %r1746, 4;
	add.s64 	%rd1110, %rd1, %rd1109;
	ld.global.nc.u32 	%r1747, [%rd1110];
	add.s32 	%r1748, %r1747, %r1745;
	add.s32 	%r1749, %r3628, 141568;
	mul.wide.u32 	%rd1111, %r1749, 4;
	add.s64 	%rd1112, %rd1, %rd1111;
	ld.global.nc.u32 	%r1750, [%rd1112];
	add.s32 	%r1751, %r1750, %r1748;
	add.s32 	%r1752, %r3628, 141824;
	mul.wide.u32 	%rd1113, %r1752, 4;
	add.s64 	%rd1114, %rd1, %rd1113;
	ld.global.nc.u32 	%r1753, [%rd1114];
	add.s32 	%r1754, %r1753, %r1751;
	add.s32 	%r1755, %r3628, 142080;
	mul.wide.u32 	%rd1115, %r1755, 4;
	add.s64 	%rd1116, %rd1, %rd1115;
	ld.global.nc.u32 	%r1756, [%rd1116];
	add.s32 	%r1757, %r1756, %r1754;
	add.s32 	%r1758, %r3628, 142336;
	mul.wide.u32 	%rd1117, %r1758, 4;
	add.s64 	%rd1118, %rd1, %rd1117;
	ld.global.nc.u32 	%r1759, [%rd1118];
	add.s32 	%r1760, %r1759, %r1757;
	add.s32 	%r1761, %r3628, 142592;
	mul.wide.u32 	%rd1119, %r1761, 4;
	add.s64 	%rd1120, %rd1, %rd1119;
	ld.global.nc.u32 	%r1762, [%rd1120];
	add.s32 	%r1763, %r1762, %r1760;
	add.s32 	%r1764, %r3628, 142848;
	mul.wide.u32 	%rd1121, %r1764, 4;
	add.s64 	%rd1122, %rd1, %rd1121;
	ld.global.nc.u32 	%r1765, [%rd1122];
	add.s32 	%r1766, %r1765, %r1763;
	add.s32 	%r1767, %r3628, 143104;
	mul.wide.u32 	%rd1123, %r1767, 4;
	add.s64 	%rd1124, %rd1, %rd1123;
	ld.global.nc.u32 	%r1768, [%rd1124];
	add.s32 	%r1769, %r1768, %r1766;
	add.s32 	%r1770, %r3628, 143360;
	mul.wide.u32 	%rd1125, %r1770, 4;
	add.s64 	%rd1126, %rd1, %rd1125;
	ld.global.nc.u32 	%r1771, [%rd1126];
	add.s32 	%r1772, %r1771, %r1769;
	add.s32 	%r1773, %r3628, 143616;
	mul.wide.u32 	%rd1127, %r1773, 4;
	add.s64 	%rd1128, %rd1, %rd1127;
	ld.global.nc.u32 	%r1774, [%rd1128];
	add.s32 	%r1775, %r1774, %r1772;
	add.s32 	%r1776, %r3628, 143872;
	mul.wide.u32 	%rd1129, %r1776, 4;
	add.s64 	%rd1130, %rd1, %rd1129;
	ld.global.nc.u32 	%r1777, [%rd1130];
	add.s32 	%r1778, %r1777, %r1775;
	add.s32 	%r1779, %r3628, 144128;
	mul.wide.u32 	%rd1131, %r1779, 4;
	add.s64 	%rd1132, %rd1, %rd1131;
	ld.global.nc.u32 	%r1780, [%rd1132];
	add.s32 	%r1781, %r1780, %r1778;
	add.s32 	%r1782, %r3628, 144384;
	mul.wide.u32 	%rd1133, %r1782, 4;
	add.s64 	%rd1134, %rd1, %rd1133;
	ld.global.nc.u32 	%r1783, [%rd1134];
	add.s32 	%r1784, %r1783, %r1781;
	add.s32 	%r1785, %r3628, 144640;
	mul.wide.u32 	%rd1135, %r1785, 4;
	add.s64 	%rd1136, %rd1, %rd1135;
	ld.global.nc.u32 	%r1786, [%rd1136];
	add.s32 	%r1787, %r1786, %r1784;
	add.s32 	%r1788, %r3628, 144896;
	mul.wide.u32 	%rd1137, %r1788, 4;
	add.s64 	%rd1138, %rd1, %rd1137;
	ld.global.nc.u32 	%r1789, [%rd1138];
	add.s32 	%r1790, %r1789, %r1787;
	add.s32 	%r1791, %r3628, 145152;
	mul.wide.u32 	%rd1139, %r1791, 4;
	add.s64 	%rd1140, %rd1, %rd1139;
	ld.global.nc.u32 	%r1792, [%rd1140];
	add.s32 	%r1793, %r1792, %r1790;
	add.s32 	%r1794, %r3628, 145408;
	mul.wide.u32 	%rd1141, %r1794, 4;
	add.s64 	%rd1142, %rd1, %rd1141;
	ld.global.nc.u32 	%r1795, [%rd1142];
	add.s32 	%r1796, %r1795, %r1793;
	add.s32 	%r1797, %r3628, 145664;
	mul.wide.u32 	%rd1143, %r1797, 4;
	add.s64 	%rd1144, %rd1, %rd1143;
	ld.global.nc.u32 	%r1798, [%rd1144];
	add.s32 	%r1799, %r1798, %r1796;
	add.s32 	%r1800, %r3628, 145920;
	mul.wide.u32 	%rd1145, %r1800, 4;
	add.s64 	%rd1146, %rd1, %rd1145;
	ld.global.nc.u32 	%r1801, [%rd1146];
	add.s32 	%r1802, %r1801, %r1799;
	add.s32 	%r1803, %r3628, 146176;
	mul.wide.u32 	%rd1147, %r1803, 4;
	add.s64 	%rd1148, %rd1, %rd1147;
	ld.global.nc.u32 	%r1804, [%rd1148];
	add.s32 	%r1805, %r1804, %r1802;
	add.s32 	%r1806, %r3628, 146432;
	mul.wide.u32 	%rd1149, %r1806, 4;
	add.s64 	%rd1150, %rd1, %rd1149;
	ld.global.nc.u32 	%r1807, [%rd1150];
	add.s32 	%r1808, %r1807, %r1805;
	add.s32 	%r1809, %r3628, 146688;
	mul.wide.u32 	%rd1151, %r1809, 4;
	add.s64 	%rd1152, %rd1, %rd1151;
	ld.global.nc.u32 	%r1810, [%rd1152];
	add.s32 	%r1811, %r1810, %r1808;
	add.s32 	%r1812, %r3628, 146944;
	mul.wide.u32 	%rd1153, %r1812, 4;
	add.s64 	%rd1154, %rd1, %rd1153;
	ld.global.nc.u32 	%r1813, [%rd1154];
	add.s32 	%r1814, %r1813, %r1811;
	add.s32 	%r1815, %r3628, 147200;
	mul.wide.u32 	%rd1155, %r1815, 4;
	add.s64 	%rd1156, %rd1, %rd1155;
	ld.global.nc.u32 	%r1816, [%rd1156];
	add.s32 	%r1817, %r1816, %r1814;
	add.s32 	%r1818, %r3628, 147456;
	mul.wide.u32 	%rd1157, %r1818, 4;
	add.s64 	%rd1158, %rd1, %rd1157;
	ld.global.nc.u32 	%r1819, [%rd1158];
	add.s32 	%r1820, %r1819, %r1817;
	add.s32 	%r1821, %r3628, 147712;
	mul.wide.u32 	%rd1159, %r1821, 4;
	add.s64 	%rd1160, %rd1, %rd1159;
	ld.global.nc.u32 	%r1822, [%rd1160];
	add.s32 	%r1823, %r1822, %r1820;
	add.s32 	%r1824, %r3628, 147968;
	mul.wide.u32 	%rd1161, %r1824, 4;
	add.s64 	%rd1162, %rd1, %rd1161;
	ld.global.nc.u32 	%r1825, [%rd1162];
	add.s32 	%r1826, %r1825, %r1823;
	add.s32 	%r1827, %r3628, 148224;
	mul.wide.u32 	%rd1163, %r1827, 4;
	add.s64 	%rd1164, %rd1, %rd1163;
	ld.global.nc.u32 	%r1828, [%rd1164];
	add.s32 	%r1829, %r1828, %r1826;
	add.s32 	%r1830, %r3628, 148480;
	mul.wide.u32 	%rd1165, %r1830, 4;
	add.s64 	%rd1166, %rd1, %rd1165;
	ld.global.nc.u32 	%r1831, [%rd1166];
	add.s32 	%r1832, %r1831, %r1829;
	add.s32 	%r1833, %r3628, 148736;
	mul.wide.u32 	%rd1167, %r1833, 4;
	add.s64 	%rd1168, %rd1, %rd1167;
	ld.global.nc.u32 	%r1834, [%rd1168];
	add.s32 	%r1835, %r1834, %r1832;
	add.s32 	%r1836, %r3628, 148992;
	mul.wide.u32 	%rd1169, %r1836, 4;
	add.s64 	%rd1170, %rd1, %rd1169;
	ld.global.nc.u32 	%r1837, [%rd1170];
	add.s32 	%r1838, %r1837, %r1835;
	add.s32 	%r1839, %r3628, 149248;
	mul.wide.u32 	%rd1171, %r1839, 4;
	add.s64 	%rd1172, %rd1, %rd1171;
	ld.global.nc.u32 	%r1840, [%rd1172];
	add.s32 	%r1841, %r1840, %r1838;
	add.s32 	%r1842, %r3628, 149504;
	mul.wide.u32 	%rd1173, %r1842, 4;
	add.s64 	%rd1174, %rd1, %rd1173;
	ld.global.nc.u32 	%r1843, [%rd1174];
	add.s32 	%r1844, %r1843, %r1841;
	add.s32 	%r1845, %r3628, 149760;
	mul.wide.u32 	%rd1175, %r1845, 4;
	add.s64 	%rd1176, %rd1, %rd1175;
	ld.global.nc.u32 	%r1846, [%rd1176];
	add.s32 	%r1847, %r1846, %r1844;
	add.s32 	%r1848, %r3628, 150016;
	mul.wide.u32 	%rd1177, %r1848, 4;
	add.s64 	%rd1178, %rd1, %rd1177;
	ld.global.nc.u32 	%r1849, [%rd1178];
	add.s32 	%r1850, %r1849, %r1847;
	add.s32 	%r1851, %r3628, 150272;
	mul.wide.u32 	%rd1179, %r1851, 4;
	add.s64 	%rd1180, %rd1, %rd1179;
	ld.global.nc.u32 	%r1852, [%rd1180];
	add.s32 	%r1853, %r1852, %r1850;
	add.s32 	%r1854, %r3628, 150528;
	mul.wide.u32 	%rd1181, %r1854, 4;
	add.s64 	%rd1182, %rd1, %rd1181;
	ld.global.nc.u32 	%r1855, [%rd1182];
	add.s32 	%r1856, %r1855, %r1853;
	add.s32 	%r1857, %r3628, 150784;
	mul.wide.u32 	%rd1183, %r1857, 4;
	add.s64 	%rd1184, %rd1, %rd1183;
	ld.global.nc.u32 	%r1858, [%rd1184];
	add.s32 	%r1859, %r1858, %r1856;
	add.s32 	%r1860, %r3628, 151040;
	mul.wide.u32 	%rd1185, %r1860, 4;
	add.s64 	%rd1186, %rd1, %rd1185;
	ld.global.nc.u32 	%r1861, [%rd1186];
	add.s32 	%r1862, %r1861, %r1859;
	add.s32 	%r1863, %r3628, 151296;
	mul.wide.u32 	%rd1187, %r1863, 4;
	add.s64 	%rd1188, %rd1, %rd1187;
	ld.global.nc.u32 	%r1864, [%rd1188];
	add.s32 	%r1865, %r1864, %r1862;
	add.s32 	%r1866, %r3628, 151552;
	mul.wide.u32 	%rd1189, %r1866, 4;
	add.s64 	%rd1190, %rd1, %rd1189;
	ld.global.nc.u32 	%r1867, [%rd1190];
	add.s32 	%r1868, %r1867, %r1865;
	add.s32 	%r1869, %r3628, 151808;
	mul.wide.u32 	%rd1191, %r1869, 4;
	add.s64 	%rd1192, %rd1, %rd1191;
	ld.global.nc.u32 	%r1870, [%rd1192];
	add.s32 	%r1871, %r1870, %r1868;
	add.s32 	%r1872, %r3628, 152064;
	mul.wide.u32 	%rd1193, %r1872, 4;
	add.s64 	%rd1194, %rd1, %rd1193;
	ld.global.nc.u32 	%r1873, [%rd1194];
	add.s32 	%r1874, %r1873, %r1871;
	add.s32 	%r1875, %r3628, 152320;
	mul.wide.u32 	%rd1195, %r1875, 4;
	add.s64 	%rd1196, %rd1, %rd1195;
	ld.global.nc.u32 	%r1876, [%rd1196];
	add.s32 	%r1877, %r1876, %r1874;
	add.s32 	%r1878, %r3628, 152576;
	mul.wide.u32 	%rd1197, %r1878, 4;
	add.s64 	%rd1198, %rd1, %rd1197;
	ld.global.nc.u32 	%r1879, [%rd1198];
	add.s32 	%r1880, %r1879, %r1877;
	add.s32 	%r1881, %r3628, 152832;
	mul.wide.u32 	%rd1199, %r1881, 4;
	add.s64 	%rd1200, %rd1, %rd1199;
	ld.global.nc.u32 	%r1882, [%rd1200];
	add.s32 	%r1883, %r1882, %r1880;
	add.s32 	%r1884, %r3628, 153088;
	mul.wide.u32 	%rd1201, %r1884, 4;
	add.s64 	%rd1202, %rd1, %rd1201;
	ld.global.nc.u32 	%r1885, [%rd1202];
	add.s32 	%r1886, %r1885, %r1883;
	add.s32 	%r1887, %r3628, 153344;
	mul.wide.u32 	%rd1203, %r1887, 4;
	add.s64 	%rd1204, %rd1, %rd1203;
	ld.global.nc.u32 	%r1888, [%rd1204];
	add.s32 	%r1889, %r1888, %r1886;
	add.s32 	%r1890, %r3628, 153600;
	mul.wide.u32 	%rd1205, %r1890, 4;
	add.s64 	%rd1206, %rd1, %rd1205;
	ld.global.nc.u32 	%r1891, [%rd1206];
	add.s32 	%r1892, %r1891, %r1889;
	add.s32 	%r1893, %r3628, 153856;
	mul.wide.u32 	%rd1207, %r1893, 4;
	add.s64 	%rd1208, %rd1, %rd1207;
	ld.global.nc.u32 	%r1894, [%rd1208];
	add.s32 	%r1895, %r1894, %r1892;
	add.s32 	%r1896, %r3628, 154112;
	mul.wide.u32 	%rd1209, %r1896, 4;
	add.s64 	%rd1210, %rd1, %rd1209;
	ld.global.nc.u32 	%r1897, [%rd1210];
	add.s32 	%r1898, %r1897, %r1895;
	add.s32 	%r1899, %r3628, 154368;
	mul.wide.u32 	%rd1211, %r1899, 4;
	add.s64 	%rd1212, %rd1, %rd1211;
	ld.global.nc.u32 	%r1900, [%rd1212];
	add.s32 	%r1901, %r1900, %r1898;
	add.s32 	%r1902, %r3628, 154624;
	mul.wide.u32 	%rd1213, %r1902, 4;
	add.s64 	%rd1214, %rd1, %rd1213;
	ld.global.nc.u32 	%r1903, [%rd1214];
	add.s32 	%r1904, %r1903, %r1901;
	add.s32 	%r1905, %r3628, 154880;
	mul.wide.u32 	%rd1215, %r1905, 4;
	add.s64 	%rd1216, %rd1, %rd1215;
	ld.global.nc.u32 	%r1906, [%rd1216];
	add.s32 	%r1907, %r1906, %r1904;
	add.s32 	%r1908, %r3628, 155136;
	mul.wide.u32 	%rd1217, %r1908, 4;
	add.s64 	%rd1218, %rd1, %rd1217;
	ld.global.nc.u32 	%r1909, [%rd1218];
	add.s32 	%r1910, %r1909, %r1907;
	add.s32 	%r1911, %r3628, 155392;
	mul.wide.u32 	%rd1219, %r1911, 4;
	add.s64 	%rd1220, %rd1, %rd1219;
	ld.global.nc.u32 	%r1912, [%rd1220];
	add.s32 	%r1913, %r1912, %r1910;
	add.s32 	%r1914, %r3628, 155648;
	mul.wide.u32 	%rd1221, %r1914, 4;
	add.s64 	%rd1222, %rd1, %rd1221;
	ld.global.nc.u32 	%r1915, [%rd1222];
	add.s32 	%r1916, %r1915, %r1913;
	add.s32 	%r1917, %r3628, 155904;
	mul.wide.u32 	%rd1223, %r1917, 4;
	add.s64 	%rd1224, %rd1, %rd1223;
	ld.global.nc.u32 	%r1918, [%rd1224];
	add.s32 	%r1919, %r1918, %r1916;
	add.s32 	%r1920, %r3628, 156160;
	mul.wide.u32 	%rd1225, %r1920, 4;
	add.s64 	%rd1226, %rd1, %rd1225;
	ld.global.nc.u32 	%r1921, [%rd1226];
	add.s32 	%r1922, %r1921, %r1919;
	add.s32 	%r1923, %r3628, 156416;
	mul.wide.u32 	%rd1227, %r1923, 4;
	add.s64 	%rd1228, %rd1, %rd1227;
	ld.global.nc.u32 	%r1924, [%rd1228];
	add.s32 	%r1925, %r1924, %r1922;
	add.s32 	%r1926, %r3628, 156672;
	mul.wide.u32 	%rd1229, %r1926, 4;
	add.s64 	%rd1230, %rd1, %rd1229;
	ld.global.nc.u32 	%r1927, [%rd1230];
	add.s32 	%r1928, %r1927, %r1925;
	add.s32 	%r1929, %r3628, 156928;
	mul.wide.u32 	%rd1231, %r1929, 4;
	add.s64 	%rd1232, %rd1, %rd1231;
	ld.global.nc.u32 	%r1930, [%rd1232];
	add.s32 	%r1931, %r1930, %r1928;
	add.s32 	%r1932, %r3628, 157184;
	mul.wide.u32 	%rd1233, %r1932, 4;
	add.s64 	%rd1234, %rd1, %rd1233;
	ld.global.nc.u32 	%r1933, [%rd1234];
	add.s32 	%r1934, %r1933, %r1931;
	add.s32 	%r1935, %r3628, 157440;
	mul.wide.u32 	%rd1235, %r1935, 4;
	add.s64 	%rd1236, %rd1, %rd1235;
	ld.global.nc.u32 	%r1936, [%rd1236];
	add.s32 	%r1937, %r1936, %r1934;
	add.s32 	%r1938, %r3628, 157696;
	mul.wide.u32 	%rd1237, %r1938, 4;
	add.s64 	%rd1238, %rd1, %rd1237;
	ld.global.nc.u32 	%r1939, [%rd1238];
	add.s32 	%r1940, %r1939, %r1937;
	add.s32 	%r1941, %r3628, 157952;
	mul.wide.u32 	%rd1239, %r1941, 4;
	add.s64 	%rd1240, %rd1, %rd1239;
	ld.global.nc.u32 	%r1942, [%rd1240];
	add.s32 	%r1943, %r1942, %r1940;
	add.s32 	%r1944, %r3628, 158208;
	mul.wide.u32 	%rd1241, %r1944, 4;
	add.s64 	%rd1242, %rd1, %rd1241;
	ld.global.nc.u32 	%r1945, [%rd1242];
	add.s32 	%r1946, %r1945, %r1943;
	add.s32 	%r1947, %r3628, 158464;
	mul.wide.u32 	%rd1243, %r1947, 4;
	add.s64 	%rd1244, %rd1, %rd1243;
	ld.global.nc.u32 	%r1948, [%rd1244];
	add.s32 	%r1949, %r1948, %r1946;
	add.s32 	%r1950, %r3628, 158720;
	mul.wide.u32 	%rd1245, %r1950, 4;
	add.s64 	%rd1246, %rd1, %rd1245;
	ld.global.nc.u32 	%r1951, [%rd1246];
	add.s32 	%r1952, %r1951, %r1949;
	add.s32 	%r1953, %r3628, 158976;
	mul.wide.u32 	%rd1247, %r1953, 4;
	add.s64 	%rd1248, %rd1, %rd1247;
	ld.global.nc.u32 	%r1954, [%rd1248];
	add.s32 	%r1955, %r1954, %r1952;
	add.s32 	%r1956, %r3628, 159232;
	mul.wide.u32 	%rd1249, %r1956, 4;
	add.s64 	%rd1250, %rd1, %rd1249;
	ld.global.nc.u32 	%r1957, [%rd1250];
	add.s32 	%r1958, %r1957, %r1955;
	add.s32 	%r1959, %r3628, 159488;
	mul.wide.u32 	%rd1251, %r1959, 4;
	add.s64 	%rd1252, %rd1, %rd1251;
	ld.global.nc.u32 	%r1960, [%rd1252];
	add.s32 	%r1961, %r1960, %r1958;
	add.s32 	%r1962, %r3628, 159744;
	mul.wide.u32 	%rd1253, %r1962, 4;
	add.s64 	%rd1254, %rd1, %rd1253;
	ld.global.nc.u32 	%r1963, [%rd1254];
	add.s32 	%r1964, %r1963, %r1961;
	add.s32 	%r1965, %r3628, 160000;
	mul.wide.u32 	%rd1255, %r1965, 4;
	add.s64 	%rd1256, %rd1, %rd1255;
	ld.global.nc.u32 	%r1966, [%rd1256];
	add.s32 	%r1967, %r1966, %r1964;
	add.s32 	%r1968, %r3628, 160256;
	mul.wide.u32 	%rd1257, %r1968, 4;
	add.s64 	%rd1258, %rd1, %rd1257;
	ld.global.nc.u32 	%r1969, [%rd1258];
	add.s32 	%r1970, %r1969, %r1967;
	add.s32 	%r1971, %r3628, 160512;
	mul.wide.u32 	%rd1259, %r1971, 4;
	add.s64 	%rd1260, %rd1, %rd1259;
	ld.global.nc.u32 	%r1972, [%rd1260];
	add.s32 	%r1973, %r1972, %r1970;
	add.s32 	%r1974, %r3628, 160768;
	mul.wide.u32 	%rd1261, %r1974, 4;
	add.s64 	%rd1262, %rd1, %rd1261;
	ld.global.nc.u32 	%r1975, [%rd1262];
	add.s32 	%r1976, %r1975, %r1973;
	add.s32 	%r1977, %r3628, 161024;
	mul.wide.u32 	%rd1263, %r1977, 4;
	add.s64 	%rd1264, %rd1, %rd1263;
	ld.global.nc.u32 	%r1978, [%rd1264];
	add.s32 	%r1979, %r1978, %r1976;
	add.s32 	%r1980, %r3628, 161280;
	mul.wide.u32 	%rd1265, %r1980, 4;
	add.s64 	%rd1266, %rd1, %rd1265;
	ld.global.nc.u32 	%r1981, [%rd1266];
	add.s32 	%r1982, %r1981, %r1979;
	add.s32 	%r1983, %r3628, 161536;
	mul.wide.u32 	%rd1267, %r1983, 4;
	add.s64 	%rd1268, %rd1, %rd1267;
	ld.global.nc.u32 	%r1984, [%rd1268];
	add.s32 	%r1985, %r1984, %r1982;
	add.s32 	%r1986, %r3628, 161792;
	mul.wide.u32 	%rd1269, %r1986, 4;
	add.s64 	%rd1270, %rd1, %rd1269;
	ld.global.nc.u32 	%r1987, [%rd1270];
	add.s32 	%r1988, %r1987, %r1985;
	add.s32 	%r1989, %r3628, 162048;
	mul.wide.u32 	%rd1271, %r1989, 4;
	add.s64 	%rd1272, %rd1, %rd1271;
	ld.global.nc.u32 	%r1990, [%rd1272];
	add.s32 	%r1991, %r1990, %r1988;
	add.s32 	%r1992, %r3628, 162304;
	mul.wide.u32 	%rd1273, %r1992, 4;
	add.s64 	%rd1274, %rd1, %rd1273;
	ld.global.nc.u32 	%r1993, [%rd1274];
	add.s32 	%r1994, %r1993, %r1991;
	add.s32 	%r1995, %r3628, 162560;
	mul.wide.u32 	%rd1275, %r1995, 4;
	add.s64 	%rd1276, %rd1, %rd1275;
	ld.global.nc.u32 	%r1996, [%rd1276];
	add.s32 	%r1997, %r1996, %r1994;
	add.s32 	%r1998, %r3628, 162816;
	mul.wide.u32 	%rd1277, %r1998, 4;
	add.s64 	%rd1278, %rd1, %rd1277;
	ld.global.nc.u32 	%r1999, [%rd1278];
	add.s32 	%r2000, %r1999, %r1997;
	add.s32 	%r2001, %r3628, 163072;
	mul.wide.u32 	%rd1279, %r2001, 4;
	add.s64 	%rd1280, %rd1, %rd1279;
	ld.global.nc.u32 	%r2002, [%rd1280];
	add.s32 	%r2003, %r2002, %r2000;
	add.s32 	%r2004, %r3628, 163328;
	mul.wide.u32 	%rd1281, %r2004, 4;
	add.s64 	%rd1282, %rd1, %rd1281;
	ld.global.nc.u32 	%r2005, [%rd1282];
	add.s32 	%r2006, %r2005, %r2003;
	add.s32 	%r2007, %r3628, 163584;
	mul.wide.u32 	%rd1283, %r2007, 4;
	add.s64 	%rd1284, %rd1, %rd1283;
	ld.global.nc.u32 	%r2008, [%rd1284];
	add.s32 	%r2009, %r2008, %r2006;
	add.s32 	%r2010, %r3628, 163840;
	mul.wide.u32 	%rd1285, %r2010, 4;
	add.s64 	%rd1286, %rd1, %rd1285;
	ld.global.nc.u32 	%r2011, [%rd1286];
	add.s32 	%r2012, %r2011, %r2009;
	add.s32 	%r2013, %r3628, 164096;
	mul.wide.u32 	%rd1287, %r2013, 4;
	add.s64 	%rd1288, %rd1, %rd1287;
	ld.global.nc.u32 	%r2014, [%rd1288];
	add.s32 	%r2015, %r2014, %r2012;
	add.s32 	%r2016, %r3628, 164352;
	mul.wide.u32 	%rd1289, %r2016, 4;
	add.s64 	%rd1290, %rd1, %rd1289;
	ld.global.nc.u32 	%r2017, [%rd1290];
	add.s32 	%r2018, %r2017, %r2015;
	add.s32 	%r2019, %r3628, 164608;
	mul.wide.u32 	%rd1291, %r2019, 4;
	add.s64 	%rd1292, %rd1, %rd1291;
	ld.global.nc.u32 	%r2020, [%rd1292];
	add.s32 	%r2021, %r2020, %r2018;
	add.s32 	%r2022, %r3628, 164864;
	mul.wide.u32 	%rd1293, %r2022, 4;
	add.s64 	%rd1294, %rd1, %rd1293;
	ld.global.nc.u32 	%r2023, [%rd1294];
	add.s32 	%r2024, %r2023, %r2021;
	add.s32 	%r2025, %r3628, 165120;
	mul.wide.u32 	%rd1295, %r2025, 4;
	add.s64 	%rd1296, %rd1, %rd1295;
	ld.global.nc.u32 	%r2026, [%rd1296];
	add.s32 	%r2027, %r2026, %r2024;
	add.s32 	%r2028, %r3628, 165376;
	mul.wide.u32 	%rd1297, %r2028, 4;
	add.s64 	%rd1298, %rd1, %rd1297;
	ld.global.nc.u32 	%r2029, [%rd1298];
	add.s32 	%r2030, %r2029, %r2027;
	add.s32 	%r2031, %r3628, 165632;
	mul.wide.u32 	%rd1299, %r2031, 4;
	add.s64 	%rd1300, %rd1, %rd1299;
	ld.global.nc.u32 	%r2032, [%rd1300];
	add.s32 	%r2033, %r2032, %r2030;
	add.s32 	%r2034, %r3628, 165888;
	mul.wide.u32 	%rd1301, %r2034, 4;
	add.s64 	%rd1302, %rd1, %rd1301;
	ld.global.nc.u32 	%r2035, [%rd1302];
	add.s32 	%r2036, %r2035, %r2033;
	add.s32 	%r2037, %r3628, 166144;
	mul.wide.u32 	%rd1303, %r2037, 4;
	add.s64 	%rd1304, %rd1, %rd1303;
	ld.global.nc.u32 	%r2038, [%rd1304];
	add.s32 	%r2039, %r2038, %r2036;
	add.s32 	%r2040, %r3628, 166400;
	mul.wide.u32 	%rd1305, %r2040, 4;
	add.s64 	%rd1306, %rd1, %rd1305;
	ld.global.nc.u32 	%r2041, [%rd1306];
	add.s32 	%r2042, %r2041, %r2039;
	add.s32 	%r2043, %r3628, 166656;
	mul.wide.u32 	%rd1307, %r2043, 4;
	add.s64 	%rd1308, %rd1, %rd1307;
	ld.global.nc.u32 	%r2044, [%rd1308];
	add.s32 	%r2045, %r2044, %r2042;
	add.s32 	%r2046, %r3628, 166912;
	mul.wide.u32 	%rd1309, %r2046, 4;
	add.s64 	%rd1310, %rd1, %rd1309;
	ld.global.nc.u32 	%r2047, [%rd1310];
	add.s32 	%r2048, %r2047, %r2045;
	add.s32 	%r2049, %r3628, 167168;
	mul.wide.u32 	%rd1311, %r2049, 4;
	add.s64 	%rd1312, %rd1, %rd1311;
	ld.global.nc.u32 	%r2050, [%rd1312];
	add.s32 	%r2051, %r2050, %r2048;
	add.s32 	%r2052, %r3628, 167424;
	mul.wide.u32 	%rd1313, %r2052, 4;
	add.s64 	%rd1314, %rd1, %rd1313;
	ld.global.nc.u32 	%r2053, [%rd1314];
	add.s32 	%r2054, %r2053, %r2051;
	add.s32 	%r2055, %r3628, 167680;
	mul.wide.u32 	%rd1315, %r2055, 4;
	add.s64 	%rd1316, %rd1, %rd1315;
	ld.global.nc.u32 	%r2056, [%rd1316];
	add.s32 	%r2057, %r2056, %r2054;
	add.s32 	%r2058, %r3628, 167936;
	mul.wide.u32 	%rd1317, %r2058, 4;
	add.s64 	%rd1318, %rd1, %rd1317;
	ld.global.nc.u32 	%r2059, [%rd1318];
	add.s32 	%r2060, %r2059, %r2057;
	add.s32 	%r2061, %r3628, 168192;
	mul.wide.u32 	%rd1319, %r2061, 4;
	add.s64 	%rd1320, %rd1, %rd1319;
	ld.global.nc.u32 	%r2062, [%rd1320];
	add.s32 	%r2063, %r2062, %r2060;
	add.s32 	%r2064, %r3628, 168448;
	mul.wide.u32 	%rd1321, %r2064, 4;
	add.s64 	%rd1322, %rd1, %rd1321;
	ld.global.nc.u32 	%r2065, [%rd1322];
	add.s32 	%r2066, %r2065, %r2063;
	add.s32 	%r2067, %r3628, 168704;
	mul.wide.u32 	%rd1323, %r2067, 4;
	add.s64 	%rd1324, %rd1, %rd1323;
	ld.global.nc.u32 	%r2068, [%rd1324];
	add.s32 	%r2069, %r2068, %r2066;
	add.s32 	%r2070, %r3628, 168960;
	mul.wide.u32 	%rd1325, %r2070, 4;
	add.s64 	%rd1326, %rd1, %rd1325;
	ld.global.nc.u32 	%r2071, [%rd1326];
	add.s32 	%r2072, %r2071, %r2069;
	add.s32 	%r2073, %r3628, 169216;
	mul.wide.u32 	%rd1327, %r2073, 4;
	add.s64 	%rd1328, %rd1, %rd1327;
	ld.global.nc.u32 	%r2074, [%rd1328];
	add.s32 	%r2075, %r2074, %r2072;
	add.s32 	%r2076, %r3628, 169472;
	mul.wide.u32 	%rd1329, %r2076, 4;
	add.s64 	%rd1330, %rd1, %rd1329;
	ld.global.nc.u32 	%r2077, [%rd1330];
	add.s32 	%r2078, %r2077, %r2075;
	add.s32 	%r2079, %r3628, 169728;
	mul.wide.u32 	%rd1331, %r2079, 4;
	add.s64 	%rd1332, %rd1, %rd1331;
	ld.global.nc.u32 	%r2080, [%rd1332];
	add.s32 	%r2081, %r2080, %r2078;
	add.s32 	%r2082, %r3628, 169984;
	mul.wide.u32 	%rd1333, %r2082, 4;
	add.s64 	%rd1334, %rd1, %rd1333;
	ld.global.nc.u32 	%r2083, [%rd1334];
	add.s32 	%r2084, %r2083, %r2081;
	add.s32 	%r2085, %r3628, 170240;
	mul.wide.u32 	%rd1335, %r2085, 4;
	add.s64 	%rd1336, %rd1, %rd1335;
	ld.global.nc.u32 	%r2086, [%rd1336];
	add.s32 	%r2087, %r2086, %r2084;
	add.s32 	%r2088, %r3628, 170496;
	mul.wide.u32 	%rd1337, %r2088, 4;
	add.s64 	%rd1338, %rd1, %rd1337;
	ld.global.nc.u32 	%r2089, [%rd1338];
	add.s32 	%r2090, %r2089, %r2087;
	add.s32 	%r2091, %r3628, 170752;
	mul.wide.u32 	%rd1339, %r2091, 4;
	add.s64 	%rd1340, %rd1, %rd1339;
	ld.global.nc.u32 	%r2092, [%rd1340];
	add.s32 	%r2093, %r2092, %r2090;
	add.s32 	%r2094, %r3628, 171008;
	mul.wide.u32 	%rd1341, %r2094, 4;
	add.s64 	%rd1342, %rd1, %rd1341;
	ld.global.nc.u32 	%r2095, [%rd1342];
	add.s32 	%r2096, %r2095, %r2093;
	add.s32 	%r2097, %r3628, 171264;
	mul.wide.u32 	%rd1343, %r2097, 4;
	add.s64 	%rd1344, %rd1, %rd1343;
	ld.global.nc.u32 	%r2098, [%rd1344];
	add.s32 	%r2099, %r2098, %r2096;
	add.s32 	%r2100, %r3628, 171520;
	mul.wide.u32 	%rd1345, %r2100, 4;
	add.s64 	%rd1346, %rd1, %rd1345;
	ld.global.nc.u32 	%r2101, [%rd1346];
	add.s32 	%r2102, %r2101, %r2099;
	add.s32 	%r2103, %r3628, 171776;
	mul.wide.u32 	%rd1347, %r2103, 4;
	add.s64 	%rd1348, %rd1, %rd1347;
	ld.global.nc.u32 	%r2104, [%rd1348];
	add.s32 	%r2105, %r2104, %r2102;
	add.s32 	%r2106, %r3628, 172032;
	mul.wide.u32 	%rd1349, %r2106, 4;
	add.s64 	%rd1350, %rd1, %rd1349;
	ld.global.nc.u32 	%r2107, [%rd1350];
	add.s32 	%r2108, %r2107, %r2105;
	add.s32 	%r2109, %r3628, 172288;
	mul.wide.u32 	%rd1351, %r2109, 4;
	add.s64 	%rd1352, %rd1, %rd1351;
	ld.global.nc.u32 	%r2110, [%rd1352];
	add.s32 	%r2111, %r2110, %r2108;
	add.s32 	%r2112, %r3628, 172544;
	mul.wide.u32 	%rd1353, %r2112, 4;
	add.s64 	%rd1354, %rd1, %rd1353;
	ld.global.nc.u32 	%r2113, [%rd1354];
	add.s32 	%r2114, %r2113, %r2111;
	add.s32 	%r2115, %r3628, 172800;
	mul.wide.u32 	%rd1355, %r2115, 4;
	add.s64 	%rd1356, %rd1, %rd1355;
	ld.global.nc.u32 	%r2116, [%rd1356];
	add.s32 	%r2117, %r2116, %r2114;
	add.s32 	%r2118, %r3628, 173056;
	mul.wide.u32 	%rd1357, %r2118, 4;
	add.s64 	%rd1358, %rd1, %rd1357;
	ld.global.nc.u32 	%r2119, [%rd1358];
	add.s32 	%r2120, %r2119, %r2117;
	add.s32 	%r2121, %r3628, 173312;
	mul.wide.u32 	%rd1359, %r2121, 4;
	add.s64 	%rd1360, %rd1, %rd1359;
	ld.global.nc.u32 	%r2122, [%rd1360];
	add.s32 	%r2123, %r2122, %r2120;
	add.s32 	%r2124, %r3628, 173568;
	mul.wide.u32 	%rd1361, %r2124, 4;
	add.s64 	%rd1362, %rd1, %rd1361;
	ld.global.nc.u32 	%r2125, [%rd1362];
	add.s32 	%r2126, %r2125, %r2123;
	add.s32 	%r2127, %r3628, 173824;
	mul.wide.u32 	%rd1363, %r2127, 4;
	add.s64 	%rd1364, %rd1, %rd1363;
	ld.global.nc.u32 	%r2128, [%rd1364];
	add.s32 	%r2129, %r2128, %r2126;
	add.s32 	%r2130, %r3628, 174080;
	mul.wide.u32 	%rd1365, %r2130, 4;
	add.s64 	%rd1366, %rd1, %rd1365;
	ld.global.nc.u32 	%r2131, [%rd1366];
	add.s32 	%r2132, %r2131, %r2129;
	add.s32 	%r2133, %r3628, 174336;
	mul.wide.u32 	%rd1367, %r2133, 4;
	add.s64 	%rd1368, %rd1, %rd1367;
	ld.global.nc.u32 	%r2134, [%rd1368];
	add.s32 	%r2135, %r2134, %r2132;
	add.s32 	%r2136, %r3628, 174592;
	mul.wide.u32 	%rd1369, %r2136, 4;
	add.s64 	%rd1370, %rd1, %rd1369;
	ld.global.nc.u32 	%r2137, [%rd1370];
	add.s32 	%r2138, %r2137, %r2135;
	add.s32 	%r2139, %r3628, 174848;
	mul.wide.u32 	%rd1371, %r2139, 4;
	add.s64 	%rd1372, %rd1, %rd1371;
	ld.global.nc.u32 	%r2140, [%rd1372];
	add.s32 	%r2141, %r2140, %r2138;
	add.s32 	%r2142, %r3628, 175104;
	mul.wide.u32 	%rd1373, %r2142, 4;
	add.s64 	%rd1374, %rd1, %rd1373;
	ld.global.nc.u32 	%r2143, [%rd1374];
	add.s32 	%r2144, %r2143, %r2141;
	add.s32 	%r2145, %r3628, 175360;
	mul.wide.u32 	%rd1375, %r2145, 4;
	add.s64 	%rd1376, %rd1, %rd1375;
	ld.global.nc.u32 	%r2146, [%rd1376];
	add.s32 	%r2147, %r2146, %r2144;
	add.s32 	%r2148, %r3628, 175616;
	mul.wide.u32 	%rd1377, %r2148, 4;
	add.s64 	%rd1378, %rd1, %rd1377;
	ld.global.nc.u32 	%r2149, [%rd1378];
	add.s32 	%r2150, %r2149, %r2147;
	add.s32 	%r2151, %r3628, 175872;
	mul.wide.u32 	%rd1379, %r2151, 4;
	add.s64 	%rd1380, %rd1, %rd1379;
	ld.global.nc.u32 	%r2152, [%rd1380];
	add.s32 	%r2153, %r2152, %r2150;
	add.s32 	%r2154, %r3628, 176128;
	mul.wide.u32 	%rd1381, %r2154, 4;
	add.s64 	%rd1382, %rd1, %rd1381;
	ld.global.nc.u32 	%r2155, [%rd1382];
	add.s32 	%r2156, %r2155, %r2153;
	add.s32 	%r2157, %r3628, 176384;
	mul.wide.u32 	%rd1383, %r2157, 4;
	add.s64 	%rd1384, %rd1, %rd1383;
	ld.global.nc.u32 	%r2158, [%rd1384];
	add.s32 	%r2159, %r2158, %r2156;
	add.s32 	%r2160, %r3628, 176640;
	mul.wide.u32 	%rd1385, %r2160, 4;
	add.s64 	%rd1386, %rd1, %rd1385;
	ld.global.nc.u32 	%r2161, [%rd1386];
	add.s32 	%r2162, %r2161, %r2159;
	add.s32 	%r2163, %r3628, 176896;
	mul.wide.u32 	%rd1387, %r2163, 4;
	add.s64 	%rd1388, %rd1, %rd1387;
	ld.global.nc.u32 	%r2164, [%rd1388];
	add.s32 	%r2165, %r2164, %r2162;
	add.s32 	%r2166, %r3628, 177152;
	mul.wide.u32 	%rd1389, %r2166, 4;
	add.s64 	%rd1390, %rd1, %rd1389;
	ld.global.nc.u32 	%r2167, [%rd1390];
	add.s32 	%r2168, %r2167, %r2165;
	add.s32 	%r2169, %r3628, 177408;
	mul.wide.u32 	%rd1391, %r2169, 4;
	add.s64 	%rd1392, %rd1, %rd1391;
	ld.global.nc.u32 	%r2170, [%rd1392];
	add.s32 	%r2171, %r2170, %r2168;
	add.s32 	%r2172, %r3628, 177664;
	mul.wide.u32 	%rd1393, %r2172, 4;
	add.s64 	%rd1394, %rd1, %rd1393;
	ld.global.nc.u32 	%r2173, [%rd1394];
	add.s32 	%r2174, %r2173, %r2171;
	add.s32 	%r2175, %r3628, 177920;
	mul.wide.u32 	%rd1395, %r2175, 4;
	add.s64 	%rd1396, %rd1, %rd1395;
	ld.global.nc.u32 	%r2176, [%rd1396];
	add.s32 	%r2177, %r2176, %r2174;
	add.s32 	%r2178, %r3628, 178176;
	mul.wide.u32 	%rd1397, %r2178, 4;
	add.s64 	%rd1398, %rd1, %rd1397;
	ld.global.nc.u32 	%r2179, [%rd1398];
	add.s32 	%r2180, %r2179, %r2177;
	add.s32 	%r2181, %r3628, 178432;
	mul.wide.u32 	%rd1399, %r2181, 4;
	add.s64 	%rd1400, %rd1, %rd1399;
	ld.global.nc.u32 	%r2182, [%rd1400];
	add.s32 	%r2183, %r2182, %r2180;
	add.s32 	%r2184, %r3628, 178688;
	mul.wide.u32 	%rd1401, %r2184, 4;
	add.s64 	%rd1402, %rd1, %rd1401;
	ld.global.nc.u32 	%r2185, [%rd1402];
	add.s32 	%r2186, %r2185, %r2183;
	add.s32 	%r2187, %r3628, 178944;
	mul.wide.u32 	%rd1403, %r2187, 4;
	add.s64 	%rd1404, %rd1, %rd1403;
	ld.global.nc.u32 	%r2188, [%rd1404];
	add.s32 	%r2189, %r2188, %r2186;
	add.s32 	%r2190, %r3628, 179200;
	mul.wide.u32 	%rd1405, %r2190, 4;
	add.s64 	%rd1406, %rd1, %rd1405;
	ld.global.nc.u32 	%r2191, [%rd1406];
	add.s32 	%r2192, %r2191, %r2189;
	add.s32 	%r2193, %r3628, 179456;
	mul.wide.u32 	%rd1407, %r2193, 4;
	add.s64 	%rd1408, %rd1, %rd1407;
	ld.global.nc.u32 	%r2194, [%rd1408];
	add.s32 	%r2195, %r2194, %r2192;
	add.s32 	%r2196, %r3628, 179712;
	mul.wide.u32 	%rd1409, %r2196, 4;
	add.s64 	%rd1410, %rd1, %rd1409;
	ld.global.nc.u32 	%r2197, [%rd1410];
	add.s32 	%r2198, %r2197, %r2195;
	add.s32 	%r2199, %r3628, 179968;
	mul.wide.u32 	%rd1411, %r2199, 4;
	add.s64 	%rd1412, %rd1, %rd1411;
	ld.global.nc.u32 	%r2200, [%rd1412];
	add.s32 	%r2201, %r2200, %r2198;
	add.s32 	%r2202, %r3628, 180224;
	mul.wide.u32 	%rd1413, %r2202, 4;
	add.s64 	%rd1414, %rd1, %rd1413;
	ld.global.nc.u32 	%r2203, [%rd1414];
	add.s32 	%r2204, %r2203, %r2201;
	add.s32 	%r2205, %r3628, 180480;
	mul.wide.u32 	%rd1415, %r2205, 4;
	add.s64 	%rd1416, %rd1, %rd1415;
	ld.global.nc.u32 	%r2206, [%rd1416];
	add.s32 	%r2207, %r2206, %r2204;
	add.s32 	%r2208, %r3628, 180736;
	mul.wide.u32 	%rd1417, %r2208, 4;
	add.s64 	%rd1418, %rd1, %rd1417;
	ld.global.nc.u32 	%r2209, [%rd1418];
	add.s32 	%r2210, %r2209, %r2207;
	add.s32 	%r2211, %r3628, 180992;
	mul.wide.u32 	%rd1419, %r2211, 4;
	add.s64 	%rd1420, %rd1, %rd1419;
	ld.global.nc.u32 	%r2212, [%rd1420];
	add.s32 	%r2213, %r2212, %r2210;
	add.s32 	%r2214, %r3628, 181248;
	mul.wide.u32 	%rd1421, %r2214, 4;
	add.s64 	%rd1422, %rd1, %rd1421;
	ld.global.nc.u32 	%r2215, [%rd1422];
	add.s32 	%r2216, %r2215, %r2213;
	add.s32 	%r2217, %r3628, 181504;
	mul.wide.u32 	%rd1423, %r2217, 4;
	add.s64 	%rd1424, %rd1, %rd1423;
	ld.global.nc.u32 	%r2218, [%rd1424];
	add.s32 	%r2219, %r2218, %r2216;
	add.s32 	%r2220, %r3628, 181760;
	mul.wide.u32 	%rd1425, %r2220, 4;
	add.s64 	%rd1426, %rd1, %rd1425;
	ld.global.nc.u32 	%r2221, [%rd1426];
	add.s32 	%r2222, %r2221, %r2219;
	add.s32 	%r2223, %r3628, 182016;
	mul.wide.u32 	%rd1427, %r2223, 4;
	add.s64 	%rd1428, %rd1, %rd1427;
	ld.global.nc.u32 	%r2224, [%rd1428];
	add.s32 	%r2225, %r2224, %r2222;
	add.s32 	%r2226, %r3628, 182272;
	mul.wide.u32 	%rd1429, %r2226, 4;
	add.s64 	%rd1430, %rd1, %rd1429;
	ld.global.nc.u32 	%r2227, [%rd1430];
	add.s32 	%r2228, %r2227, %r2225;
	add.s32 	%r2229, %r3628, 182528;
	mul.wide.u32 	%rd1431, %r2229, 4;
	add.s64 	%rd1432, %rd1, %rd1431;
	ld.global.nc.u32 	%r2230, [%rd1432];
	add.s32 	%r2231, %r2230, %r2228;
	add.s32 	%r2232, %r3628, 182784;
	mul.wide.u32 	%rd1433, %r2232, 4;
	add.s64 	%rd1434, %rd1, %rd1433;
	ld.global.nc.u32 	%r2233, [%rd1434];
	add.s32 	%r2234, %r2233, %r2231;
	add.s32 	%r2235, %r3628, 183040;
	mul.wide.u32 	%rd1435, %r2235, 4;
	add.s64 	%rd1436, %rd1, %rd1435;
	ld.global.nc.u32 	%r2236, [%rd1436];
	add.s32 	%r2237, %r2236, %r2234;
	add.s32 	%r2238, %r3628, 183296;
	mul.wide.u32 	%rd1437, %r2238, 4;
	add.s64 	%rd1438, %rd1, %rd1437;
	ld.global.nc.u32 	%r2239, [%rd1438];
	add.s32 	%r2240, %r2239, %r2237;
	add.s32 	%r2241, %r3628, 183552;
	mul.wide.u32 	%rd1439, %r2241, 4;
	add.s64 	%rd1440, %rd1, %rd1439;
	ld.global.nc.u32 	%r2242, [%rd1440];
	add.s32 	%r2243, %r2242, %r2240;
	add.s32 	%r2244, %r3628, 183808;
	mul.wide.u32 	%rd1441, %r2244, 4;
	add.s64 	%rd1442, %rd1, %rd1441;
	ld.global.nc.u32 	%r2245, [%rd1442];
	add.s32 	%r2246, %r2245, %r2243;
	add.s32 	%r2247, %r3628, 184064;
	mul.wide.u32 	%rd1443, %r2247, 4;
	add.s64 	%rd1444, %rd1, %rd1443;
	ld.global.nc.u32 	%r2248, [%rd1444];
	add.s32 	%r2249, %r2248, %r2246;
	add.s32 	%r2250, %r3628, 184320;
	mul.wide.u32 	%rd1445, %r2250, 4;
	add.s64 	%rd1446, %rd1, %rd1445;
	ld.global.nc.u32 	%r2251, [%rd1446];
	add.s32 	%r2252, %r2251, %r2249;
	add.s32 	%r2253, %r3628, 184576;
	mul.wide.u32 	%rd1447, %r2253, 4;
	add.s64 	%rd1448, %rd1, %rd1447;
	ld.global.nc.u32 	%r2254, [%rd1448];
	add.s32 	%r2255, %r2254, %r2252;
	add.s32 	%r2256, %r3628, 184832;
	mul.wide.u32 	%rd1449, %r2256, 4;
	add.s64 	%rd1450, %rd1, %rd1449;
	ld.global.nc.u32 	%r2257, [%rd1450];
	add.s32 	%r2258, %r2257, %r2255;
	add.s32 	%r2259, %r3628, 185088;
	mul.wide.u32 	%rd1451, %r2259, 4;
	add.s64 	%rd1452, %rd1, %rd1451;
	ld.global.nc.u32 	%r2260, [%rd1452];
	add.s32 	%r2261, %r2260, %r2258;
	add.s32 	%r2262, %r3628, 185344;
	mul.wide.u32 	%rd1453, %r2262, 4;
	add.s64 	%rd1454, %rd1, %rd1453;
	ld.global.nc.u32 	%r2263, [%rd1454];
	add.s32 	%r2264, %r2263, %r2261;
	add.s32 	%r2265, %r3628, 185600;
	mul.wide.u32 	%rd1455, %r2265, 4;
	add.s64 	%rd1456, %rd1, %rd1455;
	ld.global.nc.u32 	%r2266, [%rd1456];
	add.s32 	%r2267, %r2266, %r2264;
	add.s32 	%r2268, %r3628, 185856;
	mul.wide.u32 	%rd1457, %r2268, 4;
	add.s64 	%rd1458, %rd1, %rd1457;
	ld.global.nc.u32 	%r2269, [%rd1458];
	add.s32 	%r2270, %r2269, %r2267;
	add.s32 	%r2271, %r3628, 186112;
	mul.wide.u32 	%rd1459, %r2271, 4;
	add.s64 	%rd1460, %rd1, %rd1459;
	ld.global.nc.u32 	%r2272, [%rd1460];
	add.s32 	%r2273, %r2272, %r2270;
	add.s32 	%r2274, %r3628, 186368;
	mul.wide.u32 	%rd1461, %r2274, 4;
	add.s64 	%rd1462, %rd1, %rd1461;
	ld.global.nc.u32 	%r2275, [%rd1462];
	add.s32 	%r2276, %r2275, %r2273;
	add.s32 	%r2277, %r3628, 186624;
	mul.wide.u32 	%rd1463, %r2277, 4;
	add.s64 	%rd1464, %rd1, %rd1463;
	ld.global.nc.u32 	%r2278, [%rd1464];
	add.s32 	%r2279, %r2278, %r2276;
	add.s32 	%r2280, %r3628, 186880;
	mul.wide.u32 	%rd1465, %r2280, 4;
	add.s64 	%rd1466, %rd1, %rd1465;
	ld.global.nc.u32 	%r2281, [%rd1466];
	add.s32 	%r2282, %r2281, %r2279;
	add.s32 	%r2283, %r3628, 187136;
	mul.wide.u32 	%rd1467, %r2283, 4;
	add.s64 	%rd1468, %rd1, %rd1467;
	ld.global.nc.u32 	%r2284, [%rd1468];
	add.s32 	%r2285, %r2284, %r2282;
	add.s32 	%r2286, %r3628, 187392;
	mul.wide.u32 	%rd1469, %r2286, 4;
	add.s64 	%rd1470, %rd1, %rd1469;
	ld.global.nc.u32 	%r2287, [%rd1470];
	add.s32 	%r2288, %r2287, %r2285;
	add.s32 	%r2289, %r3628, 187648;
	mul.wide.u32 	%rd1471, %r2289, 4;
	add.s64 	%rd1472, %rd1, %rd1471;
	ld.global.nc.u32 	%r2290, [%rd1472];
	add.s32 	%r2291, %r2290, %r2288;
	add.s32 	%r2292, %r3628, 187904;
	mul.wide.u32 	%rd1473, %r2292, 4;
	add.s64 	%rd1474, %rd1, %rd1473;
	ld.global.nc.u32 	%r2293, [%rd1474];
	add.s32 	%r2294, %r2293, %r2291;
	add.s32 	%r2295, %r3628, 188160;
	mul.wide.u32 	%rd1475, %r2295, 4;
	add.s64 	%rd1476, %rd1, %rd1475;
	ld.global.nc.u32 	%r2296, [%rd1476];
	add.s32 	%r2297, %r2296, %r2294;
	add.s32 	%r2298, %r3628, 188416;
	mul.wide.u32 	%rd1477, %r2298, 4;
	add.s64 	%rd1478, %rd1, %rd1477;
	ld.global.nc.u32 	%r2299, [%rd1478];
	add.s32 	%r2300, %r2299, %r2297;
	add.s32 	%r2301, %r3628, 188672;
	mul.wide.u32 	%rd1479, %r2301, 4;
	add.s64 	%rd1480, %rd1, %rd1479;
	ld.global.nc.u32 	%r2302, [%rd1480];
	add.s32 	%r2303, %r2302, %r2300;
	add.s32 	%r2304, %r3628, 188928;
	mul.wide.u32 	%rd1481, %r2304, 4;
	add.s64 	%rd1482, %rd1, %rd1481;
	ld.global.nc.u32 	%r2305, [%rd1482];
	add.s32 	%r2306, %r2305, %r2303;
	add.s32 	%r2307, %r3628, 189184;
	mul.wide.u32 	%rd1483, %r2307, 4;
	add.s64 	%rd1484, %rd1, %rd1483;
	ld.global.nc.u32 	%r2308, [%rd1484];
	add.s32 	%r2309, %r2308, %r2306;
	add.s32 	%r2310, %r3628, 189440;
	mul.wide.u32 	%rd1485, %r2310, 4;
	add.s64 	%rd1486, %rd1, %rd1485;
	ld.global.nc.u32 	%r2311, [%rd1486];
	add.s32 	%r2312, %r2311, %r2309;
	add.s32 	%r2313, %r3628, 189696;
	mul.wide.u32 	%rd1487, %r2313, 4;
	add.s64 	%rd1488, %rd1, %rd1487;
	ld.global.nc.u32 	%r2314, [%rd1488];
	add.s32 	%r2315, %r2314, %r2312;
	add.s32 	%r2316, %r3628, 189952;
	mul.wide.u32 	%rd1489, %r2316, 4;
	add.s64 	%rd1490, %rd1, %rd1489;
	ld.global.nc.u32 	%r2317, [%rd1490];
	add.s32 	%r2318, %r2317, %r2315;
	add.s32 	%r2319, %r3628, 190208;
	mul.wide.u32 	%rd1491, %r2319, 4;
	add.s64 	%rd1492, %rd1, %rd1491;
	ld.global.nc.u32 	%r2320, [%rd1492];
	add.s32 	%r2321, %r2320, %r2318;
	add.s32 	%r2322, %r3628, 190464;
	mul.wide.u32 	%rd1493, %r2322, 4;
	add.s64 	%rd1494, %rd1, %rd1493;
	ld.global.nc.u32 	%r2323, [%rd1494];
	add.s32 	%r2324, %r2323, %r2321;
	add.s32 	%r2325, %r3628, 190720;
	mul.wide.u32 	%rd1495, %r2325, 4;
	add.s64 	%rd1496, %rd1, %rd1495;
	ld.global.nc.u32 	%r2326, [%rd1496];
	add.s32 	%r2327, %r2326, %r2324;
	add.s32 	%r2328, %r3628, 190976;
	mul.wide.u32 	%rd1497, %r2328, 4;
	add.s64 	%rd1498, %rd1, %rd1497;
	ld.global.nc.u32 	%r2329, [%rd1498];
	add.s32 	%r2330, %r2329, %r2327;
	add.s32 	%r2331, %r3628, 191232;
	mul.wide.u32 	%rd1499, %r2331, 4;
	add.s64 	%rd1500, %rd1, %rd1499;
	ld.global.nc.u32 	%r2332, [%rd1500];
	add.s32 	%r2333, %r2332, %r2330;
	add.s32 	%r2334, %r3628, 191488;
	mul.wide.u32 	%rd1501, %r2334, 4;
	add.s64 	%rd1502, %rd1, %rd1501;
	ld.global.nc.u32 	%r2335, [%rd1502];
	add.s32 	%r2336, %r2335, %r2333;
	add.s32 	%r2337, %r3628, 191744;
	mul.wide.u32 	%rd1503, %r2337, 4;
	add.s64 	%rd1504, %rd1, %rd1503;
	ld.global.nc.u32 	%r2338, [%rd1504];
	add.s32 	%r2339, %r2338, %r2336;
	add.s32 	%r2340, %r3628, 192000;
	mul.wide.u32 	%rd1505, %r2340, 4;
	add.s64 	%rd1506, %rd1, %rd1505;
	ld.global.nc.u32 	%r2341, [%rd1506];
	add.s32 	%r2342, %r2341, %r2339;
	add.s32 	%r2343, %r3628, 192256;
	mul.wide.u32 	%rd1507, %r2343, 4;
	add.s64 	%rd1508, %rd1, %rd1507;
	ld.global.nc.u32 	%r2344, [%rd1508];
	add.s32 	%r2345, %r2344, %r2342;
	add.s32 	%r2346, %r3628, 192512;
	mul.wide.u32 	%rd1509, %r2346, 4;
	add.s64 	%rd1510, %rd1, %rd1509;
	ld.global.nc.u32 	%r2347, [%rd1510];
	add.s32 	%r2348, %r2347, %r2345;
	add.s32 	%r2349, %r3628, 192768;
	mul.wide.u32 	%rd1511, %r2349, 4;
	add.s64 	%rd1512, %rd1, %rd1511;
	ld.global.nc.u32 	%r2350, [%rd1512];
	add.s32 	%r2351, %r2350, %r2348;
	add.s32 	%r2352, %r3628, 193024;
	mul.wide.u32 	%rd1513, %r2352, 4;
	add.s64 	%rd1514, %rd1, %rd1513;
	ld.global.nc.u32 	%r2353, [%rd1514];
	add.s32 	%r2354, %r2353, %r2351;
	add.s32 	%r2355, %r3628, 193280;
	mul.wide.u32 	%rd1515, %r2355, 4;
	add.s64 	%rd1516, %rd1, %rd1515;
	ld.global.nc.u32 	%r2356, [%rd1516];
	add.s32 	%r2357, %r2356, %r2354;
	add.s32 	%r2358, %r3628, 193536;
	mul.wide.u32 	%rd1517, %r2358, 4;
	add.s64 	%rd1518, %rd1, %rd1517;
	ld.global.nc.u32 	%r2359, [%rd1518];
	add.s32 	%r2360, %r2359, %r2357;
	add.s32 	%r2361, %r3628, 193792;
	mul.wide.u32 	%rd1519, %r2361, 4;
	add.s64 	%rd1520, %rd1, %rd1519;
	ld.global.nc.u32 	%r2362, [%rd1520];
	add.s32 	%r2363, %r2362, %r2360;
	add.s32 	%r2364, %r3628, 194048;
	mul.wide.u32 	%rd1521, %r2364, 4;
	add.s64 	%rd1522, %rd1, %rd1521;
	ld.global.nc.u32 	%r2365, [%rd1522];
	add.s32 	%r2366, %r2365, %r2363;
	add.s32 	%r2367, %r3628, 194304;
	mul.wide.u32 	%rd1523, %r2367, 4;
	add.s64 	%rd1524, %rd1, %rd1523;
	ld.global.nc.u32 	%r2368, [%rd1524];
	add.s32 	%r2369, %r2368, %r2366;
	add.s32 	%r2370, %r3628, 194560;
	mul.wide.u32 	%rd1525, %r2370, 4;
	add.s64 	%rd1526, %rd1, %rd1525;
	ld.global.nc.u32 	%r2371, [%rd1526];
	add.s32 	%r2372, %r2371, %r2369;
	add.s32 	%r2373, %r3628, 194816;
	mul.wide.u32 	%rd1527, %r2373, 4;
	add.s64 	%rd1528, %rd1, %rd1527;
	ld.global.nc.u32 	%r2374, [%rd1528];
	add.s32 	%r2375, %r2374, %r2372;
	add.s32 	%r2376, %r3628, 195072;
	mul.wide.u32 	%rd1529, %r2376, 4;
	add.s64 	%rd1530, %rd1, %rd1529;
	ld.global.nc.u32 	%r2377, [%rd1530];
	add.s32 	%r2378, %r2377, %r2375;
	add.s32 	%r2379, %r3628, 195328;
	mul.wide.u32 	%rd1531, %r2379, 4;
	add.s64 	%rd1532, %rd1, %rd1531;
	ld.global.nc.u32 	%r2380, [%rd1532];
	add.s32 	%r2381, %r2380, %r2378;
	add.s32 	%r2382, %r3628, 195584;
	mul.wide.u32 	%rd1533, %r2382, 4;
	add.s64 	%rd1534, %rd1, %rd1533;
	ld.global.nc.u32 	%r2383, [%rd1534];
	add.s32 	%r2384, %r2383, %r2381;
	add.s32 	%r2385, %r3628, 195840;
	mul.wide.u32 	%rd1535, %r2385, 4;
	add.s64 	%rd1536, %rd1, %rd1535;
	ld.global.nc.u32 	%r2386, [%rd1536];
	add.s32 	%r2387, %r2386, %r2384;
	add.s32 	%r2388, %r3628, 196096;
	mul.wide.u32 	%rd1537, %r2388, 4;
	add.s64 	%rd1538, %rd1, %rd1537;
	ld.global.nc.u32 	%r2389, [%rd1538];
	add.s32 	%r2390, %r2389, %r2387;
	add.s32 	%r2391, %r3628, 196352;
	mul.wide.u32 	%rd1539, %r2391, 4;
	add.s64 	%rd1540, %rd1, %rd1539;
	ld.global.nc.u32 	%r2392, [%rd1540];
	add.s32 	%r2393, %r2392, %r2390;
	add.s32 	%r2394, %r3628, 196608;
	mul.wide.u32 	%rd1541, %r2394, 4;
	add.s64 	%rd1542, %rd1, %rd1541;
	ld.global.nc.u32 	%r2395, [%rd1542];
	add.s32 	%r2396, %r2395, %r2393;
	add.s32 	%r2397, %r3628, 196864;
	mul.wide.u32 	%rd1543, %r2397, 4;
	add.s64 	%rd1544, %rd1, %rd1543;
	ld.global.nc.u32 	%r2398, [%rd1544];
	add.s32 	%r2399, %r2398, %r2396;
	add.s32 	%r2400, %r3628, 197120;
	mul.wide.u32 	%rd1545, %r2400, 4;
	add.s64 	%rd1546, %rd1, %rd1545;
	ld.global.nc.u32 	%r2401, [%rd1546];
	add.s32 	%r2402, %r2401, %r2399;
	add.s32 	%r2403, %r3628, 197376;
	mul.wide.u32 	%rd1547, %r2403, 4;
	add.s64 	%rd1548, %rd1, %rd1547;
	ld.global.nc.u32 	%r2404, [%rd1548];
	add.s32 	%r2405, %r2404, %r2402;
	add.s32 	%r2406, %r3628, 197632;
	mul.wide.u32 	%rd1549, %r2406, 4;
	add.s64 	%rd1550, %rd1, %rd1549;
	ld.global.nc.u32 	%r2407, [%rd1550];
	add.s32 	%r2408, %r2407, %r2405;
	add.s32 	%r2409, %r3628, 197888;
	mul.wide.u32 	%rd1551, %r2409, 4;
	add.s64 	%rd1552, %rd1, %rd1551;
	ld.global.nc.u32 	%r2410, [%rd1552];
	add.s32 	%r2411, %r2410, %r2408;
	add.s32 	%r2412, %r3628, 198144;
	mul.wide.u32 	%rd1553, %r2412, 4;
	add.s64 	%rd1554, %rd1, %rd1553;
	ld.global.nc.u32 	%r2413, [%rd1554];
	add.s32 	%r2414, %r2413, %r2411;
	add.s32 	%r2415, %r3628, 198400;
	mul.wide.u32 	%rd1555, %r2415, 4;
	add.s64 	%rd1556, %rd1, %rd1555;
	ld.global.nc.u32 	%r2416, [%rd1556];
	add.s32 	%r2417, %r2416, %r2414;
	add.s32 	%r2418, %r3628, 198656;
	mul.wide.u32 	%rd1557, %r2418, 4;
	add.s64 	%rd1558, %rd1, %rd1557;
	ld.global.nc.u32 	%r2419, [%rd1558];
	add.s32 	%r2420, %r2419, %r2417;
	add.s32 	%r2421, %r3628, 198912;
	mul.wide.u32 	%rd1559, %r2421, 4;
	add.s64 	%rd1560, %rd1, %rd1559;
	ld.global.nc.u32 	%r2422, [%rd1560];
	add.s32 	%r2423, %r2422, %r2420;
	add.s32 	%r2424, %r3628, 199168;
	mul.wide.u32 	%rd1561, %r2424, 4;
	add.s64 	%rd1562, %rd1, %rd1561;
	ld.global.nc.u32 	%r2425, [%rd1562];
	add.s32 	%r2426, %r2425, %r2423;
	add.s32 	%r2427, %r3628, 199424;
	mul.wide.u32 	%rd1563, %r2427, 4;
	add.s64 	%rd1564, %rd1, %rd1563;
	ld.global.nc.u32 	%r2428, [%rd1564];
	add.s32 	%r2429, %r2428, %r2426;
	add.s32 	%r2430, %r3628, 199680;
	mul.wide.u32 	%rd1565, %r2430, 4;
	add.s64 	%rd1566, %rd1, %rd1565;
	ld.global.nc.u32 	%r2431, [%rd1566];
	add.s32 	%r2432, %r2431, %r2429;
	add.s32 	%r2433, %r3628, 199936;
	mul.wide.u32 	%rd1567, %r2433, 4;
	add.s64 	%rd1568, %rd1, %rd1567;
	ld.global.nc.u32 	%r2434, [%rd1568];
	add.s32 	%r2435, %r2434, %r2432;
	add.s32 	%r2436, %r3628, 200192;
	mul.wide.u32 	%rd1569, %r2436, 4;
	add.s64 	%rd1570, %rd1, %rd1569;
	ld.global.nc.u32 	%r2437, [%rd1570];
	add.s32 	%r2438, %r2437, %r2435;
	add.s32 	%r2439, %r3628, 200448;
	mul.wide.u32 	%rd1571, %r2439, 4;
	add.s64 	%rd1572, %rd1, %rd1571;
	ld.global.nc.u32 	%r2440, [%rd1572];
	add.s32 	%r2441, %r2440, %r2438;
	add.s32 	%r2442, %r3628, 200704;
	mul.wide.u32 	%rd1573, %r2442, 4;
	add.s64 	%rd1574, %rd1, %rd1573;
	ld.global.nc.u32 	%r2443, [%rd1574];
	add.s32 	%r2444, %r2443, %r2441;
	add.s32 	%r2445, %r3628, 200960;
	mul.wide.u32 	%rd1575, %r2445, 4;
	add.s64 	%rd1576, %rd1, %rd1575;
	ld.global.nc.u32 	%r2446, [%rd1576];
	add.s32 	%r2447, %r2446, %r2444;
	add.s32 	%r2448, %r3628, 201216;
	mul.wide.u32 	%rd1577, %r2448, 4;
	add.s64 	%rd1578, %rd1, %rd1577;
	ld.global.nc.u32 	%r2449, [%rd1578];
	add.s32 	%r2450, %r2449, %r2447;
	add.s32 	%r2451, %r3628, 201472;
	mul.wide.u32 	%rd1579, %r2451, 4;
	add.s64 	%rd1580, %rd1, %rd1579;
	ld.global.nc.u32 	%r2452, [%rd1580];
	add.s32 	%r2453, %r2452, %r2450;
	add.s32 	%r2454, %r3628, 201728;
	mul.wide.u32 	%rd1581, %r2454, 4;
	add.s64 	%rd1582, %rd1, %rd1581;
	ld.global.nc.u32 	%r2455, [%rd1582];
	add.s32 	%r2456, %r2455, %r2453;
	add.s32 	%r2457, %r3628, 201984;
	mul.wide.u32 	%rd1583, %r2457, 4;
	add.s64 	%rd1584, %rd1, %rd1583;
	ld.global.nc.u32 	%r2458, [%rd1584];
	add.s32 	%r2459, %r2458, %r2456;
	add.s32 	%r2460, %r3628, 202240;
	mul.wide.u32 	%rd1585, %r2460, 4;
	add.s64 	%rd1586, %rd1, %rd1585;
	ld.global.nc.u32 	%r2461, [%rd1586];
	add.s32 	%r2462, %r2461, %r2459;
	add.s32 	%r2463, %r3628, 202496;
	mul.wide.u32 	%rd1587, %r2463, 4;
	add.s64 	%rd1588, %rd1, %rd1587;
	ld.global.nc.u32 	%r2464, [%rd1588];
	add.s32 	%r2465, %r2464, %r2462;
	add.s32 	%r2466, %r3628, 202752;
	mul.wide.u32 	%rd1589, %r2466, 4;
	add.s64 	%rd1590, %rd1, %rd1589;
	ld.global.nc.u32 	%r2467, [%rd1590];
	add.s32 	%r2468, %r2467, %r2465;
	add.s32 	%r2469, %r3628, 203008;
	mul.wide.u32 	%rd1591, %r2469, 4;
	add.s64 	%rd1592, %rd1, %rd1591;
	ld.global.nc.u32 	%r2470, [%rd1592];
	add.s32 	%r2471, %r2470, %r2468;
	add.s32 	%r2472, %r3628, 203264;
	mul.wide.u32 	%rd1593, %r2472, 4;
	add.s64 	%rd1594, %rd1, %rd1593;
	ld.global.nc.u32 	%r2473, [%rd1594];
	add.s32 	%r2474, %r2473, %r2471;
	add.s32 	%r2475, %r3628, 203520;
	mul.wide.u32 	%rd1595, %r2475, 4;
	add.s64 	%rd1596, %rd1, %rd1595;
	ld.global.nc.u32 	%r2476, [%rd1596];
	add.s32 	%r2477, %r2476, %r2474;
	add.s32 	%r2478, %r3628, 203776;
	mul.wide.u32 	%rd1597, %r2478, 4;
	add.s64 	%rd1598, %rd1, %rd1597;
	ld.global.nc.u32 	%r2479, [%rd1598];
	add.s32 	%r2480, %r2479, %r2477;
	add.s32 	%r2481, %r3628, 204032;
	mul.wide.u32 	%rd1599, %r2481, 4;
	add.s64 	%rd1600, %rd1, %rd1599;
	ld.global.nc.u32 	%r2482, [%rd1600];
	add.s32 	%r2483, %r2482, %r2480;
	add.s32 	%r2484, %r3628, 204288;
	mul.wide.u32 	%rd1601, %r2484, 4;
	add.s64 	%rd1602, %rd1, %rd1601;
	ld.global.nc.u32 	%r2485, [%rd1602];
	add.s32 	%r2486, %r2485, %r2483;
	add.s32 	%r2487, %r3628, 204544;
	mul.wide.u32 	%rd1603, %r2487, 4;
	add.s64 	%rd1604, %rd1, %rd1603;
	ld.global.nc.u32 	%r2488, [%rd1604];
	add.s32 	%r2489, %r2488, %r2486;
	add.s32 	%r2490, %r3628, 204800;
	mul.wide.u32 	%rd1605, %r2490, 4;
	add.s64 	%rd1606, %rd1, %rd1605;
	ld.global.nc.u32 	%r2491, [%rd1606];
	add.s32 	%r2492, %r2491, %r2489;
	add.s32 	%r2493, %r3628, 205056;
	mul.wide.u32 	%rd1607, %r2493, 4;
	add.s64 	%rd1608, %rd1, %rd1607;
	ld.global.nc.u32 	%r2494, [%rd1608];
	add.s32 	%r2495, %r2494, %r2492;
	add.s32 	%r2496, %r3628, 205312;
	mul.wide.u32 	%rd1609, %r2496, 4;
	add.s64 	%rd1610, %rd1, %rd1609;
	ld.global.nc.u32 	%r2497, [%rd1610];
	add.s32 	%r2498, %r2497, %r2495;
	add.s32 	%r2499, %r3628, 205568;
	mul.wide.u32 	%rd1611, %r2499, 4;
	add.s64 	%rd1612, %rd1, %rd1611;
	ld.global.nc.u32 	%r2500, [%rd1612];
	add.s32 	%r2501, %r2500, %r2498;
	add.s32 	%r2502, %r3628, 205824;
	mul.wide.u32 	%rd1613, %r2502, 4;
	add.s64 	%rd1614, %rd1, %rd1613;
	ld.global.nc.u32 	%r2503, [%rd1614];
	add.s32 	%r2504, %r2503, %r2501;
	add.s32 	%r2505, %r3628, 206080;
	mul.wide.u32 	%rd1615, %r2505, 4;
	add.s64 	%rd1616, %rd1, %rd1615;
	ld.global.nc.u32 	%r2506, [%rd1616];
	add.s32 	%r2507, %r2506, %r2504;
	add.s32 	%r2508, %r3628, 206336;
	mul.wide.u32 	%rd1617, %r2508, 4;
	add.s64 	%rd1618, %rd1, %rd1617;
	ld.global.nc.u32 	%r2509, [%rd1618];
	add.s32 	%r2510, %r2509, %r2507;
	add.s32 	%r2511, %r3628, 206592;
	mul.wide.u32 	%rd1619, %r2511, 4;
	add.s64 	%rd1620, %rd1, %rd1619;
	ld.global.nc.u32 	%r2512, [%rd1620];
	add.s32 	%r2513, %r2512, %r2510;
	add.s32 	%r2514, %r3628, 206848;
	mul.wide.u32 	%rd1621, %r2514, 4;
	add.s64 	%rd1622, %rd1, %rd1621;
	ld.global.nc.u32 	%r2515, [%rd1622];
	add.s32 	%r2516, %r2515, %r2513;
	add.s32 	%r2517, %r3628, 207104;
	mul.wide.u32 	%rd1623, %r2517, 4;
	add.s64 	%rd1624, %rd1, %rd1623;
	ld.global.nc.u32 	%r2518, [%rd1624];
	add.s32 	%r2519, %r2518, %r2516;
	add.s32 	%r2520, %r3628, 207360;
	mul.wide.u32 	%rd1625, %r2520, 4;
	add.s64 	%rd1626, %rd1, %rd1625;
	ld.global.nc.u32 	%r2521, [%rd1626];
	add.s32 	%r2522, %r2521, %r2519;
	add.s32 	%r2523, %r3628, 207616;
	mul.wide.u32 	%rd1627, %r2523, 4;
	add.s64 	%rd1628, %rd1, %rd1627;
	ld.global.nc.u32 	%r2524, [%rd1628];
	add.s32 	%r2525, %r2524, %r2522;
	add.s32 	%r2526, %r3628, 207872;
	mul.wide.u32 	%rd1629, %r2526, 4;
	add.s64 	%rd1630, %rd1, %rd1629;
	ld.global.nc.u32 	%r2527, [%rd1630];
	add.s32 	%r2528, %r2527, %r2525;
	add.s32 	%r2529, %r3628, 208128;
	mul.wide.u32 	%rd1631, %r2529, 4;
	add.s64 	%rd1632, %rd1, %rd1631;
	ld.global.nc.u32 	%r2530, [%rd1632];
	add.s32 	%r2531, %r2530, %r2528;
	add.s32 	%r2532, %r3628, 208384;
	mul.wide.u32 	%rd1633, %r2532, 4;
	add.s64 	%rd1634, %rd1, %rd1633;
	ld.global.nc.u32 	%r2533, [%rd1634];
	add.s32 	%r2534, %r2533, %r2531;
	add.s32 	%r2535, %r3628, 208640;
	mul.wide.u32 	%rd1635, %r2535, 4;
	add.s64 	%rd1636, %rd1, %rd1635;
	ld.global.nc.u32 	%r2536, [%rd1636];
	add.s32 	%r2537, %r2536, %r2534;
	add.s32 	%r2538, %r3628, 208896;
	mul.wide.u32 	%rd1637, %r2538, 4;
	add.s64 	%rd1638, %rd1, %rd1637;
	ld.global.nc.u32 	%r2539, [%rd1638];
	add.s32 	%r2540, %r2539, %r2537;
	add.s32 	%r2541, %r3628, 209152;
	mul.wide.u32 	%rd1639, %r2541, 4;
	add.s64 	%rd1640, %rd1, %rd1639;
	ld.global.nc.u32 	%r2542, [%rd1640];
	add.s32 	%r2543, %r2542, %r2540;
	add.s32 	%r2544, %r3628, 209408;
	mul.wide.u32 	%rd1641, %r2544, 4;
	add.s64 	%rd1642, %rd1, %rd1641;
	ld.global.nc.u32 	%r2545, [%rd1642];
	add.s32 	%r2546, %r2545, %r2543;
	add.s32 	%r2547, %r3628, 209664;
	mul.wide.u32 	%rd1643, %r2547, 4;
	add.s64 	%rd1644, %rd1, %rd1643;
	ld.global.nc.u32 	%r2548, [%rd1644];
	add.s32 	%r2549, %r2548, %r2546;
	add.s32 	%r2550, %r3628, 209920;
	mul.wide.u32 	%rd1645, %r2550, 4;
	add.s64 	%rd1646, %rd1, %rd1645;
	ld.global.nc.u32 	%r2551, [%rd1646];
	add.s32 	%r2552, %r2551, %r2549;
	add.s32 	%r2553, %r3628, 210176;
	mul.wide.u32 	%rd1647, %r2553, 4;
	add.s64 	%rd1648, %rd1, %rd1647;
	ld.global.nc.u32 	%r2554, [%rd1648];
	add.s32 	%r2555, %r2554, %r2552;
	add.s32 	%r2556, %r3628, 210432;
	mul.wide.u32 	%rd1649, %r2556, 4;
	add.s64 	%rd1650, %rd1, %rd1649;
	ld.global.nc.u32 	%r2557, [%rd1650];
	add.s32 	%r2558, %r2557, %r2555;
	add.s32 	%r2559, %r3628, 210688;
	mul.wide.u32 	%rd1651, %r2559, 4;
	add.s64 	%rd1652, %rd1, %rd1651;
	ld.global.nc.u32 	%r2560, [%rd1652];
	add.s32 	%r2561, %r2560, %r2558;
	add.s32 	%r2562, %r3628, 210944;
	mul.wide.u32 	%rd1653, %r2562, 4;
	add.s64 	%rd1654, %rd1, %rd1653;
	ld.global.nc.u32 	%r2563, [%rd1654];
	add.s32 	%r2564, %r2563, %r2561;
	add.s32 	%r2565, %r3628, 211200;
	mul.wide.u32 	%rd1655, %r2565, 4;
	add.s64 	%rd1656, %rd1, %rd1655;
	ld.global.nc.u32 	%r2566, [%rd1656];
	add.s32 	%r2567, %r2566, %r2564;
	add.s32 	%r2568, %r3628, 211456;
	mul.wide.u32 	%rd1657, %r2568, 4;
	add.s64 	%rd1658, %rd1, %rd1657;
	ld.global.nc.u32 	%r2569, [%rd1658];
	add.s32 	%r2570, %r2569, %r2567;
	add.s32 	%r2571, %r3628, 211712;
	mul.wide.u32 	%rd1659, %r2571, 4;
	add.s64 	%rd1660, %rd1, %rd1659;
	ld.global.nc.u32 	%r2572, [%rd1660];
	add.s32 	%r2573, %r2572, %r2570;
	add.s32 	%r2574, %r3628, 211968;
	mul.wide.u32 	%rd1661, %r2574, 4;
	add.s64 	%rd1662, %rd1, %rd1661;
	ld.global.nc.u32 	%r2575, [%rd1662];
	add.s32 	%r2576, %r2575, %r2573;
	add.s32 	%r2577, %r3628, 212224;
	mul.wide.u32 	%rd1663, %r2577, 4;
	add.s64 	%rd1664, %rd1, %rd1663;
	ld.global.nc.u32 	%r2578, [%rd1664];
	add.s32 	%r2579, %r2578, %r2576;
	add.s32 	%r2580, %r3628, 212480;
	mul.wide.u32 	%rd1665, %r2580, 4;
	add.s64 	%rd1666, %rd1, %rd1665;
	ld.global.nc.u32 	%r2581, [%rd1666];
	add.s32 	%r2582, %r2581, %r2579;
	add.s32 	%r2583, %r3628, 212736;
	mul.wide.u32 	%rd1667, %r2583, 4;
	add.s64 	%rd1668, %rd1, %rd1667;
	ld.global.nc.u32 	%r2584, [%rd1668];
	add.s32 	%r2585, %r2584, %r2582;
	add.s32 	%r2586, %r3628, 212992;
	mul.wide.u32 	%rd1669, %r2586, 4;
	add.s64 	%rd1670, %rd1, %rd1669;
	ld.global.nc.u32 	%r2587, [%rd1670];
	add.s32 	%r2588, %r2587, %r2585;
	add.s32 	%r2589, %r3628, 213248;
	mul.wide.u32 	%rd1671, %r2589, 4;
	add.s64 	%rd1672, %rd1, %rd1671;
	ld.global.nc.u32 	%r2590, [%rd1672];
	add.s32 	%r2591, %r2590, %r2588;
	add.s32 	%r2592, %r3628, 213504;
	mul.wide.u32 	%rd1673, %r2592, 4;
	add.s64 	%rd1674, %rd1, %rd1673;
	ld.global.nc.u32 	%r2593, [%rd1674];
	add.s32 	%r2594, %r2593, %r2591;
	add.s32 	%r2595, %r3628, 213760;
	mul.wide.u32 	%rd1675, %r2595, 4;
	add.s64 	%rd1676, %rd1, %rd1675;
	ld.global.nc.u32 	%r2596, [%rd1676];
	add.s32 	%r2597, %r2596, %r2594;
	add.s32 	%r2598, %r3628, 214016;
	mul.wide.u32 	%rd1677, %r2598, 4;
	add.s64 	%rd1678, %rd1, %rd1677;
	ld.global.nc.u32 	%r2599, [%rd1678];
	add.s32 	%r2600, %r2599, %r2597;
	add.s32 	%r2601, %r3628, 214272;
	mul.wide.u32 	%rd1679, %r2601, 4;
	add.s64 	%rd1680, %rd1, %rd1679;
	ld.global.nc.u32 	%r2602, [%rd1680];
	add.s32 	%r2603, %r2602, %r2600;
	add.s32 	%r2604, %r3628, 214528;
	mul.wide.u32 	%rd1681, %r2604, 4;
	add.s64 	%rd1682, %rd1, %rd1681;
	ld.global.nc.u32 	%r2605, [%rd1682];
	add.s32 	%r2606, %r2605, %r2603;
	add.s32 	%r2607, %r3628, 214784;
	mul.wide.u32 	%rd1683, %r2607, 4;
	add.s64 	%rd1684, %rd1, %rd1683;
	ld.global.nc.u32 	%r2608, [%rd1684];
	add.s32 	%r2609, %r2608, %r2606;
	add.s32 	%r2610, %r3628, 215040;
	mul.wide.u32 	%rd1685, %r2610, 4;
	add.s64 	%rd1686, %rd1, %rd1685;
	ld.global.nc.u32 	%r2611, [%rd1686];
	add.s32 	%r2612, %r2611, %r2609;
	add.s32 	%r2613, %r3628, 215296;
	mul.wide.u32 	%rd1687, %r2613, 4;
	add.s64 	%rd1688, %rd1, %rd1687;
	ld.global.nc.u32 	%r2614, [%rd1688];
	add.s32 	%r2615, %r2614, %r2612;
	add.s32 	%r2616, %r3628, 215552;
	mul.wide.u32 	%rd1689, %r2616, 4;
	add.s64 	%rd1690, %rd1, %rd1689;
	ld.global.nc.u32 	%r2617, [%rd1690];
	add.s32 	%r2618, %r2617, %r2615;
	add.s32 	%r2619, %r3628, 215808;
	mul.wide.u32 	%rd1691, %r2619, 4;
	add.s64 	%rd1692, %rd1, %rd1691;
	ld.global.nc.u32 	%r2620, [%rd1692];
	add.s32 	%r2621, %r2620, %r2618;
	add.s32 	%r2622, %r3628, 216064;
	mul.wide.u32 	%rd1693, %r2622, 4;
	add.s64 	%rd1694, %rd1, %rd1693;
	ld.global.nc.u32 	%r2623, [%rd1694];
	add.s32 	%r2624, %r2623, %r2621;
	add.s32 	%r2625, %r3628, 216320;
	mul.wide.u32 	%rd1695, %r2625, 4;
	add.s64 	%rd1696, %rd1, %rd1695;
	ld.global.nc.u32 	%r2626, [%rd1696];
	add.s32 	%r2627, %r2626, %r2624;
	add.s32 	%r2628, %r3628, 216576;
	mul.wide.u32 	%rd1697, %r2628, 4;
	add.s64 	%rd1698, %rd1, %rd1697;
	ld.global.nc.u32 	%r2629, [%rd1698];
	add.s32 	%r2630, %r2629, %r2627;
	add.s32 	%r2631, %r3628, 216832;
	mul.wide.u32 	%rd1699, %r2631, 4;
	add.s64 	%rd1700, %rd1, %rd1699;
	ld.global.nc.u32 	%r2632, [%rd1700];
	add.s32 	%r2633, %r2632, %r2630;
	add.s32 	%r2634, %r3628, 217088;
	mul.wide.u32 	%rd1701, %r2634, 4;
	add.s64 	%rd1702, %rd1, %rd1701;
	ld.global.nc.u32 	%r2635, [%rd1702];
	add.s32 	%r2636, %r2635, %r2633;
	add.s32 	%r2637, %r3628, 217344;
	mul.wide.u32 	%rd1703, %r2637, 4;
	add.s64 	%rd1704, %rd1, %rd1703;
	ld.global.nc.u32 	%r2638, [%rd1704];
	add.s32 	%r2639, %r2638, %r2636;
	add.s32 	%r2640, %r3628, 217600;
	mul.wide.u32 	%rd1705, %r2640, 4;
	add.s64 	%rd1706, %rd1, %rd1705;
	ld.global.nc.u32 	%r2641, [%rd1706];
	add.s32 	%r2642, %r2641, %r2639;
	add.s32 	%r2643, %r3628, 217856;
	mul.wide.u32 	%rd1707, %r2643, 4;
	add.s64 	%rd1708, %rd1, %rd1707;
	ld.global.nc.u32 	%r2644, [%rd1708];
	add.s32 	%r2645, %r2644, %r2642;
	add.s32 	%r2646, %r3628, 218112;
	mul.wide.u32 	%rd1709, %r2646, 4;
	add.s64 	%rd1710, %rd1, %rd1709;
	ld.global.nc.u32 	%r2647, [%rd1710];
	add.s32 	%r2648, %r2647, %r2645;
	add.s32 	%r2649, %r3628, 218368;
	mul.wide.u32 	%rd1711, %r2649, 4;
	add.s64 	%rd1712, %rd1, %rd1711;
	ld.global.nc.u32 	%r2650, [%rd1712];
	add.s32 	%r2651, %r2650, %r2648;
	add.s32 	%r2652, %r3628, 218624;
	mul.wide.u32 	%rd1713, %r2652, 4;
	add.s64 	%rd1714, %rd1, %rd1713;
	ld.global.nc.u32 	%r2653, [%rd1714];
	add.s32 	%r2654, %r2653, %r2651;
	add.s32 	%r2655, %r3628, 218880;
	mul.wide.u32 	%rd1715, %r2655, 4;
	add.s64 	%rd1716, %rd1, %rd1715;
	ld.global.nc.u32 	%r2656, [%rd1716];
	add.s32 	%r2657, %r2656, %r2654;
	add.s32 	%r2658, %r3628, 219136;
	mul.wide.u32 	%rd1717, %r2658, 4;
	add.s64 	%rd1718, %rd1, %rd1717;
	ld.global.nc.u32 	%r2659, [%rd1718];
	add.s32 	%r2660, %r2659, %r2657;
	add.s32 	%r2661, %r3628, 219392;
	mul.wide.u32 	%rd1719, %r2661, 4;
	add.s64 	%rd1720, %rd1, %rd1719;
	ld.global.nc.u32 	%r2662, [%rd1720];
	add.s32 	%r2663, %r2662, %r2660;
	add.s32 	%r2664, %r3628, 219648;
	mul.wide.u32 	%rd1721, %r2664, 4;
	add.s64 	%rd1722, %rd1, %rd1721;
	ld.global.nc.u32 	%r2665, [%rd1722];
	add.s32 	%r2666, %r2665, %r2663;
	add.s32 	%r2667, %r3628, 219904;
	mul.wide.u32 	%rd1723, %r2667, 4;
	add.s64 	%rd1724, %rd1, %rd1723;
	ld.global.nc.u32 	%r2668, [%rd1724];
	add.s32 	%r2669, %r2668, %r2666;
	add.s32 	%r2670, %r3628, 220160;
	mul.wide.u32 	%rd1725, %r2670, 4;
	add.s64 	%rd1726, %rd1, %rd1725;
	ld.global.nc.u32 	%r2671, [%rd1726];
	add.s32 	%r2672, %r2671, %r2669;
	add.s32 	%r2673, %r3628, 220416;
	mul.wide.u32 	%rd1727, %r2673, 4;
	add.s64 	%rd1728, %rd1, %rd1727;
	ld.global.nc.u32 	%r2674, [%rd1728];
	add.s32 	%r2675, %r2674, %r2672;
	add.s32 	%r2676, %r3628, 220672;
	mul.wide.u32 	%rd1729, %r2676, 4;
	add.s64 	%rd1730, %rd1, %rd1729;
	ld.global.nc.u32 	%r2677, [%rd1730];
	add.s32 	%r2678, %r2677, %r2675;
	add.s32 	%r2679, %r3628, 220928;
	mul.wide.u32 	%rd1731, %r2679, 4;
	add.s64 	%rd1732, %rd1, %rd1731;
	ld.global.nc.u32 	%r2680, [%rd1732];
	add.s32 	%r2681, %r2680, %r2678;
	add.s32 	%r2682, %r3628, 221184;
	mul.wide.u32 	%rd1733, %r2682, 4;
	add.s64 	%rd1734, %rd1, %rd1733;
	ld.global.nc.u32 	%r2683, [%rd1734];
	add.s32 	%r2684, %r2683, %r2681;
	add.s32 	%r2685, %r3628, 221440;
	mul.wide.u32 	%rd1735, %r2685, 4;
	add.s64 	%rd1736, %rd1, %rd1735;
	ld.global.nc.u32 	%r2686, [%rd1736];
	add.s32 	%r2687, %r2686, %r2684;
	add.s32 	%r2688, %r3628, 221696;
	mul.wide.u32 	%rd1737, %r2688, 4;
	add.s64 	%rd1738, %rd1, %rd1737;
	ld.global.nc.u32 	%r2689, [%rd1738];
	add.s32 	%r2690, %r2689, %r2687;
	add.s32 	%r2691, %r3628, 221952;
	mul.wide.u32 	%rd1739, %r2691, 4;
	add.s64 	%rd1740, %rd1, %rd1739;
	ld.global.nc.u32 	%r2692, [%rd1740];
	add.s32 	%r2693, %r2692, %r2690;
	add.s32 	%r2694, %r3628, 222208;
	mul.wide.u32 	%rd1741, %r2694, 4;
	add.s64 	%rd1742, %rd1, %rd1741;
	ld.global.nc.u32 	%r2695, [%rd1742];
	add.s32 	%r2696, %r2695, %r2693;
	add.s32 	%r2697, %r3628, 222464;
	mul.wide.u32 	%rd1743, %r2697, 4;
	add.s64 	%rd1744, %rd1, %rd1743;
	ld.global.nc.u32 	%r2698, [%rd1744];
	add.s32 	%r2699, %r2698, %r2696;
	add.s32 	%r2700, %r3628, 222720;
	mul.wide.u32 	%rd1745, %r2700, 4;
	add.s64 	%rd1746, %rd1, %rd1745;
	ld.global.nc.u32 	%r2701, [%rd1746];
	add.s32 	%r2702, %r2701, %r2699;
	add.s32 	%r2703, %r3628, 222976;
	mul.wide.u32 	%rd1747, %r2703, 4;
	add.s64 	%rd1748, %rd1, %rd1747;
	ld.global.nc.u32 	%r2704, [%rd1748];
	add.s32 	%r2705, %r2704, %r2702;
	add.s32 	%r2706, %r3628, 223232;
	mul.wide.u32 	%rd1749, %r2706, 4;
	add.s64 	%rd1750, %rd1, %rd1749;
	ld.global.nc.u32 	%r2707, [%rd1750];
	add.s32 	%r2708, %r2707, %r2705;
	add.s32 	%r2709, %r3628, 223488;
	mul.wide.u32 	%rd1751, %r2709, 4;
	add.s64 	%rd1752, %rd1, %rd1751;
	ld.global.nc.u32 	%r2710, [%rd1752];
	add.s32 	%r2711, %r2710, %r2708;
	add.s32 	%r2712, %r3628, 223744;
	mul.wide.u32 	%rd1753, %r2712, 4;
	add.s64 	%rd1754, %rd1, %rd1753;
	ld.global.nc.u32 	%r2713, [%rd1754];
	add.s32 	%r2714, %r2713, %r2711;
	add.s32 	%r2715, %r3628, 224000;
	mul.wide.u32 	%rd1755, %r2715, 4;
	add.s64 	%rd1756, %rd1, %rd1755;
	ld.global.nc.u32 	%r2716, [%rd1756];
	add.s32 	%r2717, %r2716, %r2714;
	add.s32 	%r2718, %r3628, 224256;
	mul.wide.u32 	%rd1757, %r2718, 4;
	add.s64 	%rd1758, %rd1, %rd1757;
	ld.global.nc.u32 	%r2719, [%rd1758];
	add.s32 	%r2720, %r2719, %r2717;
	add.s32 	%r2721, %r3628, 224512;
	mul.wide.u32 	%rd1759, %r2721, 4;
	add.s64 	%rd1760, %rd1, %rd1759;
	ld.global.nc.u32 	%r2722, [%rd1760];
	add.s32 	%r2723, %r2722, %r2720;
	add.s32 	%r2724, %r3628, 224768;
	mul.wide.u32 	%rd1761, %r2724, 4;
	add.s64 	%rd1762, %rd1, %rd1761;
	ld.global.nc.u32 	%r2725, [%rd1762];
	add.s32 	%r2726, %r2725, %r2723;
	add.s32 	%r2727, %r3628, 225024;
	mul.wide.u32 	%rd1763, %r2727, 4;
	add.s64 	%rd1764, %rd1, %rd1763;
	ld.global.nc.u32 	%r2728, [%rd1764];
	add.s32 	%r2729, %r2728, %r2726;
	add.s32 	%r2730, %r3628, 225280;
	mul.wide.u32 	%rd1765, %r2730, 4;
	add.s64 	%rd1766, %rd1, %rd1765;
	ld.global.nc.u32 	%r2731, [%rd1766];
	add.s32 	%r2732, %r2731, %r2729;
	add.s32 	%r2733, %r3628, 225536;
	mul.wide.u32 	%rd1767, %r2733, 4;
	add.s64 	%rd1768, %rd1, %rd1767;
	ld.global.nc.u32 	%r2734, [%rd1768];
	add.s32 	%r2735, %r2734, %r2732;
	add.s32 	%r2736, %r3628, 225792;
	mul.wide.u32 	%rd1769, %r2736, 4;
	add.s64 	%rd1770, %rd1, %rd1769;
	ld.global.nc.u32 	%r2737, [%rd1770];
	add.s32 	%r2738, %r2737, %r2735;
	add.s32 	%r2739, %r3628, 226048;
	mul.wide.u32 	%rd1771, %r2739, 4;
	add.s64 	%rd1772, %rd1, %rd1771;
	ld.global.nc.u32 	%r2740, [%rd1772];
	add.s32 	%r2741, %r2740, %r2738;
	add.s32 	%r2742, %r3628, 226304;
	mul.wide.u32 	%rd1773, %r2742, 4;
	add.s64 	%rd1774, %rd1, %rd1773;
	ld.global.nc.u32 	%r2743, [%rd1774];
	add.s32 	%r2744, %r2743, %r2741;
	add.s32 	%r2745, %r3628, 226560;
	mul.wide.u32 	%rd1775, %r2745, 4;
	add.s64 	%rd1776, %rd1, %rd1775;
	ld.global.nc.u32 	%r2746, [%rd1776];
	add.s32 	%r2747, %r2746, %r2744;
	add.s32 	%r2748, %r3628, 226816;
	mul.wide.u32 	%rd1777, %r2748, 4;
	add.s64 	%rd1778, %rd1, %rd1777;
	ld.global.nc.u32 	%r2749, [%rd1778];
	add.s32 	%r2750, %r2749, %r2747;
	add.s32 	%r2751, %r3628, 227072;
	mul.wide.u32 	%rd1779, %r2751, 4;
	add.s64 	%rd1780, %rd1, %rd1779;
	ld.global.nc.u32 	%r2752, [%rd1780];
	add.s32 	%r2753, %r2752, %r2750;
	add.s32 	%r2754, %r3628, 227328;
	mul.wide.u32 	%rd1781, %r2754, 4;
	add.s64 	%rd1782, %rd1, %rd1781;
	ld.global.nc.u32 	%r2755, [%rd1782];
	add.s32 	%r2756, %r2755, %r2753;
	add.s32 	%r2757, %r3628, 227584;
	mul.wide.u32 	%rd1783, %r2757, 4;
	add.s64 	%rd1784, %rd1, %rd1783;
	ld.global.nc.u32 	%r2758, [%rd1784];
	add.s32 	%r2759, %r2758, %r2756;
	add.s32 	%r2760, %r3628, 227840;
	mul.wide.u32 	%rd1785, %r2760, 4;
	add.s64 	%rd1786, %rd1, %rd1785;
	ld.global.nc.u32 	%r2761, [%rd1786];
	add.s32 	%r2762, %r2761, %r2759;
	add.s32 	%r2763, %r3628, 228096;
	mul.wide.u32 	%rd1787, %r2763, 4;
	add.s64 	%rd1788, %rd1, %rd1787;
	ld.global.nc.u32 	%r2764, [%rd1788];
	add.s32 	%r2765, %r2764, %r2762;
	add.s32 	%r2766, %r3628, 228352;
	mul.wide.u32 	%rd1789, %r2766, 4;
	add.s64 	%rd1790, %rd1, %rd1789;
	ld.global.nc.u32 	%r2767, [%rd1790];
	add.s32 	%r2768, %r2767, %r2765;
	add.s32 	%r2769, %r3628, 228608;
	mul.wide.u32 	%rd1791, %r2769, 4;
	add.s64 	%rd1792, %rd1, %rd1791;
	ld.global.nc.u32 	%r2770, [%rd1792];
	add.s32 	%r2771, %r2770, %r2768;
	add.s32 	%r2772, %r3628, 228864;
	mul.wide.u32 	%rd1793, %r2772, 4;
	add.s64 	%rd1794, %rd1, %rd1793;
	ld.global.nc.u32 	%r2773, [%rd1794];
	add.s32 	%r2774, %r2773, %r2771;
	add.s32 	%r2775, %r3628, 229120;
	mul.wide.u32 	%rd1795, %r2775, 4;
	add.s64 	%rd1796, %rd1, %rd1795;
	ld.global.nc.u32 	%r2776, [%rd1796];
	add.s32 	%r2777, %r2776, %r2774;
	add.s32 	%r2778, %r3628, 229376;
	mul.wide.u32 	%rd1797, %r2778, 4;
	add.s64 	%rd1798, %rd1, %rd1797;
	ld.global.nc.u32 	%r2779, [%rd1798];
	add.s32 	%r2780, %r2779, %r2777;
	add.s32 	%r2781, %r3628, 229632;
	mul.wide.u32 	%rd1799, %r2781, 4;
	add.s64 	%rd1800, %rd1, %rd1799;
	ld.global.nc.u32 	%r2782, [%rd1800];
	add.s32 	%r2783, %r2782, %r2780;
	add.s32 	%r2784, %r3628, 229888;
	mul.wide.u32 	%rd1801, %r2784, 4;
	add.s64 	%rd1802, %rd1, %rd1801;
	ld.global.nc.u32 	%r2785, [%rd1802];
	add.s32 	%r2786, %r2785, %r2783;
	add.s32 	%r2787, %r3628, 230144;
	mul.wide.u32 	%rd1803, %r2787, 4;
	add.s64 	%rd1804, %rd1, %rd1803;
	ld.global.nc.u32 	%r2788, [%rd1804];
	add.s32 	%r2789, %r2788, %r2786;
	add.s32 	%r2790, %r3628, 230400;
	mul.wide.u32 	%rd1805, %r2790, 4;
	add.s64 	%rd1806, %rd1, %rd1805;
	ld.global.nc.u32 	%r2791, [%rd1806];
	add.s32 	%r2792, %r2791, %r2789;
	add.s32 	%r2793, %r3628, 230656;
	mul.wide.u32 	%rd1807, %r2793, 4;
	add.s64 	%rd1808, %rd1, %rd1807;
	ld.global.nc.u32 	%r2794, [%rd1808];
	add.s32 	%r2795, %r2794, %r2792;
	add.s32 	%r2796, %r3628, 230912;
	mul.wide.u32 	%rd1809, %r2796, 4;
	add.s64 	%rd1810, %rd1, %rd1809;
	ld.global.nc.u32 	%r2797, [%rd1810];
	add.s32 	%r2798, %r2797, %r2795;
	add.s32 	%r2799, %r3628, 231168;
	mul.wide.u32 	%rd1811, %r2799, 4;
	add.s64 	%rd1812, %rd1, %rd1811;
	ld.global.nc.u32 	%r2800, [%rd1812];
	add.s32 	%r2801, %r2800, %r2798;
	add.s32 	%r2802, %r3628, 231424;
	mul.wide.u32 	%rd1813, %r2802, 4;
	add.s64 	%rd1814, %rd1, %rd1813;
	ld.global.nc.u32 	%r2803, [%rd1814];
	add.s32 	%r2804, %r2803, %r2801;
	add.s32 	%r2805, %r3628, 231680;
	mul.wide.u32 	%rd1815, %r2805, 4;
	add.s64 	%rd1816, %rd1, %rd1815;
	ld.global.nc.u32 	%r2806, [%rd1816];
	add.s32 	%r2807, %r2806, %r2804;
	add.s32 	%r2808, %r3628, 231936;
	mul.wide.u32 	%rd1817, %r2808, 4;
	add.s64 	%rd1818, %rd1, %rd1817;
	ld.global.nc.u32 	%r2809, [%rd1818];
	add.s32 	%r2810, %r2809, %r2807;
	add.s32 	%r2811, %r3628, 232192;
	mul.wide.u32 	%rd1819, %r2811, 4;
	add.s64 	%rd1820, %rd1, %rd1819;
	ld.global.nc.u32 	%r2812, [%rd1820];
	add.s32 	%r2813, %r2812, %r2810;
	add.s32 	%r2814, %r3628, 232448;
	mul.wide.u32 	%rd1821, %r2814, 4;
	add.s64 	%rd1822, %rd1, %rd1821;
	ld.global.nc.u32 	%r2815, [%rd1822];
	add.s32 	%r2816, %r2815, %r2813;
	add.s32 	%r2817, %r3628, 232704;
	mul.wide.u32 	%rd1823, %r2817, 4;
	add.s64 	%rd1824, %rd1, %rd1823;
	ld.global.nc.u32 	%r2818, [%rd1824];
	add.s32 	%r2819, %r2818, %r2816;
	add.s32 	%r2820, %r3628, 232960;
	mul.wide.u32 	%rd1825, %r2820, 4;
	add.s64 	%rd1826, %rd1, %rd1825;
	ld.global.nc.u32 	%r2821, [%rd1826];
	add.s32 	%r2822, %r2821, %r2819;
	add.s32 	%r2823, %r3628, 233216;
	mul.wide.u32 	%rd1827, %r2823, 4;
	add.s64 	%rd1828, %rd1, %rd1827;
	ld.global.nc.u32 	%r2824, [%rd1828];
	add.s32 	%r2825, %r2824, %r2822;
	add.s32 	%r2826, %r3628, 233472;
	mul.wide.u32 	%rd1829, %r2826, 4;
	add.s64 	%rd1830, %rd1, %rd1829;
	ld.global.nc.u32 	%r2827, [%rd1830];
	add.s32 	%r2828, %r2827, %r2825;
	add.s32 	%r2829, %r3628, 233728;
	mul.wide.u32 	%rd1831, %r2829, 4;
	add.s64 	%rd1832, %rd1, %rd1831;
	ld.global.nc.u32 	%r2830, [%rd1832];
	add.s32 	%r2831, %r2830, %r2828;
	add.s32 	%r2832, %r3628, 233984;
	mul.wide.u32 	%rd1833, %r2832, 4;
	add.s64 	%rd1834, %rd1, %rd1833;
	ld.global.nc.u32 	%r2833, [%rd1834];
	add.s32 	%r2834, %r2833, %r2831;
	add.s32 	%r2835, %r3628, 234240;
	mul.wide.u32 	%rd1835, %r2835, 4;
	add.s64 	%rd1836, %rd1, %rd1835;
	ld.global.nc.u32 	%r2836, [%rd1836];
	add.s32 	%r2837, %r2836, %r2834;
	add.s32 	%r2838, %r3628, 234496;
	mul.wide.u32 	%rd1837, %r2838, 4;
	add.s64 	%rd1838, %rd1, %rd1837;
	ld.global.nc.u32 	%r2839, [%rd1838];
	add.s32 	%r2840, %r2839, %r2837;
	add.s32 	%r2841, %r3628, 234752;
	mul.wide.u32 	%rd1839, %r2841, 4;
	add.s64 	%rd1840, %rd1, %rd1839;
	ld.global.nc.u32 	%r2842, [%rd1840];
	add.s32 	%r2843, %r2842, %r2840;
	add.s32 	%r2844, %r3628, 235008;
	mul.wide.u32 	%rd1841, %r2844, 4;
	add.s64 	%rd1842, %rd1, %rd1841;
	ld.global.nc.u32 	%r2845, [%rd1842];
	add.s32 	%r2846, %r2845, %r2843;
	add.s32 	%r2847, %r3628, 235264;
	mul.wide.u32 	%rd1843, %r2847, 4;
	add.s64 	%rd1844, %rd1, %rd1843;
	ld.global.nc.u32 	%r2848, [%rd1844];
	add.s32 	%r2849, %r2848, %r2846;
	add.s32 	%r2850, %r3628, 235520;
	mul.wide.u32 	%rd1845, %r2850, 4;
	add.s64 	%rd1846, %rd1, %rd1845;
	ld.global.nc.u32 	%r2851, [%rd1846];
	add.s32 	%r2852, %r2851, %r2849;
	add.s32 	%r2853, %r3628, 235776;
	mul.wide.u32 	%rd1847, %r2853, 4;
	add.s64 	%rd1848, %rd1, %rd1847;
	ld.global.nc.u32 	%r2854, [%rd1848];
	add.s32 	%r2855, %r2854, %r2852;
	add.s32 	%r2856, %r3628, 236032;
	mul.wide.u32 	%rd1849, %r2856, 4;
	add.s64 	%rd1850, %rd1, %rd1849;
	ld.global.nc.u32 	%r2857, [%rd1850];
	add.s32 	%r2858, %r2857, %r2855;
	add.s32 	%r2859, %r3628, 236288;
	mul.wide.u32 	%rd1851, %r2859, 4;
	add.s64 	%rd1852, %rd1, %rd1851;
	ld.global.nc.u32 	%r2860, [%rd1852];
	add.s32 	%r2861, %r2860, %r2858;
	add.s32 	%r2862, %r3628, 236544;
	mul.wide.u32 	%rd1853, %r2862, 4;
	add.s64 	%rd1854, %rd1, %rd1853;
	ld.global.nc.u32 	%r2863, [%rd1854];
	add.s32 	%r2864, %r2863, %r2861;
	add.s32 	%r2865, %r3628, 236800;
	mul.wide.u32 	%rd1855, %r2865, 4;
	add.s64 	%rd1856, %rd1, %rd1855;
	ld.global.nc.u32 	%r2866, [%rd1856];
	add.s32 	%r2867, %r2866, %r2864;
	add.s32 	%r2868, %r3628, 237056;
	mul.wide.u32 	%rd1857, %r2868, 4;
	add.s64 	%rd1858, %rd1, %rd1857;
	ld.global.nc.u32 	%r2869, [%rd1858];
	add.s32 	%r2870, %r2869, %r2867;
	add.s32 	%r2871, %r3628, 237312;
	mul.wide.u32 	%rd1859, %r2871, 4;
	add.s64 	%rd1860, %rd1, %rd1859;
	ld.global.nc.u32 	%r2872, [%rd1860];
	add.s32 	%r2873, %r2872, %r2870;
	add.s32 	%r2874, %r3628, 237568;
	mul.wide.u32 	%rd1861, %r2874, 4;
	add.s64 	%rd1862, %rd1, %rd1861;
	ld.global.nc.u32 	%r2875, [%rd1862];
	add.s32 	%r2876, %r2875, %r2873;
	add.s32 	%r2877, %r3628, 237824;
	mul.wide.u32 	%rd1863, %r2877, 4;
	add.s64 	%rd1864, %rd1, %rd1863;
	ld.global.nc.u32 	%r2878, [%rd1864];
	add.s32 	%r2879, %r2878, %r2876;
	add.s32 	%r2880, %r3628, 238080;
	mul.wide.u32 	%rd1865, %r2880, 4;
	add.s64 	%rd1866, %rd1, %rd1865;
	ld.global.nc.u32 	%r2881, [%rd1866];
	add.s32 	%r2882, %r2881, %r2879;
	add.s32 	%r2883, %r3628, 238336;
	mul.wide.u32 	%rd1867, %r2883, 4;
	add.s64 	%rd1868, %rd1, %rd1867;
	ld.global.nc.u32 	%r2884, [%rd1868];
	add.s32 	%r2885, %r2884, %r2882;
	add.s32 	%r2886, %r3628, 238592;
	mul.wide.u32 	%rd1869, %r2886, 4;
	add.s64 	%rd1870, %rd1, %rd1869;
	ld.global.nc.u32 	%r2887, [%rd1870];
	add.s32 	%r2888, %r2887, %r2885;
	add.s32 	%r2889, %r3628, 238848;
	mul.wide.u32 	%rd1871, %r2889, 4;
	add.s64 	%rd1872, %rd1, %rd1871;
	ld.global.nc.u32 	%r2890, [%rd1872];
	add.s32 	%r2891, %r2890, %r2888;
	add.s32 	%r2892, %r3628, 239104;
	mul.wide.u32 	%rd1873, %r2892, 4;
	add.s64 	%rd1874, %rd1, %rd1873;
	ld.global.nc.u32 	%r2893, [%rd1874];
	add.s32 	%r2894, %r2893, %r2891;
	add.s32 	%r2895, %r3628, 239360;
	mul.wide.u32 	%rd1875, %r2895, 4;
	add.s64 	%rd1876, %rd1, %rd1875;
	ld.global.nc.u32 	%r2896, [%rd1876];
	add.s32 	%r2897, %r2896, %r2894;
	add.s32 	%r2898, %r3628, 239616;
	mul.wide.u32 	%rd1877, %r2898, 4;
	add.s64 	%rd1878, %rd1, %rd1877;
	ld.global.nc.u32 	%r2899, [%rd1878];
	add.s32 	%r2900, %r2899, %r2897;
	add.s32 	%r2901, %r3628, 239872;
	mul.wide.u32 	%rd1879, %r2901, 4;
	add.s64 	%rd1880, %rd1, %rd1879;
	ld.global.nc.u32 	%r2902, [%rd1880];
	add.s32 	%r2903, %r2902, %r2900;
	add.s32 	%r2904, %r3628, 240128;
	mul.wide.u32 	%rd1881, %r2904, 4;
	add.s64 	%rd1882, %rd1, %rd1881;
	ld.global.nc.u32 	%r2905, [%rd1882];
	add.s32 	%r2906, %r2905, %r2903;
	add.s32 	%r2907, %r3628, 240384;
	mul.wide.u32 	%rd1883, %r2907, 4;
	add.s64 	%rd1884, %rd1, %rd1883;
	ld.global.nc.u32 	%r2908, [%rd1884];
	add.s32 	%r2909, %r2908, %r2906;
	add.s32 	%r2910, %r3628, 240640;
	mul.wide.u32 	%rd1885, %r2910, 4;
	add.s64 	%rd1886, %rd1, %rd1885;
	ld.global.nc.u32 	%r2911, [%rd1886];
	add.s32 	%r2912, %r2911, %r2909;
	add.s32 	%r2913, %r3628, 240896;
	mul.wide.u32 	%rd1887, %r2913, 4;
	add.s64 	%rd1888, %rd1, %rd1887;
	ld.global.nc.u32 	%r2914, [%rd1888];
	add.s32 	%r2915, %r2914, %r2912;
	add.s32 	%r2916, %r3628, 241152;
	mul.wide.u32 	%rd1889, %r2916, 4;
	add.s64 	%rd1890, %rd1, %rd1889;
	ld.global.nc.u32 	%r2917, [%rd1890];
	add.s32 	%r2918, %r2917, %r2915;
	add.s32 	%r2919, %r3628, 241408;
	mul.wide.u32 	%rd1891, %r2919, 4;
	add.s64 	%rd1892, %rd1, %rd1891;
	ld.global.nc.u32 	%r2920, [%rd1892];
	add.s32 	%r2921, %r2920, %r2918;
	add.s32 	%r2922, %r3628, 241664;
	mul.wide.u32 	%rd1893, %r2922, 4;
	add.s64 	%rd1894, %rd1, %rd1893;
	ld.global.nc.u32 	%r2923, [%rd1894];
	add.s32 	%r2924, %r2923, %r2921;
	add.s32 	%r2925, %r3628, 241920;
	mul.wide.u32 	%rd1895, %r2925, 4;
	add.s64 	%rd1896, %rd1, %rd1895;
	ld.global.nc.u32 	%r2926, [%rd1896];
	add.s32 	%r2927, %r2926, %r2924;
	add.s32 	%r2928, %r3628, 242176;
	mul.wide.u32 	%rd1897, %r2928, 4;
	add.s64 	%rd1898, %rd1, %rd1897;
	ld.global.nc.u32 	%r2929, [%rd1898];
	add.s32 	%r2930, %r2929, %r2927;
	add.s32 	%r2931, %r3628, 242432;
	mul.wide.u32 	%rd1899, %r2931, 4;
	add.s64 	%rd1900, %rd1, %rd1899;
	ld.global.nc.u32 	%r2932, [%rd1900];
	add.s32 	%r2933, %r2932, %r2930;
	add.s32 	%r2934, %r3628, 242688;
	mul.wide.u32 	%rd1901, %r2934, 4;
	add.s64 	%rd1902, %rd1, %rd1901;
	ld.global.nc.u32 	%r2935, [%rd1902];
	add.s32 	%r2936, %r2935, %r2933;
	add.s32 	%r2937, %r3628, 242944;
	mul.wide.u32 	%rd1903, %r2937, 4;
	add.s64 	%rd1904, %rd1, %rd1903;
	ld.global.nc.u32 	%r2938, [%rd1904];
	add.s32 	%r2939, %r2938, %r2936;
	add.s32 	%r2940, %r3628, 243200;
	mul.wide.u32 	%rd1905, %r2940, 4;
	add.s64 	%rd1906, %rd1, %rd1905;
	ld.global.nc.u32 	%r2941, [%rd1906];
	add.s32 	%r2942, %r2941, %r2939;
	add.s32 	%r2943, %r3628, 243456;
	mul.wide.u32 	%rd1907, %r2943, 4;
	add.s64 	%rd1908, %rd1, %rd1907;
	ld.global.nc.u32 	%r2944, [%rd1908];
	add.s32 	%r2945, %r2944, %r2942;
	add.s32 	%r2946, %r3628, 243712;
	mul.wide.u32 	%rd1909, %r2946, 4;
	add.s64 	%rd1910, %rd1, %rd1909;
	ld.global.nc.u32 	%r2947, [%rd1910];
	add.s32 	%r2948, %r2947, %r2945;
	add.s32 	%r2949, %r3628, 243968;
	mul.wide.u32 	%rd1911, %r2949, 4;
	add.s64 	%rd1912, %rd1, %rd1911;
	ld.global.nc.u32 	%r2950, [%rd1912];
	add.s32 	%r2951, %r2950, %r2948;
	add.s32 	%r2952, %r3628, 244224;
	mul.wide.u32 	%rd1913, %r2952, 4;
	add.s64 	%rd1914, %rd1, %rd1913;
	ld.global.nc.u32 	%r2953, [%rd1914];
	add.s32 	%r2954, %r2953, %r2951;
	add.s32 	%r2955, %r3628, 244480;
	mul.wide.u32 	%rd1915, %r2955, 4;
	add.s64 	%rd1916, %rd1, %rd1915;
	ld.global.nc.u32 	%r2956, [%rd1916];
	add.s32 	%r2957, %r2956, %r2954;
	add.s32 	%r2958, %r3628, 244736;
	mul.wide.u32 	%rd1917, %r2958, 4;
	add.s64 	%rd1918, %rd1, %rd1917;
	ld.global.nc.u32 	%r2959, [%rd1918];
	add.s32 	%r2960, %r2959, %r2957;
	add.s32 	%r2961, %r3628, 244992;
	mul.wide.u32 	%rd1919, %r2961, 4;
	add.s64 	%rd1920, %rd1, %rd1919;
	ld.global.nc.u32 	%r2962, [%rd1920];
	add.s32 	%r2963, %r2962, %r2960;
	add.s32 	%r2964, %r3628, 245248;
	mul.wide.u32 	%rd1921, %r2964, 4;
	add.s64 	%rd1922, %rd1, %rd1921;
	ld.global.nc.u32 	%r2965, [%rd1922];
	add.s32 	%r2966, %r2965, %r2963;
	add.s32 	%r2967, %r3628, 245504;
	mul.wide.u32 	%rd1923, %r2967, 4;
	add.s64 	%rd1924, %rd1, %rd1923;
	ld.global.nc.u32 	%r2968, [%rd1924];
	add.s32 	%r2969, %r2968, %r2966;
	add.s32 	%r2970, %r3628, 245760;
	mul.wide.u32 	%rd1925, %r2970, 4;
	add.s64 	%rd1926, %rd1, %rd1925;
	ld.global.nc.u32 	%r2971, [%rd1926];
	add.s32 	%r2972, %r2971, %r2969;
	add.s32 	%r2973, %r3628, 246016;
	mul.wide.u32 	%rd1927, %r2973, 4;
	add.s64 	%rd1928, %rd1, %rd1927;
	ld.global.nc.u32 	%r2974, [%rd1928];
	add.s32 	%r2975, %r2974, %r2972;
	add.s32 	%r2976, %r3628, 246272;
	mul.wide.u32 	%rd1929, %r2976, 4;
	add.s64 	%rd1930, %rd1, %rd1929;
	ld.global.nc.u32 	%r2977, [%rd1930];
	add.s32 	%r2978, %r2977, %r2975;
	add.s32 	%r2979, %r3628, 246528;
	mul.wide.u32 	%rd1931, %r2979, 4;
	add.s64 	%rd1932, %rd1, %rd1931;
	ld.global.nc.u32 	%r2980, [%rd1932];
	add.s32 	%r2981, %r2980, %r2978;
	add.s32 	%r2982, %r3628, 246784;
	mul.wide.u32 	%rd1933, %r2982, 4;
	add.s64 	%rd1934, %rd1, %rd1933;
	ld.global.nc.u32 	%r2983, [%rd1934];
	add.s32 	%r2984, %r2983, %r2981;
	add.s32 	%r2985, %r3628, 247040;
	mul.wide.u32 	%rd1935, %r2985, 4;
	add.s64 	%rd1936, %rd1, %rd1935;
	ld.global.nc.u32 	%r2986, [%rd1936];
	add.s32 	%r2987, %r2986, %r2984;
	add.s32 	%r2988, %r3628, 247296;
	mul.wide.u32 	%rd1937, %r2988, 4;
	add.s64 	%rd1938, %rd1, %rd1937;
	ld.global.nc.u32 	%r2989, [%rd1938];
	add.s32 	%r2990, %r2989, %r2987;
	add.s32 	%r2991, %r3628, 247552;
	mul.wide.u32 	%rd1939, %r2991, 4;
	add.s64 	%rd1940, %rd1, %rd1939;
	ld.global.nc.u32 	%r2992, [%rd1940];
	add.s32 	%r2993, %r2992, %r2990;
	add.s32 	%r2994, %r3628, 247808;
	mul.wide.u32 	%rd1941, %r2994, 4;
	add.s64 	%rd1942, %rd1, %rd1941;
	ld.global.nc.u32 	%r2995, [%rd1942];
	add.s32 	%r2996, %r2995, %r2993;
	add.s32 	%r2997, %r3628, 248064;
	mul.wide.u32 	%rd1943, %r2997, 4;
	add.s64 	%rd1944, %rd1, %rd1943;
	ld.global.nc.u32 	%r2998, [%rd1944];
	add.s32 	%r2999, %r2998, %r2996;
	add.s32 	%r3000, %r3628, 248320;
	mul.wide.u32 	%rd1945, %r3000, 4;
	add.s64 	%rd1946, %rd1, %rd1945;
	ld.global.nc.u32 	%r3001, [%rd1946];
	add.s32 	%r3002, %r3001, %r2999;
	add.s32 	%r3003, %r3628, 248576;
	mul.wide.u32 	%rd1947, %r3003, 4;
	add.s64 	%rd1948, %rd1, %rd1947;
	ld.global.nc.u32 	%r3004, [%rd1948];
	add.s32 	%r3005, %r3004, %r3002;
	add.s32 	%r3006, %r3628, 248832;
	mul.wide.u32 	%rd1949, %r3006, 4;
	add.s64 	%rd1950, %rd1, %rd1949;
	ld.global.nc.u32 	%r3007, [%rd1950];
	add.s32 	%r3008, %r3007, %r3005;
	add.s32 	%r3009, %r3628, 249088;
	mul.wide.u32 	%rd1951, %r3009, 4;
	add.s64 	%rd1952, %rd1, %rd1951;
	ld.global.nc.u32 	%r3010, [%rd1952];
	add.s32 	%r3011, %r3010, %r3008;
	add.s32 	%r3012, %r3628, 249344;
	mul.wide.u32 	%rd1953, %r3012, 4;
	add.s64 	%rd1954, %rd1, %rd1953;
	ld.global.nc.u32 	%r3013, [%rd1954];
	add.s32 	%r3014, %r3013, %r3011;
	add.s32 	%r3015, %r3628, 249600;
	mul.wide.u32 	%rd1955, %r3015, 4;
	add.s64 	%rd1956, %rd1, %rd1955;
	ld.global.nc.u32 	%r3016, [%rd1956];
	add.s32 	%r3017, %r3016, %r3014;
	add.s32 	%r3018, %r3628, 249856;
	mul.wide.u32 	%rd1957, %r3018, 4;
	add.s64 	%rd1958, %rd1, %rd1957;
	ld.global.nc.u32 	%r3019, [%rd1958];
	add.s32 	%r3020, %r3019, %r3017;
	add.s32 	%r3021, %r3628, 250112;
	mul.wide.u32 	%rd1959, %r3021, 4;
	add.s64 	%rd1960, %rd1, %rd1959;
	ld.global.nc.u32 	%r3022, [%rd1960];
	add.s32 	%r3023, %r3022, %r3020;
	add.s32 	%r3024, %r3628, 250368;
	mul.wide.u32 	%rd1961, %r3024, 4;
	add.s64 	%rd1962, %rd1, %rd1961;
	ld.global.nc.u32 	%r3025, [%rd1962];
	add.s32 	%r3026, %r3025, %r3023;
	add.s32 	%r3027, %r3628, 250624;
	mul.wide.u32 	%rd1963, %r3027, 4;
	add.s64 	%rd1964, %rd1, %rd1963;
	ld.global.nc.u32 	%r3028, [%rd1964];
	add.s32 	%r3029, %r3028, %r3026;
	add.s32 	%r3030, %r3628, 250880;
	mul.wide.u32 	%rd1965, %r3030, 4;
	add.s64 	%rd1966, %rd1, %rd1965;
	ld.global.nc.u32 	%r3031, [%rd1966];
	add.s32 	%r3032, %r3031, %r3029;
	add.s32 	%r3033, %r3628, 251136;
	mul.wide.u32 	%rd1967, %r3033, 4;
	add.s64 	%rd1968, %rd1, %rd1967;
	ld.global.nc.u32 	%r3034, [%rd1968];
	add.s32 	%r3035, %r3034, %r3032;
	add.s32 	%r3036, %r3628, 251392;
	mul.wide.u32 	%rd1969, %r3036, 4;
	add.s64 	%rd1970, %rd1, %rd1969;
	ld.global.nc.u32 	%r3037, [%rd1970];
	add.s32 	%r3038, %r3037, %r3035;
	add.s32 	%r3039, %r3628, 251648;
	mul.wide.u32 	%rd1971, %r3039, 4;
	add.s64 	%rd1972, %rd1, %rd1971;
	ld.global.nc.u32 	%r3040, [%rd1972];
	add.s32 	%r3041, %r3040, %r3038;
	add.s32 	%r3042, %r3628, 251904;
	mul.wide.u32 	%rd1973, %r3042, 4;
	add.s64 	%rd1974, %rd1, %rd1973;
	ld.global.nc.u32 	%r3043, [%rd1974];
	add.s32 	%r3044, %r3043, %r3041;
	add.s32 	%r3045, %r3628, 252160;
	mul.wide.u32 	%rd1975, %r3045, 4;
	add.s64 	%rd1976, %rd1, %rd1975;
	ld.global.nc.u32 	%r3046, [%rd1976];
	add.s32 	%r3047, %r3046, %r3044;
	add.s32 	%r3048, %r3628, 252416;
	mul.wide.u32 	%rd1977, %r3048, 4;
	add.s64 	%rd1978, %rd1, %rd1977;
	ld.global.nc.u32 	%r3049, [%rd1978];
	add.s32 	%r3050, %r3049, %r3047;
	add.s32 	%r3051, %r3628, 252672;
	mul.wide.u32 	%rd1979, %r3051, 4;
	add.s64 	%rd1980, %rd1, %rd1979;
	ld.global.nc.u32 	%r3052, [%rd1980];
	add.s32 	%r3053, %r3052, %r3050;
	add.s32 	%r3054, %r3628, 252928;
	mul.wide.u32 	%rd1981, %r3054, 4;
	add.s64 	%rd1982, %rd1, %rd1981;
	ld.global.nc.u32 	%r3055, [%rd1982];
	add.s32 	%r3056, %r3055, %r3053;
	add.s32 	%r3057, %r3628, 253184;
	mul.wide.u32 	%rd1983, %r3057, 4;
	add.s64 	%rd1984, %rd1, %rd1983;
	ld.global.nc.u32 	%r3058, [%rd1984];
	add.s32 	%r3059, %r3058, %r3056;
	add.s32 	%r3060, %r3628, 253440;
	mul.wide.u32 	%rd1985, %r3060, 4;
	add.s64 	%rd1986, %rd1, %rd1985;
	ld.global.nc.u32 	%r3061, [%rd1986];
	add.s32 	%r3062, %r3061, %r3059;
	add.s32 	%r3063, %r3628, 253696;
	mul.wide.u32 	%rd1987, %r3063, 4;
	add.s64 	%rd1988, %rd1, %rd1987;
	ld.global.nc.u32 	%r3064, [%rd1988];
	add.s32 	%r3065, %r3064, %r3062;
	add.s32 	%r3066, %r3628, 253952;
	mul.wide.u32 	%rd1989, %r3066, 4;
	add.s64 	%rd1990, %rd1, %rd1989;
	ld.global.nc.u32 	%r3067, [%rd1990];
	add.s32 	%r3068, %r3067, %r3065;
	add.s32 	%r3069, %r3628, 254208;
	mul.wide.u32 	%rd1991, %r3069, 4;
	add.s64 	%rd1992, %rd1, %rd1991;
	ld.global.nc.u32 	%r3070, [%rd1992];
	add.s32 	%r3071, %r3070, %r3068;
	add.s32 	%r3072, %r3628, 254464;
	mul.wide.u32 	%rd1993, %r3072, 4;
	add.s64 	%rd1994, %rd1, %rd1993;
	ld.global.nc.u32 	%r3073, [%rd1994];
	add.s32 	%r3074, %r3073, %r3071;
	add.s32 	%r3075, %r3628, 254720;
	mul.wide.u32 	%rd1995, %r3075, 4;
	add.s64 	%rd1996, %rd1, %rd1995;
	ld.global.nc.u32 	%r3076, [%rd1996];
	add.s32 	%r3077, %r3076, %r3074;
	add.s32 	%r3078, %r3628, 254976;
	mul.wide.u32 	%rd1997, %r3078, 4;
	add.s64 	%rd1998, %rd1, %rd1997;
	ld.global.nc.u32 	%r3079, [%rd1998];
	add.s32 	%r3080, %r3079, %r3077;
	add.s32 	%r3081, %r3628, 255232;
	mul.wide.u32 	%rd1999, %r3081, 4;
	add.s64 	%rd2000, %rd1, %rd1999;
	ld.global.nc.u32 	%r3082, [%rd2000];
	add.s32 	%r3083, %r3082, %r3080;
	add.s32 	%r3084, %r3628, 255488;
	mul.wide.u32 	%rd2001, %r3084, 4;
	add.s64 	%rd2002, %rd1, %rd2001;
	ld.global.nc.u32 	%r3085, [%rd2002];
	add.s32 	%r3086, %r3085, %r3083;
	add.s32 	%r3087, %r3628, 255744;
	mul.wide.u32 	%rd2003, %r3087, 4;
	add.s64 	%rd2004, %rd1, %rd2003;
	ld.global.nc.u32 	%r3088, [%rd2004];
	add.s32 	%r3089, %r3088, %r3086;
	add.s32 	%r3090, %r3628, 256000;
	mul.wide.u32 	%rd2005, %r3090, 4;
	add.s64 	%rd2006, %rd1, %rd2005;
	ld.global.nc.u32 	%r3091, [%rd2006];
	add.s32 	%r3092, %r3091, %r3089;
	add.s32 	%r3093, %r3628, 256256;
	mul.wide.u32 	%rd2007, %r3093, 4;
	add.s64 	%rd2008, %rd1, %rd2007;
	ld.global.nc.u32 	%r3094, [%rd2008];
	add.s32 	%r3095, %r3094, %r3092;
	add.s32 	%r3096, %r3628, 256512;
	mul.wide.u32 	%rd2009, %r3096, 4;
	add.s64 	%rd2010, %rd1, %rd2009;
	ld.global.nc.u32 	%r3097, [%rd2010];
	add.s32 	%r3098, %r3097, %r3095;
	add.s32 	%r3099, %r3628, 256768;
	mul.wide.u32 	%rd2011, %r3099, 4;
	add.s64 	%rd2012, %rd1, %rd2011;
	ld.global.nc.u32 	%r3100, [%rd2012];
	add.s32 	%r3101, %r3100, %r3098;
	add.s32 	%r3102, %r3628, 257024;
	mul.wide.u32 	%rd2013, %r3102, 4;
	add.s64 	%rd2014, %rd1, %rd2013;
	ld.global.nc.u32 	%r3103, [%rd2014];
	add.s32 	%r3104, %r3103, %r3101;
	add.s32 	%r3105, %r3628, 257280;
	mul.wide.u32 	%rd2015, %r3105, 4;
	add.s64 	%rd2016, %rd1, %rd2015;
	ld.global.nc.u32 	%r3106, [%rd2016];
	add.s32 	%r3107, %r3106, %r3104;
	add.s32 	%r3108, %r3628, 257536;
	mul.wide.u32 	%rd2017, %r3108, 4;
	add.s64 	%rd2018, %rd1, %rd2017;
	ld.global.nc.u32 	%r3109, [%rd2018];
	add.s32 	%r3110, %r3109, %r3107;
	add.s32 	%r3111, %r3628, 257792;
	mul.wide.u32 	%rd2019, %r3111, 4;
	add.s64 	%rd2020, %rd1, %rd2019;
	ld.global.nc.u32 	%r3112, [%rd2020];
	add.s32 	%r3113, %r3112, %r3110;
	add.s32 	%r3114, %r3628, 258048;
	mul.wide.u32 	%rd2021, %r3114, 4;
	add.s64 	%rd2022, %rd1, %rd2021;
	ld.global.nc.u32 	%r3115, [%rd2022];
	add.s32 	%r3116, %r3115, %r3113;
	add.s32 	%r3117, %r3628, 258304;
	mul.wide.u32 	%rd2023, %r3117, 4;
	add.s64 	%rd2024, %rd1, %rd2023;
	ld.global.nc.u32 	%r3118, [%rd2024];
	add.s32 	%r3119, %r3118, %r3116;
	add.s32 	%r3120, %r3628, 258560;
	mul.wide.u32 	%rd2025, %r3120, 4;
	add.s64 	%rd2026, %rd1, %rd2025;
	ld.global.nc.u32 	%r3121, [%rd2026];
	add.s32 	%r3122, %r3121, %r3119;
	add.s32 	%r3123, %r3628, 258816;
	mul.wide.u32 	%rd2027, %r3123, 4;
	add.s64 	%rd2028, %rd1, %rd2027;
	ld.global.nc.u32 	%r3124, [%rd2028];
	add.s32 	%r3125, %r3124, %r3122;
	add.s32 	%r3126, %r3628, 259072;
	mul.wide.u32 	%rd2029, %r3126, 4;
	add.s64 	%rd2030, %rd1, %rd2029;
	ld.global.nc.u32 	%r3127, [%rd2030];
	add.s32 	%r3128, %r3127, %r3125;
	add.s32 	%r3129, %r3628, 259328;
	mul.wide.u32 	%rd2031, %r3129, 4;
	add.s64 	%rd2032, %rd1, %rd2031;
	ld.global.nc.u32 	%r3130, [%rd2032];
	add.s32 	%r3131, %r3130, %r3128;
	add.s32 	%r3132, %r3628, 259584;
	mul.wide.u32 	%rd2033, %r3132, 4;
	add.s64 	%rd2034, %rd1, %rd2033;
	ld.global.nc.u32 	%r3133, [%rd2034];
	add.s32 	%r3134, %r3133, %r3131;
	add.s32 	%r3135, %r3628, 259840;
	mul.wide.u32 	%rd2035, %r3135, 4;
	add.s64 	%rd2036, %rd1, %rd2035;
	ld.global.nc.u32 	%r3136, [%rd2036];
	add.s32 	%r3137, %r3136, %r3134;
	add.s32 	%r3138, %r3628, 260096;
	mul.wide.u32 	%rd2037, %r3138, 4;
	add.s64 	%rd2038, %rd1, %rd2037;
	ld.global.nc.u32 	%r3139, [%rd2038];
	add.s32 	%r3140, %r3139, %r3137;
	add.s32 	%r3141, %r3628, 260352;
	mul.wide.u32 	%rd2039, %r3141, 4;
	add.s64 	%rd2040, %rd1, %rd2039;
	ld.global.nc.u32 	%r3142, [%rd2040];
	add.s32 	%r3143, %r3142, %r3140;
	add.s32 	%r3144, %r3628, 260608;
	mul.wide.u32 	%rd2041, %r3144, 4;
	add.s64 	%rd2042, %rd1, %rd2041;
	ld.global.nc.u32 	%r3145, [%rd2042];
	add.s32 	%r3146, %r3145, %r3143;
	add.s32 	%r3147, %r3628, 260864;
	mul.wide.u32 	%rd2043, %r3147, 4;
	add.s64 	%rd2044, %rd1, %rd2043;
	ld.global.nc.u32 	%r3148, [%rd2044];
	add.s32 	%r3149, %r3148, %r3146;
	add.s32 	%r3150, %r3628, 261120;
	mul.wide.u32 	%rd2045, %r3150, 4;
	add.s64 	%rd2046, %rd1, %rd2045;
	ld.global.nc.u32 	%r3151, [%rd2046];
	add.s32 	%r3152, %r3151, %r3149;
	add.s32 	%r3153, %r3628, 261376;
	mul.wide.u32 	%rd2047, %r3153, 4;
	add.s64 	%rd2048, %rd1, %rd2047;
	ld.global.nc.u32 	%r3154, [%rd2048];
	add.s32 	%r3155, %r3154, %r3152;
	add.s32 	%r3156, %r3628, 261632;
	mul.wide.u32 	%rd2049, %r3156, 4;
	add.s64 	%rd2050, %rd1, %rd2049;
	ld.global.nc.u32 	%r3157, [%rd2050];
	add.s32 	%r3158, %r3157, %r3155;
	add.s32 	%r3159, %r3628, 261888;
	mul.wide.u32 	%rd2051, %r3159, 4;
	add.s64 	%rd2052, %rd1, %rd2051;
	ld.global.nc.u32 	%r3160, [%rd2052];
	add.s32 	%r3636, %r3160, %r3158;
	add.s32 	%r3629, %r3629, 1;
	setp.ne.s32 	%p3, %r3629, %r16;
	mov.u32 	%r3628, %r3630;
	@%p3 bra 	$L__BB0_16;
$L__BB0_17:
	shr.u32 	%r3161, %r85, 23;
	and.b32  	%r25, %r3161, 15;
	setp.eq.s32 	%p4, %r25, 0;
	mov.u32 	%r3637, %r3630;
	@%p4 bra 	$L__BB0_20;
	shl.b32 	%r3162, %r25, 14;
	add.s32 	%r3637, %r3630, %r3162;
	neg.s32 	%r3633, %r25;
	add.s32 	%r3632, %r3630, 8192;
$L__BB0_19:
	add.s32 	%r3163, %r3632, -8192;
	mul.wide.u32 	%rd2053, %r3163, 4;
	add.s64 	%rd2054, %rd1, %rd2053;
	ld.global.nc.u32 	%r3164, [%rd2054];
	add.s32 	%r3165, %r3164, %r3636;
	add.s32 	%r3166, %r3632, -7936;
	mul.wide.u32 	%rd2055, %r3166, 4;
	add.s64 	%rd2056, %rd1, %rd2055;
	ld.global.nc.u32 	%r3167, [%rd2056];
	add.s32 	%r3168, %r3167, %r3165;
	add.s32 	%r3169, %r3632, -7680;
	mul.wide.u32 	%rd2057, %r3169, 4;
	add.s64 	%rd2058, %rd1, %rd2057;
	ld.global.nc.u32 	%r3170, [%rd2058];
	add.s32 	%r3171, %r3170, %r3168;
	add.s32 	%r3172, %r3632, -7424;
	mul.wide.u32 	%rd2059, %r3172, 4;
	add.s64 	%rd2060, %rd1, %rd2059;
	ld.global.nc.u32 	%r3173, [%rd2060];
	add.s32 	%r3174, %r3173, %r3171;
	add.s32 	%r3175, %r3632, -7168;
	mul.wide.u32 	%rd2061, %r3175, 4;
	add.s64 	%rd2062, %rd1, %rd2061;
	ld.global.nc.u32 	%r3176, [%rd2062];
	add.s32 	%r3177, %r3176, %r3174;
	add.s32 	%r3178, %r3632, -6912;
	mul.wide.u32 	%rd2063, %r3178, 4;
	add.s64 	%rd2064, %rd1, %rd2063;
	ld.global.nc.u32 	%r3179, [%rd2064];
	add.s32 	%r3180, %r3179, %r3177;
	add.s32 	%r3181, %r3632, -6656;
	mul.wide.u32 	%rd2065, %r3181, 4;
	add.s64 	%rd2066, %rd1, %rd2065;
	ld.global.nc.u32 	%r3182, [%rd2066];
	add.s32 	%r3183, %r3182, %r3180;
	add.s32 	%r3184, %r3632, -6400;
	mul.wide.u32 	%rd2067, %r3184, 4;
	add.s64 	%rd2068, %rd1, %rd2067;
	ld.global.nc.u32 	%r3185, [%rd2068];
	add.s32 	%r3186, %r3185, %r3183;
	add.s32 	%r3187, %r3632, -6144;
	mul.wide.u32 	%rd2069, %r3187, 4;
	add.s64 	%rd2070, %rd1, %rd2069;
	ld.global.nc.u32 	%r3188, [%rd2070];
	add.s32 	%r3189, %r3188, %r3186;
	add.s32 	%r3190, %r3632, -5888;
	mul.wide.u32 	%rd2071, %r3190, 4;
	add.s64 	%rd2072, %rd1, %rd2071;
	ld.global.nc.u32 	%r3191, [%rd2072];
	add.s32 	%r3192, %r3191, %r3189;
	add.s32 	%r3193, %r3632, -5632;
	mul.wide.u32 	%rd2073, %r3193, 4;
	add.s64 	%rd2074, %rd1, %rd2073;
	ld.global.nc.u32 	%r3194, [%rd2074];
	add.s32 	%r3195, %r3194, %r3192;
	add.s32 	%r3196, %r3632, -5376;
	mul.wide.u32 	%rd2075, %r3196, 4;
	add.s64 	%rd2076, %rd1, %rd2075;
	ld.global.nc.u32 	%r3197, [%rd2076];
	add.s32 	%r3198, %r3197, %r3195;
	add.s32 	%r3199, %r3632, -5120;
	mul.wide.u32 	%rd2077, %r3199, 4;
	add.s64 	%rd2078, %rd1, %rd2077;
	ld.global.nc.u32 	%r3200, [%rd2078];
	add.s32 	%r3201, %r3200, %r3198;
	add.s32 	%r3202, %r3632, -4864;
	mul.wide.u32 	%rd2079, %r3202, 4;
	add.s64 	%rd2080, %rd1, %rd2079;
	ld.global.nc.u32 	%r3203, [%rd2080];
	add.s32 	%r3204, %r3203, %r3201;
	add.s32 	%r3205, %r3632, -4608;
	mul.wide.u32 	%rd2081, %r3205, 4;
	add.s64 	%rd2082, %rd1, %rd2081;
	ld.global.nc.u32 	%r3206, [%rd2082];
	add.s32 	%r3207, %r3206, %r3204;
	add.s32 	%r3208, %r3632, -4352;
	mul.wide.u32 	%rd2083, %r3208, 4;
	add.s64 	%rd2084, %rd1, %rd2083;
	ld.global.nc.u32 	%r3209, [%rd2084];
	add.s32 	%r3210, %r3209, %r3207;
	add.s32 	%r3211, %r3632, -4096;
	mul.wide.u32 	%rd2085, %r3211, 4;
	add.s64 	%rd2086, %rd1, %rd2085;
	ld.global.nc.u32 	%r3212, [%rd2086];
	add.s32 	%r3213, %r3212, %r3210;
	add.s32 	%r3214, %r3632, -3840;
	mul.wide.u32 	%rd2087, %r3214, 4;
	add.s64 	%rd2088, %rd1, %rd2087;
	ld.global.nc.u32 	%r3215, [%rd2088];
	add.s32 	%r3216, %r3215, %r3213;
	add.s32 	%r3217, %r3632, -3584;
	mul.wide.u32 	%rd2089, %r3217, 4;
	add.s64 	%rd2090, %rd1, %rd2089;
	ld.global.nc.u32 	%r3218, [%rd2090];
	add.s32 	%r3219, %r3218, %r3216;
	add.s32 	%r3220, %r3632, -3328;
	mul.wide.u32 	%rd2091, %r3220, 4;
	add.s64 	%rd2092, %rd1, %rd2091;
	ld.global.nc.u32 	%r3221, [%rd2092];
	add.s32 	%r3222, %r3221, %r3219;
	add.s32 	%r3223, %r3632, -3072;
	mul.wide.u32 	%rd2093, %r3223, 4;
	add.s64 	%rd2094, %rd1, %rd2093;
	ld.global.nc.u32 	%r3224, [%rd2094];
	add.s32 	%r3225, %r3224, %r3222;
	add.s32 	%r3226, %r3632, -2816;
	mul.wide.u32 	%rd2095, %r3226, 4;
	add.s64 	%rd2096, %rd1, %rd2095;
	ld.global.nc.u32 	%r3227, [%rd2096];
	add.s32 	%r3228, %r3227, %r3225;
	add.s32 	%r3229, %r3632, -2560;
	mul.wide.u32 	%rd2097, %r3229, 4;
	add.s64 	%rd2098, %rd1, %rd2097;
	ld.global.nc.u32 	%r3230, [%rd2098];
	add.s32 	%r3231, %r3230, %r3228;
	add.s32 	%r3232, %r3632, -2304;
	mul.wide.u32 	%rd2099, %r3232, 4;
	add.s64 	%rd2100, %rd1, %rd2099;
	ld.global.nc.u32 	%r3233, [%rd2100];
	add.s32 	%r3234, %r3233, %r3231;
	add.s32 	%r3235, %r3632, -2048;
	mul.wide.u32 	%rd2101, %r3235, 4;
	add.s64 	%rd2102, %rd1, %rd2101;
	ld.global.nc.u32 	%r3236, [%rd2102];
	add.s32 	%r3237, %r3236, %r3234;
	add.s32 	%r3238, %r3632, -1792;
	mul.wide.u32 	%rd2103, %r3238, 4;
	add.s64 	%rd2104, %rd1, %rd2103;
	ld.global.nc.u32 	%r3239, [%rd2104];
	add.s32 	%r3240, %r3239, %r3237;
	add.s32 	%r3241, %r3632, -1536;
	mul.wide.u32 	%rd2105, %r3241, 4;
	add.s64 	%rd2106, %rd1, %rd2105;
	ld.global.nc.u32 	%r3242, [%rd2106];
	add.s32 	%r3243, %r3242, %r3240;
	add.s32 	%r3244, %r3632, -1280;
	mul.wide.u32 	%rd2107, %r3244, 4;
	add.s64 	%rd2108, %rd1, %rd2107;
	ld.global.nc.u32 	%r3245, [%rd2108];
	add.s32 	%r3246, %r3245, %r3243;
	add.s32 	%r3247, %r3632, -1024;
	mul.wide.u32 	%rd2109, %r3247, 4;
	add.s64 	%rd2110, %rd1, %rd2109;
	ld.global.nc.u32 	%r3248, [%rd2110];
	add.s32 	%r3249, %r3248, %r3246;
	add.s32 	%r3250, %r3632, -768;
	mul.wide.u32 	%rd2111, %r3250, 4;
	add.s64 	%rd2112, %rd1, %rd2111;
	ld.global.nc.u32 	%r3251, [%rd2112];
	add.s32 	%r3252, %r3251, %r3249;
	add.s32 	%r3253, %r3632, -512;
	mul.wide.u32 	%rd2113, %r3253, 4;
	add.s64 	%rd2114, %rd1, %rd2113;
	ld.global.nc.u32 	%r3254, [%rd2114];
	add.s32 	%r3255, %r3254, %r3252;
	add.s32 	%r3256, %r3632, -256;
	mul.wide.u32 	%rd2115, %r3256, 4;
	add.s64 	%rd2116, %rd1, %rd2115;
	ld.global.nc.u32 	%r3257, [%rd2116];
	add.s32 	%r3258, %r3257, %r3255;
	add.s32 	%r3259, %r3632, 7936;
	mul.wide.u32 	%rd2117, %r3632, 4;
	add.s64 	%rd2118, %rd1, %rd2117;
	ld.global.nc.u32 	%r3260, [%rd2118];
	add.s32 	%r3261, %r3260, %r3258;
	add.s32 	%r3262, %r3632, 256;
	mul.wide.u32 	%rd2119, %r3262, 4;
	add.s64 	%rd2120, %rd1, %rd2119;
	ld.global.nc.u32 	%r3263, [%rd2120];
	add.s32 	%r3264, %r3263, %r3261;
	add.s32 	%r3265, %r3632, 512;
	mul.wide.u32 	%rd2121, %r3265, 4;
	add.s64 	%rd2122, %rd1, %rd2121;
	ld.global.nc.u32 	%r3266, [%rd2122];
	add.s32 	%r3267, %r3266, %r3264;
	add.s32 	%r3268, %r3632, 768;
	mul.wide.u32 	%rd2123, %r3268, 4;
	add.s64 	%rd2124, %rd1, %rd2123;
	ld.global.nc.u32 	%r3269, [%rd2124];
	add.s32 	%r3270, %r3269, %r3267;
	add.s32 	%r3271, %r3632, 1024;
	mul.wide.u32 	%rd2125, %r3271, 4;
	add.s64 	%rd2126, %rd1, %rd2125;
	ld.global.nc.u32 	%r3272, [%rd2126];
	add.s32 	%r3273, %r3272, %r3270;
	add.s32 	%r3274, %r3632, 1280;
	mul.wide.u32 	%rd2127, %r3274, 4;
	add.s64 	%rd2128, %rd1, %rd2127;
	ld.global.nc.u32 	%r3275, [%rd2128];
	add.s32 	%r3276, %r3275, %r3273;
	add.s32 	%r3277, %r3632, 1536;
	mul.wide.u32 	%rd2129, %r3277, 4;
	add.s64 	%rd2130, %rd1, %rd2129;
	ld.global.nc.u32 	%r3278, [%rd2130];
	add.s32 	%r3279, %r3278, %r3276;
	add.s32 	%r3280, %r3632, 1792;
	mul.wide.u32 	%rd2131, %r3280, 4;
	add.s64 	%rd2132, %rd1, %rd2131;
	ld.global.nc.u32 	%r3281, [%rd2132];
	add.s32 	%r3282, %r3281, %r3279;
	add.s32 	%r3283, %r3632, 2048;
	mul.wide.u32 	%rd2133, %r3283, 4;
	add.s64 	%rd2134, %rd1, %rd2133;
	ld.global.nc.u32 	%r3284, [%rd2134];
	add.s32 	%r3285, %r3284, %r3282;
	add.s32 	%r3286, %r3632, 2304;
	mul.wide.u32 	%rd2135, %r3286, 4;
	add.s64 	%rd2136, %rd1, %rd2135;
	ld.global.nc.u32 	%r3287, [%rd2136];
	add.s32 	%r3288, %r3287, %r3285;
	add.s32 	%r3289, %r3632, 2560;
	mul.wide.u32 	%rd2137, %r3289, 4;
	add.s64 	%rd2138, %rd1, %rd2137;
	ld.global.nc.u32 	%r3290, [%rd2138];
	add.s32 	%r3291, %r3290, %r3288;
	add.s32 	%r3292, %r3632, 2816;
	mul.wide.u32 	%rd2139, %r3292, 4;
	add.s64 	%rd2140, %rd1, %rd2139;
	ld.global.nc.u32 	%r3293, [%rd2140];
	add.s32 	%r3294, %r3293, %r3291;
	add.s32 	%r3295, %r3632, 3072;
	mul.wide.u32 	%rd2141, %r3295, 4;
	add.s64 	%rd2142, %rd1, %rd2141;
	ld.global.nc.u32 	%r3296, [%rd2142];
	add.s32 	%r3297, %r3296, %r3294;
	add.s32 	%r3298, %r3632, 3328;
	mul.wide.u32 	%rd2143, %r3298, 4;
	add.s64 	%rd2144, %rd1, %rd2143;
	ld.global.nc.u32 	%r3299, [%rd2144];
	add.s32 	%r3300, %r3299, %r3297;
	add.s32 	%r3301, %r3632, 3584;
	mul.wide.u32 	%rd2145, %r3301, 4;
	add.s64 	%rd2146, %rd1, %rd2145;
	ld.global.nc.u32 	%r3302, [%rd2146];
	add.s32 	%r3303, %r3302, %r3300;
	add.s32 	%r3304, %r3632, 3840;
	mul.wide.u32 	%rd2147, %r3304, 4;
	add.s64 	%rd2148, %rd1, %rd2147;
	ld.global.nc.u32 	%r3305, [%rd2148];
	add.s32 	%r3306, %r3305, %r3303;
	add.s32 	%r3307, %r3632, 4096;
	mul.wide.u32 	%rd2149, %r3307, 4;
	add.s64 	%rd2150, %rd1, %rd2149;
	ld.global.nc.u32 	%r3308, [%rd2150];
	add.s32 	%r3309, %r3308, %r3306;
	add.s32 	%r3310, %r3632, 4352;
	mul.wide.u32 	%rd2151, %r3310, 4;
	add.s64 	%rd2152, %rd1, %rd2151;
	ld.global.nc.u32 	%r3311, [%rd2152];
	add.s32 	%r3312, %r3311, %r3309;
	add.s32 	%r3313, %r3632, 4608;
	mul.wide.u32 	%rd2153, %r3313, 4;
	add.s64 	%rd2154, %rd1, %rd2153;
	ld.global.nc.u32 	%r3314, [%rd2154];
	add.s32 	%r3315, %r3314, %r3312;
	add.s32 	%r3316, %r3632, 4864;
	mul.wide.u32 	%rd2155, %r3316, 4;
	add.s64 	%rd2156, %rd1, %rd2155;
	ld.global.nc.u32 	%r3317, [%rd2156];
	add.s32 	%r3318, %r3317, %r3315;
	add.s32 	%r3319, %r3632, 5120;
	mul.wide.u32 	%rd2157, %r3319, 4;
	add.s64 	%rd2158, %rd1, %rd2157;
	ld.global.nc.u32 	%r3320, [%rd2158];
	add.s32 	%r3321, %r3320, %r3318;
	add.s32 	%r3322, %r3632, 5376;
	mul.wide.u32 	%rd2159, %r3322, 4;
	add.s64 	%rd2160, %rd1, %rd2159;
	ld.global.nc.u32 	%r3323, [%rd2160];
	add.s32 	%r3324, %r3323, %r3321;
	add.s32 	%r3325, %r3632, 5632;
	mul.wide.u32 	%rd2161, %r3325, 4;
	add.s64 	%rd2162, %rd1, %rd2161;
	ld.global.nc.u32 	%r3326, [%rd2162];
	add.s32 	%r3327, %r3326, %r3324;
	add.s32 	%r3328, %r3632, 5888;
	mul.wide.u32 	%rd2163, %r3328, 4;
	add.s64 	%rd2164, %rd1, %rd2163;
	ld.global.nc.u32 	%r3329, [%rd2164];
	add.s32 	%r3330, %r3329, %r3327;
	add.s32 	%r3331, %r3632, 6144;
	mul.wide.u32 	%rd2165, %r3331, 4;
	add.s64 	%rd2166, %rd1, %rd2165;
	ld.global.nc.u32 	%r3332, [%rd2166];
	add.s32 	%r3333, %r3332, %r3330;
	add.s32 	%r3334, %r3632, 6400;
	mul.wide.u32 	%rd2167, %r3334, 4;
	add.s64 	%rd2168, %rd1, %rd2167;
	ld.global.nc.u32 	%r3335, [%rd2168];
	add.s32 	%r3336, %r3335, %r3333;
	add.s32 	%r3337, %r3632, 6656;
	mul.wide.u32 	%rd2169, %r3337, 4;
	add.s64 	%rd2170, %rd1, %rd2169;
	ld.global.nc.u32 	%r3338, [%rd2170];
	add.s32 	%r3339, %r3338, %r3336;
	add.s32 	%r3340, %r3632, 6912;
	mul.wide.u32 	%rd2171, %r3340, 4;
	add.s64 	%rd2172, %rd1, %rd2171;
	ld.global.nc.u32 	%r3341, [%rd2172];
	add.s32 	%r3342, %r3341, %r3339;
	add.s32 	%r3343, %r3632, 7168;
	mul.wide.u32 	%rd2173, %r3343, 4;
	add.s64 	%rd2174, %rd1, %rd2173;
	ld.global.nc.u32 	%r3344, [%rd2174];
	add.s32 	%r3345, %r3344, %r3342;
	add.s32 	%r3346, %r3632, 7424;
	mul.wide.u32 	%rd2175, %r3346, 4;
	add.s64 	%rd2176, %rd1, %rd2175;
	ld.global.nc.u32 	%r3347, [%rd2176];
	add.s32 	%r3348, %r3347, %r3345;
	add.s32 	%r3349, %r3632, 7680;
	mul.wide.u32 	%rd2177, %r3349, 4;
	add.s64 	%rd2178, %rd1, %rd2177;
	ld.global.nc.u32 	%r3350, [%rd2178];
	add.s32 	%r3351, %r3350, %r3348;
	mul.wide.u32 	%rd2179, %r3259, 4;
	add.s64 	%rd2180, %rd1, %rd2179;
	ld.global.nc.u32 	%r3352, [%rd2180];
	add.s32 	%r3636, %r3352, %r3351;
	add.s32 	%r3633, %r3633, 1;
	setp.ne.s32 	%p5, %r3633, 0;
	add.s32 	%r3632, %r3632, 16384;
	@%p5 bra 	$L__BB0_19;
$L__BB0_20:
	and.b32  	%r3353, %r85, 4194304;
	setp.eq.s32 	%p6, %r3353, 0;
	@%p6 bra 	$L__BB0_22;
	add.s32 	%r37, %r3637, 8192;
	mul.wide.u32 	%rd2181, %r3637, 4;
	add.s64 	%rd2182, %rd1, %rd2181;
	ld.global.nc.u32 	%r3354, [%rd2182];
	add.s32 	%r3355, %r3354, %r3636;
	add.s32 	%r3356, %r3637, 256;
	mul.wide.u32 	%rd2183, %r3356, 4;
	add.s64 	%rd2184, %rd1, %rd2183;
	ld.global.nc.u32 	%r3357, [%rd2184];
	add.s32 	%r3358, %r3357, %r3355;
	add.s32 	%r3359, %r3637, 512;
	mul.wide.u32 	%rd2185, %r3359, 4;
	add.s64 	%rd2186, %rd1, %rd2185;
	ld.global.nc.u32 	%r3360, [%rd2186];
	add.s32 	%r3361, %r3360, %r3358;
	add.s32 	%r3362, %r3637, 768;
	mul.wide.u32 	%rd2187, %r3362, 4;
	add.s64 	%rd2188, %rd1, %rd2187;
	ld.global.nc.u32 	%r3363, [%rd2188];
	add.s32 	%r3364, %r3363, %r3361;
	add.s32 	%r3365, %r3637, 1024;
	mul.wide.u32 	%rd2189, %r3365, 4;
	add.s64 	%rd2190, %rd1, %rd2189;
	ld.global.nc.u32 	%r3366, [%rd2190];
	add.s32 	%r3367, %r3366, %r3364;
	add.s32 	%r3368, %r3637, 1280;
	mul.wide.u32 	%rd2191, %r3368, 4;
	add.s64 	%rd2192, %rd1, %rd2191;
	ld.global.nc.u32 	%r3369, [%rd2192];
	add.s32 	%r3370, %r3369, %r3367;
	add.s32 	%r3371, %r3637, 1536;
	mul.wide.u32 	%rd2193, %r3371, 4;
	add.s64 	%rd2194, %rd1, %rd2193;
	ld.global.nc.u32 	%r3372, [%rd2194];
	add.s32 	%r3373, %r3372, %r3370;
	add.s32 	%r3374, %r3637, 1792;
	mul.wide.u32 	%rd2195, %r3374, 4;
	add.s64 	%rd2196, %rd1, %rd2195;
	ld.global.nc.u32 	%r3375, [%rd2196];
	add.s32 	%r3376, %r3375, %r3373;
	add.s32 	%r3377, %r3637, 2048;
	mul.wide.u32 	%rd2197, %r3377, 4;
	add.s64 	%rd2198, %rd1, %rd2197;
	ld.global.nc.u32 	%r3378, [%rd2198];
	add.s32 	%r3379, %r3378, %r3376;
	add.s32 	%r3380, %r3637, 2304;
	mul.wide.u32 	%rd2199, %r3380, 4;
	add.s64 	%rd2200, %rd1, %rd2199;
	ld.global.nc.u32 	%r3381, [%rd2200];
	add.s32 	%r3382, %r3381, %r3379;
	add.s32 	%r3383, %r3637, 2560;
	mul.wide.u32 	%rd2201, %r3383, 4;
	add.s64 	%rd2202, %rd1, %rd2201;
	ld.global.nc.u32 	%r3384, [%rd2202];
	add.s32 	%r3385, %r3384, %r3382;
	add.s32 	%r3386, %r3637, 2816;
	mul.wide.u32 	%rd2203, %r3386, 4;
	add.s64 	%rd2204, %rd1, %rd2203;
	ld.global.nc.u32 	%r3387, [%rd2204];
	add.s32 	%r3388, %r3387, %r3385;
	add.s32 	%r3389, %r3637, 3072;
	mul.wide.u32 	%rd2205, %r3389, 4;
	add.s64 	%rd2206, %rd1, %rd2205;
	ld.global.nc.u32 	%r3390, [%rd2206];
	add.s32 	%r3391, %r3390, %r3388;
	add.s32 	%r3392, %r3637, 3328;
	mul.wide.u32 	%rd2207, %r3392, 4;
	add.s64 	%rd2208, %rd1, %rd2207;
	ld.global.nc.u32 	%r3393, [%rd2208];
	add.s32 	%r3394, %r3393, %r3391;
	add.s32 	%r3395, %r3637, 3584;
	mul.wide.u32 	%rd2209, %r3395, 4;
	add.s64 	%rd2210, %rd1, %rd2209;
	ld.global.nc.u32 	%r3396, [%rd2210];
	add.s32 	%r3397, %r3396, %r3394;
	add.s32 	%r3398, %r3637, 3840;
	mul.wide.u32 	%rd2211, %r3398, 4;
	add.s64 	%rd2212, %rd1, %rd2211;
	ld.global.nc.u32 	%r3399, [%rd2212];
	add.s32 	%r3400, %r3399, %r3397;
	add.s32 	%r3401, %r3637, 4096;
	mul.wide.u32 	%rd2213, %r3401, 4;
	add.s64 	%rd2214, %rd1, %rd2213;
	ld.global.nc.u32 	%r3402, [%rd2214];
	add.s32 	%r3403, %r3402, %r3400;
	add.s32 	%r3404, %r3637, 4352;
	mul.wide.u32 	%rd2215, %r3404, 4;
	add.s64 	%rd2216, %rd1, %rd2215;
	ld.global.nc.u32 	%r3405, [%rd2216];
	add.s32 	%r3406, %r3405, %r3403;
	add.s32 	%r3407, %r3637, 4608;
	mul.wide.u32 	%rd2217, %r3407, 4;
	add.s64 	%rd2218, %rd1, %rd2217;
	ld.global.nc.u32 	%r3408, [%rd2218];
	add.s32 	%r3409, %r3408, %r3406;
	add.s32 	%r3410, %r3637, 4864;
	mul.wide.u32 	%rd2219, %r3410, 4;
	add.s64 	%rd2220, %rd1, %rd2219;
	ld.global.nc.u32 	%r3411, [%rd2220];
	add.s32 	%r3412, %r3411, %r3409;
	add.s32 	%r3413, %r3637, 5120;
	mul.wide.u32 	%rd2221, %r3413, 4;
	add.s64 	%rd2222, %rd1, %rd2221;
	ld.global.nc.u32 	%r3414, [%rd2222];
	add.s32 	%r3415, %r3414, %r3412;
	add.s32 	%r3416, %r3637, 5376;
	mul.wide.u32 	%rd2223, %r3416, 4;
	add.s64 	%rd2224, %rd1, %rd2223;
	ld.global.nc.u32 	%r3417, [%rd2224];
	add.s32 	%r3418, %r3417, %r3415;
	add.s32 	%r3419, %r3637, 5632;
	mul.wide.u32 	%rd2225, %r3419, 4;
	add.s64 	%rd2226, %rd1, %rd2225;
	ld.global.nc.u32 	%r3420, [%rd2226];
	add.s32 	%r3421, %r3420, %r3418;
	add.s32 	%r3422, %r3637, 5888;
	mul.wide.u32 	%rd2227, %r3422, 4;
	add.s64 	%rd2228, %rd1, %rd2227;
	ld.global.nc.u32 	%r3423, [%rd2228];
	add.s32 	%r3424, %r3423, %r3421;
	add.s32 	%r3425, %r3637, 6144;
	mul.wide.u32 	%rd2229, %r3425, 4;
	add.s64 	%rd2230, %rd1, %rd2229;
	ld.global.nc.u32 	%r3426, [%rd2230];
	add.s32 	%r3427, %r3426, %r3424;
	add.s32 	%r3428, %r3637, 6400;
	mul.wide.u32 	%rd2231, %r3428, 4;
	add.s64 	%rd2232, %rd1, %rd2231;
	ld.global.nc.u32 	%r3429, [%rd2232];
	add.s32 	%r3430, %r3429, %r3427;
	add.s32 	%r3431, %r3637, 6656;
	mul.wide.u32 	%rd2233, %r3431, 4;
	add.s64 	%rd2234, %rd1, %rd2233;
	ld.global.nc.u32 	%r3432, [%rd2234];
	add.s32 	%r3433, %r3432, %r3430;
	add.s32 	%r3434, %r3637, 6912;
	mul.wide.u32 	%rd2235, %r3434, 4;
	add.s64 	%rd2236, %rd1, %rd2235;
	ld.global.nc.u32 	%r3435, [%rd2236];
	add.s32 	%r3436, %r3435, %r3433;
	add.s32 	%r3437, %r3637, 7168;
	mul.wide.u32 	%rd2237, %r3437, 4;
	add.s64 	%rd2238, %rd1, %rd2237;
	ld.global.nc.u32 	%r3438, [%rd2238];
	add.s32 	%r3439, %r3438, %r3436;
	add.s32 	%r3440, %r3637, 7424;
	mul.wide.u32 	%rd2239, %r3440, 4;
	add.s64 	%rd2240, %rd1, %rd2239;
	ld.global.nc.u32 	%r3441, [%rd2240];
	add.s32 	%r3442, %r3441, %r3439;
	add.s32 	%r3443, %r3637, 7680;
	mul.wide.u32 	%rd2241, %r3443, 4;
	add.s64 	%rd2242, %rd1, %rd2241;
	ld.global.nc.u32 	%r3444, [%rd2242];
	add.s32 	%r3445, %r3444, %r3442;
	add.s32 	%r3446, %r3637, 7936;
	mul.wide.u32 	%rd2243, %r3446, 4;
	add.s64 	%rd2244, %rd1, %rd2243;
	ld.global.nc.u32 	%r3447, [%rd2244];
	add.s32 	%r3636, %r3447, %r3445;
	mov.u32 	%r3637, %r37;
$L__BB0_22:
	and.b32  	%r3448, %r85, 2097152;
	setp.eq.s32 	%p7, %r3448, 0;
	@%p7 bra 	$L__BB0_24;
	add.s32 	%r41, %r3637, 4096;
	mul.wide.u32 	%rd2245, %r3637, 4;
	add.s64 	%rd2246, %rd1, %rd2245;
	ld.global.nc.u32 	%r3449, [%rd2246];
	add.s32 	%r3450, %r3449, %r3636;
	add.s32 	%r3451, %r3637, 256;
	mul.wide.u32 	%rd2247, %r3451, 4;
	add.s64 	%rd2248, %rd1, %rd2247;
	ld.global.nc.u32 	%r3452, [%rd2248];
	add.s32 	%r3453, %r3452, %r3450;
	add.s32 	%r3454, %r3637, 512;
	mul.wide.u32 	%rd2249, %r3454, 4;
	add.s64 	%rd2250, %rd1, %rd2249;
	ld.global.nc.u32 	%r3455, [%rd2250];
	add.s32 	%r3456, %r3455, %r3453;
	add.s32 	%r3457, %r3637, 768;
	mul.wide.u32 	%rd2251, %r3457, 4;
	add.s64 	%rd2252, %rd1, %rd2251;
	ld.global.nc.u32 	%r3458, [%rd2252];
	add.s32 	%r3459, %r3458, %r3456;
	add.s32 	%r3460, %r3637, 1024;
	mul.wide.u32 	%rd2253, %r3460, 4;
	add.s64 	%rd2254, %rd1, %rd2253;
	ld.global.nc.u32 	%r3461, [%rd2254];
	add.s32 	%r3462, %r3461, %r3459;
	add.s32 	%r3463, %r3637, 1280;
	mul.wide.u32 	%rd2255, %r3463, 4;
	add.s64 	%rd2256, %rd1, %rd2255;
	ld.global.nc.u32 	%r3464, [%rd2256];
	add.s32 	%r3465, %r3464, %r3462;
	add.s32 	%r3466, %r3637, 1536;
	mul.wide.u32 	%rd2257, %r3466, 4;
	add.s64 	%rd2258, %rd1, %rd2257;
	ld.global.nc.u32 	%r3467, [%rd2258];
	add.s32 	%r3468, %r3467, %r3465;
	add.s32 	%r3469, %r3637, 1792;
	mul.wide.u32 	%rd2259, %r3469, 4;
	add.s64 	%rd2260, %rd1, %rd2259;
	ld.global.nc.u32 	%r3470, [%rd2260];
	add.s32 	%r3471, %r3470, %r3468;
	add.s32 	%r3472, %r3637, 2048;
	mul.wide.u32 	%rd2261, %r3472, 4;
	add.s64 	%rd2262, %rd1, %rd2261;
	ld.global.nc.u32 	%r3473, [%rd2262];
	add.s32 	%r3474, %r3473, %r3471;
	add.s32 	%r3475, %r3637, 2304;
	mul.wide.u32 	%rd2263, %r3475, 4;
	add.s64 	%rd2264, %rd1, %rd2263;
	ld.global.nc.u32 	%r3476, [%rd2264];
	add.s32 	%r3477, %r3476, %r3474;
	add.s32 	%r3478, %r3637, 2560;
	mul.wide.u32 	%rd2265, %r3478, 4;
	add.s64 	%rd2266, %rd1, %rd2265;
	ld.global.nc.u32 	%r3479, [%rd2266];
	add.s32 	%r3480, %r3479, %r3477;
	add.s32 	%r3481, %r3637, 2816;
	mul.wide.u32 	%rd2267, %r3481, 4;
	add.s64 	%rd2268, %rd1, %rd2267;
	ld.global.nc.u32 	%r3482, [%rd2268];
	add.s32 	%r3483, %r3482, %r3480;
	add.s32 	%r3484, %r3637, 3072;
	mul.wide.u32 	%rd2269, %r3484, 4;
	add.s64 	%rd2270, %rd1, %rd2269;
	ld.global.nc.u32 	%r3485, [%rd2270];
	add.s32 	%r3486, %r3485, %r3483;
	add.s32 	%r3487, %r3637, 3328;
	mul.wide.u32 	%rd2271, %r3487, 4;
	add.s64 	%rd2272, %rd1, %rd2271;
	ld.global.nc.u32 	%r3488, [%rd2272];
	add.s32 	%r3489, %r3488, %r3486;
	add.s32 	%r3490, %r3637, 3584;
	mul.wide.u32 	%rd2273, %r3490, 4;
	add.s64 	%rd2274, %rd1, %rd2273;
	ld.global.nc.u32 	%r3491, [%rd2274];
	add.s32 	%r3492, %r3491, %r3489;
	add.s32 	%r3493, %r3637, 3840;
	mul.wide.u32 	%rd2275, %r3493, 4;
	add.s64 	%rd2276, %rd1, %rd2275;
	ld.global.nc.u32 	%r3494, [%rd2276];
	add.s32 	%r3636, %r3494, %r3492;
	mov.u32 	%r3637, %r41;
$L__BB0_24:
	and.b32  	%r3495, %r85, 1048576;
	setp.eq.s32 	%p8, %r3495, 0;
	@%p8 bra 	$L__BB0_26;
	add.s32 	%r45, %r3637, 2048;
	mul.wide.u32 	%rd2277, %r3637, 4;
	add.s64 	%rd2278, %rd1, %rd2277;
	ld.global.nc.u32 	%r3496, [%rd2278];
	add.s32 	%r3497, %r3496, %r3636;
	add.s32 	%r3498, %r3637, 256;
	mul.wide.u32 	%rd2279, %r3498, 4;
	add.s64 	%rd2280, %rd1, %rd2279;
	ld.global.nc.u32 	%r3499, [%rd2280];
	add.s32 	%r3500, %r3499, %r3497;
	add.s32 	%r3501, %r3637, 512;
	mul.wide.u32 	%rd2281, %r3501, 4;
	add.s64 	%rd2282, %rd1, %rd2281;
	ld.global.nc.u32 	%r3502, [%rd2282];
	add.s32 	%r3503, %r3502, %r3500;
	add.s32 	%r3504, %r3637, 768;
	mul.wide.u32 	%rd2283, %r3504, 4;
	add.s64 	%rd2284, %rd1, %rd2283;
	ld.global.nc.u32 	%r3505, [%rd2284];
	add.s32 	%r3506, %r3505, %r3503;
	add.s32 	%r3507, %r3637, 1024;
	mul.wide.u32 	%rd2285, %r3507, 4;
	add.s64 	%rd2286, %rd1, %rd2285;
	ld.global.nc.u32 	%r3508, [%rd2286];
	add.s32 	%r3509, %r3508, %r3506;
	add.s32 	%r3510, %r3637, 1280;
	mul.wide.u32 	%rd2287, %r3510, 4;
	add.s64 	%rd2288, %rd1, %rd2287;
	ld.global.nc.u32 	%r3511, [%rd2288];
	add.s32 	%r3512, %r3511, %r3509;
	add.s32 	%r3513, %r3637, 1536;
	mul.wide.u32 	%rd2289, %r3513, 4;
	add.s64 	%rd2290, %rd1, %rd2289;
	ld.global.nc.u32 	%r3514, [%rd2290];
	add.s32 	%r3515, %r3514, %r3512;
	add.s32 	%r3516, %r3637, 1792;
	mul.wide.u32 	%rd2291, %r3516, 4;
	add.s64 	%rd2292, %rd1, %rd2291;
	ld.global.nc.u32 	%r3517, [%rd2292];
	add.s32 	%r3636, %r3517, %r3515;
	mov.u32 	%r3637, %r45;
$L__BB0_26:
	and.b32  	%r3518, %r85, 524288;
	setp.eq.s32 	%p9, %r3518, 0;
	@%p9 bra 	$L__BB0_28;
	add.s32 	%r49, %r3637, 1024;
	mul.wide.u32 	%rd2293, %r3637, 4;
	add.s64 	%rd2294, %rd1, %rd2293;
	ld.global.nc.u32 	%r3519, [%rd2294];
	add.s32 	%r3520, %r3519, %r3636;
	add.s32 	%r3521, %r3637, 256;
	mul.wide.u32 	%rd2295, %r3521, 4;
	add.s64 	%rd2296, %rd1, %rd2295;
	ld.global.nc.u32 	%r3522, [%rd2296];
	add.s32 	%r3523, %r3522, %r3520;
	add.s32 	%r3524, %r3637, 512;
	mul.wide.u32 	%rd2297, %r3524, 4;
	add.s64 	%rd2298, %rd1, %rd2297;
	ld.global.nc.u32 	%r3525, [%rd2298];
	add.s32 	%r3526, %r3525, %r3523;
	add.s32 	%r3527, %r3637, 768;
	mul.wide.u32 	%rd2299, %r3527, 4;
	add.s64 	%rd2300, %rd1, %rd2299;
	ld.global.nc.u32 	%r3528, [%rd2300];
	add.s32 	%r3636, %r3528, %r3526;
	mov.u32 	%r3637, %r49;
$L__BB0_28:
	and.b32  	%r3529, %r85, 262144;
	setp.eq.s32 	%p10, %r3529, 0;
	@%p10 bra 	$L__BB0_30;
	add.s32 	%r53, %r3637, 512;
	mul.wide.u32 	%rd2301, %r3637, 4;
	add.s64 	%rd2302, %rd1, %rd2301;
	ld.global.nc.u32 	%r3530, [%rd2302];
	add.s32 	%r3531, %r3530, %r3636;
	add.s32 	%r3532, %r3637, 256;
	mul.wide.u32 	%rd2303, %r3532, 4;
	add.s64 	%rd2304, %rd1, %rd2303;
	ld.global.nc.u32 	%r3533, [%rd2304];
	add.s32 	%r3636, %r3533, %r3531;
	mov.u32 	%r3637, %r53;
$L__BB0_30:
	and.b32  	%r3534, %r85, 131072;
	setp.eq.s32 	%p11, %r3534, 0;
	@%p11 bra 	$L__BB0_32;
	mul.wide.u32 	%rd2305, %r3637, 4;
	add.s64 	%rd2306, %rd1, %rd2305;
	ld.global.nc.u32 	%r3535, [%rd2306];
	add.s32 	%r3636, %r3535, %r3636;
$L__BB0_32:
	shfl.sync.down.b32	%r3603|%p21, %r3636, 16, 31, -1;
	add.s32 	%r3604, %r3603, %r3636;
	shfl.sync.down.b32	%r3605|%p22, %r3604, 8, 31, 65535;
	add.s32 	%r3606, %r3604, %r3605;
	shfl.sync.down.b32	%r3607|%p23, %r3606, 4, 31, 255;
	add.s32 	%r3608, %r3606, %r3607;
	shfl.sync.down.b32	%r3609|%p24, %r3608, 2, 31, 15;
	add.s32 	%r3610, %r3608, %r3609;
	shfl.sync.down.b32	%r3611|%p25, %r3610, 1, 31, 3;
	add.s32 	%r81, %r3610, %r3611;
	mov.u32 	%r82, %tid.x;
	and.b32  	%r83, %r82, 31;
	setp.ne.s32 	%p26, %r83, 0;
	@%p26 bra 	$L__BB0_34;
	shr.u32 	%r3612, %r82, 3;
	mov.u32 	%r3613, sharedMem;
	add.s32 	%r3614, %r3613, %r3612;
	st.shared.u32 	[%r3614], %r81;
$L__BB0_34:
	bar.sync 	0;
	setp.gt.u32 	%p27, %r82, 31;
	@%p27 bra 	$L__BB0_37;
	setp.ne.s32 	%p28, %r83, 0;
	shl.b32 	%r3615, %r83, 2;
	mov.u32 	%r3616, sharedMem;
	add.s32 	%r3617, %r3616, %r3615;
	ld.shared.u32 	%r3618, [%r3617];
	shfl.sync.down.b32	%r3619|%p29, %r3618, 4, 31, 255;
	add.s32 	%r3620, %r3619, %r3618;
	shfl.sync.down.b32	%r3621|%p30, %r3620, 2, 31, 15;
	add.s32 	%r3622, %r3620, %r3621;
	shfl.sync.down.b32	%r3623|%p31, %r3622, 1, 31, 3;
	add.s32 	%r84, %r3622, %r3623;
	@%p28 bra 	$L__BB0_37;
	cvta.to.global.u64 	%rd2315, %rd3;
	mul.wide.u32 	%rd2316, %r2, 4;
	add.s64 	%rd2317, %rd2315, %rd2316;
	st.global.u32 	[%rd2317], %r84;
$L__BB0_37:
	ret;

}
	// .globl	_Z25deviceReductionAccumulateIiLi512EEvPT_
.visible .entry _Z25deviceReductionAccumulateIiLi512EEvPT_(
	.param .u64 .ptr .align 1 _Z25deviceReductionAccumulateIiLi512EEvPT__param_0
)
{
	.reg .pred 	%p<13>;
	.reg .b32 	%r<34>;
	.reg .b64 	%rd<5>;

	ld.param.u64 	%rd2, [_Z25deviceReductionAccumulateIiLi512EEvPT__param_0];
	cvta.to.global.u64 	%rd1, %rd2;
	mov.u32 	%r1, %tid.x;
	mov.u32 	%r5, %ctaid.x;
	shl.b32 	%r6, %r5, 9;
	add.s32 	%r7, %r1, %r6;
	add.s32 	%r8, %r7, 1;
	mul.wide.u32 	%rd3, %r8, 4;
	add.s64 	%rd4, %rd1, %rd3;
	ld.global.u32 	%r9, [%rd4];
	shfl.sync.down.b32	%r10|%p1, %r9, 16, 31, -1;
	add.s32 	%r11, %r10, %r9;
	shfl.sync.down.b32	%r12|%p2, %r11, 8, 31, 65535;
	add.s32 	%r13, %r11, %r12;
	shfl.sync.down.b32	%r14|%p3, %r13, 4, 31, 255;
	add.s32 	%r15, %r13, %r14;
	shfl.sync.down.b32	%r16|%p4, %r15, 2, 31, 15;
	add.s32 	%r17, %r15, %r16;
	shfl.sync.down.b32	%r18|%p5, %r17, 1, 31, 3;
	add.s32 	%r2, %r17, %r18;
	and.b32  	%r3, %r1, 31;
	setp.ne.s32 	%p6, %r3, 0;
	@%p6 bra 	$L__BB1_2;
	shr.u32 	%r19, %r1, 3;
	mov.u32 	%r20, sharedMem;
	add.s32 	%r21, %r20, %r19;
	st.shared.u32 	[%r21], %r2;
$L__BB1_2:
	bar.sync 	0;
	setp.gt.u32 	%p7, %r1, 31;
	@%p7 bra 	$L__BB1_5;
	setp.ne.s32 	%p8, %r3, 0;
	shl.b32 	%r22, %r3, 2;
	mov.u32 	%r23, sharedMem;
	add.s32 	%r24, %r23, %r22;
	ld.shared.u32 	%r25, [%r24];
	shfl.sync.down.b32	%r26|%p9, %r25, 8, 31, 65535;
	add.s32 	%r27, %r26, %r25;
	shfl.sync.down.b32	%r28|%p10, %r27, 4, 31, 255;
	add.s32 	%r29, %r27, %r28;
	shfl.sync.down.b32	%r30|%p11, %r29, 2, 31, 15;
	add.s32 	%r31, %r29, %r30;
	shfl.sync.down.b32	%r32|%p12, %r31, 1, 31, 3;
	add.s32 	%r4, %r31, %r32;
	@%p8 bra 	$L__BB1_5;
	atom.global.add.u32 	%r33, [%rd1], %r4;
$L__BB1_5:
	ret;

}
	// .globl	_Z21deviceReductionKernelIiLi8ELi8EEvPKT_iPS0_
.visible .entry _Z21deviceReductionKernelIiLi8ELi8EEvPKT_iPS0_(
	.param .u64 .ptr .align 1 _Z21deviceReductionKernelIiLi8ELi8EEvPKT_iPS0__param_0,
	.param .u32 _Z21deviceReductionKernelIiLi8ELi8EEvPKT_iPS0__param_1,
	.param .u64 .ptr .align 1 _Z21deviceReductionKernelIiLi8ELi8EEvPKT_iPS0__param_2
)
{
	.reg .pred 	%p<32>;
	.reg .b32 	%r<3660>;
	.reg .b64 	%rd<2318>;

	ld.param.u64 	%rd4, [_Z21deviceReductionKernelIiLi8ELi8EEvPKT_iPS0__param_0];
	ld.param.u32 	%r85, [_Z21deviceReductionKernelIiLi8ELi8EEvPKT_iPS0__param_1];
	ld.param.u64 	%rd3, [_Z21deviceReductionKernelIiLi8ELi8EEvPKT_iPS0__param_2];
	cvta.to.global.u64 	%rd1, %rd4;
	shr.s32 	%r86, %r85, 8;
	and.b32  	%r1, %r86, -256;
	mov.u32 	%r2, %ctaid.x;
	setp.ne.s32 	%p1, %r2, 256;
	@%p1 bra 	$L__BB2_14;
	shl.b32 	%r3, %r1, 8;
	mov.u32 	%r4, %tid.x;
	add.s32 	%r3649, %r3, %r4;
	setp.ge.s32 	%p12, %r3649, %r85;
	mov.b32 	%r3636, 0;
	@%p12 bra 	$L__BB2_32;
	add.s32 	%r3539, %r3649, 256;
	max.s32 	%r3540, %r85, %r3539;
	not.b32 	%r3541, %r4;
	add.s32 	%r3542, %r3540, %r3541;
	sub.s32 	%r3543, %r3542, %r3;
	shr.u32 	%r3544, %r3543, 8;
	add.s32 	%r6, %r3544, 1;
	and.b32  	%r7, %r6, 15;
	setp.lt.u32 	%p13, %r3543, 3840;
	mov.b32 	%r3636, 0;
	@%p13 bra 	$L__BB2_5;
	and.b32  	%r3546, %r6, 33554416;
	neg.s32 	%r3624, %r3546;
	add.s64 	%rd2, %rd1, 8192;
	mov.b32 	%r3636, 0;
$L__BB2_4:
	.pragma "nounroll";
	mul.wide.s32 	%rd2307, %r3649, 4;
	add.s64 	%rd2308, %rd2, %rd2307;
	ld.global.nc.u32 	%r3547, [%rd2308+-8192];
	add.s32 	%r3548, %r3547, %r3636;
	ld.global.nc.u32 	%r3549, [%rd2308+-7168];
	add.s32 	%r3550, %r3549, %r3548;
	ld.global.nc.u32 	%r3551, [%rd2308+-6144];
	add.s32 	%r3552, %r3551, %r3550;
	ld.global.nc.u32 	%r3553, [%rd2308+-5120];
	add.s32 	%r3554, %r3553, %r3552;
	ld.global.nc.u32 	%r3555, [%rd2308+-4096];
	add.s32 	%r3556, %r3555, %r3554;
	ld.global.nc.u32 	%r3557, [%rd2308+-3072];
	add.s32 	%r3558, %r3557, %r3556;
	ld.global.nc.u32 	%r3559, [%rd2308+-2048];
	add.s32 	%r3560, %r3559, %r3558;
	ld.global.nc.u32 	%r3561, [%rd2308+-1024];
	add.s32 	%r3562, %r3561, %r3560;
	ld.global.nc.u32 	%r3563, [%rd2308];
	add.s32 	%r3564, %r3563, %r3562;
	ld.global.nc.u32 	%r3565, [%rd2308+1024];
	add.s32 	%r3566, %r3565, %r3564;
	ld.global.nc.u32 	%r3567, [%rd2308+2048];
	add.s32 	%r3568, %r3567, %r3566;
	ld.global.nc.u32 	%r3569, [%rd2308+3072];
	add.s32 	%r3570, %r3569, %r3568;
	ld.global.nc.u32 	%r3571, [%rd2308+4096];
	add.s32 	%r3572, %r3571, %r3570;
	ld.global.nc.u32 	%r3573, [%rd2308+5120];
	add.s32 	%r3574, %r3573, %r3572;
	ld.global.nc.u32 	%r3575, [%rd2308+6144];
	add.s32 	%r3576, %r3575, %r3574;
	ld.global.nc.u32 	%r3577, [%rd2308+7168];
	add.s32 	%r3636, %r3577, %r3576;
	add.s32 	%r3649, %r3649, 4096;
	add.s32 	%r3624, %r3624, 16;
	setp.eq.s32 	%p14, %r3624, 0;
	@%p14 bra 	$L__BB2_5;
	bra.uni 	$L__BB2_4;
$L__BB2_5:
	setp.eq.s32 	%p15, %r7, 0;
	@%p15 bra 	$L__BB2_32;
	and.b32  	%r61, %r6, 7;
	setp.lt.u32 	%p16, %r7, 8;
	@%p16 bra 	$L__BB2_8;
	mul.wide.s32 	%rd2309, %r3649, 4;
	add.s64 	%rd2310, %rd1, %rd2309;
	ld.global.nc.u32 	%r3579, [%rd2310];
	add.s32 	%r3580, %r3579, %r3636;
	ld.global.nc.u32 	%r3581, [%rd2310+1024];
	add.s32 	%r3582, %r3581, %r3580;
	ld.global.nc.u32 	%r3583, [%rd2310+2048];
	add.s32 	%r3584, %r3583, %r3582;
	ld.global.nc.u32 	%r3585, [%rd2310+3072];
	add.s32 	%r3586, %r3585, %r3584;
	ld.global.nc.u32 	%r3587, [%rd2310+4096];
	add.s32 	%r3588, %r3587, %r3586;
	ld.global.nc.u32 	%r3589, [%rd2310+5120];
	add.s32 	%r3590, %r3589, %r3588;
	ld.global.nc.u32 	%r3591, [%rd2310+6144];
	add.s32 	%r3592, %r3591, %r3590;
	ld.global.nc.u32 	%r3593, [%rd2310+7168];
	add.s32 	%r3636, %r3593, %r3592;
	add.s32 	%r3649, %r3649, 2048;
$L__BB2_8:
	setp.eq.s32 	%p17, %r61, 0;
	@%p17 bra 	$L__BB2_32;
	and.b32  	%r67, %r6, 3;
	setp.lt.u32 	%p18, %r61, 4;
	@%p18 bra 	$L__BB2_11;
	mul.wide.s32 	%rd2311, %r3649, 4;
	add.s64 	%rd2312, %rd1, %rd2311;
	ld.global.nc.u32 	%r3595, [%rd2312];
	add.s32 	%r3596, %r3595, %r3636;
	ld.global.nc.u32 	%r3597, [%rd2312+1024];
	add.s32 	%r3598, %r3597, %r3596;
	ld.global.nc.u32 	%r3599, [%rd2312+2048];
	add.s32 	%r3600, %r3599, %r3598;
	ld.global.nc.u32 	%r3601, [%rd2312+3072];
	add.s32 	%r3636, %r3601, %r3600;
	add.s32 	%r3649, %r3649, 1024;
$L__BB2_11:
	setp.eq.s32 	%p19, %r67, 0;
	@%p19 bra 	$L__BB2_32;
	neg.s32 	%r3656, %r67;
$L__BB2_13:
	.pragma "nounroll";
	mul.wide.s32 	%rd2313, %r3649, 4;
	add.s64 	%rd2314, %rd1, %rd2313;
	ld.global.nc.u32 	%r3602, [%rd2314];
	add.s32 	%r3636, %r3602, %r3636;
	add.s32 	%r3649, %r3649, 256;
	add.s32 	%r3656, %r3656, 1;
	setp.ne.s32 	%p20, %r3656, 0;
	@%p20 bra 	$L__BB2_13;
	bra.uni 	$L__BB2_32;
$L__BB2_14:
	mov.u32 	%r88, %tid.x;
	mad.lo.s32 	%r3630, %r1, %r2, %r88;
	setp.lt.u32 	%p2, %r85, 67108864;
	mov.b32 	%r3636, 0;
	@%p2 bra 	$L__BB2_17;
	shr.s32 	%r90, %r85, 26;
	max.u32 	%r16, %r90, 1;
	mov.b32 	%r3636, 0;
	mov.u32 	%r3628, %r3630;
	mov.u32 	%r3629, %r3636;
$L__BB2_16:
	add.s32 	%r3630, %r3628, 262144;
	mul.wide.u32 	%rd5, %r3628, 4;
	add.s64 	%rd6, %rd1, %rd5;
	ld.global.nc.u32 	%r91, [%rd6];
	add.s32 	%r92, %r91, %r3636;
	add.s32 	%r93, %r3628, 256;
	mul.wide.u32 	%rd7, %r93, 4;
	add.s64 	%rd8, %rd1, %rd7;
	ld.global.nc.u32 	%r94, [%rd8];
	add.s32 	%r95, %r94, %r92;
	add.s32 	%r96, %r3628, 512;
	mul.wide.u32 	%rd9, %r96, 4;
	add.s64 	%rd10, %rd1, %rd9;
	ld.global.nc.u32 	%r97, [%rd10];
	add.s32 	%r98, %r97, %r95;
	add.s32 	%r99, %r3628, 768;
	mul.wide.u32 	%rd11, %r99, 4;
	add.s64 	%rd12, %rd1, %rd11;
	ld.global.nc.u32 	%r100, [%rd12];
	add.s32 	%r101, %r100, %r98;
	add.s32 	%r102, %r3628, 1024;
	mul.wide.u32 	%rd13, %r102, 4;
	add.s64 	%rd14, %rd1, %rd13;
	ld.global.nc.u32 	%r103, [%rd14];
	add.s32 	%r104, %r103, %r101;
	add.s32 	%r105, %r3628, 1280;
	mul.wide.u32 	%rd15, %r105, 4;
	add.s64 	%rd16, %rd1, %rd15;
	ld.global.nc.u32 	%r106, [%rd16];
	add.s32 	%r107, %r106, %r104;
	add.s32 	%r108, %r3628, 1536;
	mul.wide.u32 	%rd17, %r108, 4;
	add.s64 	%rd18, %rd1, %rd17;
	ld.global.nc.u32 	%r109, [%rd18];
	add.s32 	%r110, %r109, %r107;
	add.s32 	%r111, %r3628, 1792;
	mul.wide.u32 	%rd19, %r111, 4;
	add.s64 	%rd20, %rd1, %rd19;
	ld.global.nc.u32 	%r112, [%rd20];
	add.s32 	%r113, %r112, %r110;
	add.s32 	%r114, %r3628, 2048;
	mul.wide.u32 	%rd21, %r114, 4;
	add.s64 	%rd22, %rd1, %rd21;
	ld.global.nc.u32 	%r115, [%rd22];
	add.s32 	%r116, %r115, %r113;
	add.s32 	%r117, %r3628, 2304;
	mul.wide.u32 	%rd23, %r117, 4;
	add.s64 	%rd24, %rd1, %rd23;
	ld.global.nc.u32 	%r118, [%rd24];
	add.s32 	%r119, %r118, %r116;
	add.s32 	%r120, %r3628, 2560;
	mul.wide.u32 	%rd25, %r120, 4;
	add.s64 	%rd26, %rd1, %rd25;
	ld.global.nc.u32 	%r121, [%rd26];
	add.s32 	%r122, %r121, %r119;
	add.s32 	%r123, %r3628, 2816;
	mul.wide.u32 	%rd27, %r123, 4;
	add.s64 	%rd28, %rd1, %rd27;
	ld.global.nc.u32 	%r124, [%rd28];
	add.s32 	%r125, %r124, %r122;
	add.s32 	%r126, %r3628, 3072;
	mul.wide.u32 	%rd29, %r126, 4;
	add.s64 	%rd30, %rd1, %rd29;
	ld.global.nc.u32 	%r127, [%rd30];
	add.s32 	%r128, %r127, %r125;
	add.s32 	%r129, %r3628, 3328;
	mul.wide.u32 	%rd31, %r129, 4;
	add.s64 	%rd32, %rd1, %rd31;
	ld.global.nc.u32 	%r130, [%rd32];
	add.s32 	%r131, %r130, %r128;
	add.s32 	%r132, %r3628, 3584;
	mul.wide.u32 	%rd33, %r132, 4;
	add.s64 	%rd34, %rd1, %rd33;
	ld.global.nc.u32 	%r133, [%rd34];
	add.s32 	%r134, %r133, %r131;
	add.s32 	%r135, %r3628, 3840;
	mul.wide.u32 	%rd35, %r135, 4;
	add.s64 	%rd36, %rd1, %rd35;
	ld.global.nc.u32 	%r136, [%rd36];
	add.s32 	%r137, %r136, %r134;
	add.s32 	%r138, %r3628, 4096;
	mul.wide.u32 	%rd37, %r138, 4;
	add.s64 	%rd38, %rd1, %rd37;
	ld.global.nc.u32 	%r139, [%rd38];
	add.s32 	%r140, %r139, %r137;
	add.s32 	%r141, %r3628, 4352;
	mul.wide.u32 	%rd39, %r141, 4;
	add.s64 	%rd40, %rd1, %rd39;
	ld.global.nc.u32 	%r142, [%rd40];
	add.s32 	%r143, %r142, %r140;
	add.s32 	%r144, %r3628, 4608;
	mul.wide.u32 	%rd41, %r144, 4;
	add.s64 	%rd42, %rd1, %rd41;
	ld.global.nc.u32 	%r145, [%rd42];
	add.s32 	%r146, %r145, %r143;
	add.s32 	%r147, %r3628, 4864;
	mul.wide.u32 	%rd43, %r147, 4;
	add.s64 	%rd44, %rd1, %rd43;
	ld.global.nc.u32 	%r148, [%rd44];
	add.s32 	%r149, %r148, %r146;
	add.s32 	%r150, %r3628, 5120;
	mul.wide.u32 	%rd45, %r150, 4;
	add.s64 	%rd46, %rd1, %rd45;
	ld.global.nc.u32 	%r151, [%rd46];
	add.s32 	%r152, %r151, %r149;
	add.s32 	%r153, %r3628, 5376;
	mul.wide.u32 	%rd47, %r153, 4;
	add.s64 	%rd48, %rd1, %rd47;
	ld.global.nc.u32 	%r154, [%rd48];
	add.s32 	%r155, %r154, %r152;
	add.s32 	%r156, %r3628, 5632;
	mul.wide.u32 	%rd49, %r156, 4;
	add.s64 	%rd50, %rd1, %rd49;
	ld.global.nc.u32 	%r157, [%rd50];
	add.s32 	%r158, %r157, %r155;
	add.s32 	%r159, %r3628, 5888;
	mul.wide.u32 	%rd51, %r159, 4;
	add.s64 	%rd52, %rd1, %rd51;
	ld.global.nc.u32 	%r160, [%rd52];
	add.s32 	%r161, %r160, %r158;
	add.s32 	%r162, %r3628, 6144;
	mul.wide.u32 	%rd53, %r162, 4;
	add.s64 	%rd54, %rd1, %rd53;
	ld.global.nc.u32 	%r163, [%rd54];
	add.s32 	%r164, %r163, %r161;
	add.s32 	%r165, %r3628, 6400;
	mul.wide.u32 	%rd55, %r165, 4;
	add.s64 	%rd56, %rd1, %rd55;
	ld.global.nc.u32 	%r166, [%rd56];
	add.s32 	%r167, %r166, %r164;
	add.s32 	%r168, %r3628, 6656;
	mul.wide.u32 	%rd57, %r168, 4;
	add.s64 	%rd58, %rd1, %rd57;
	ld.global.nc.u32 	%r169, [%rd58];
	add.s32 	%r170, %r169, %r167;
	add.s32 	%r171, %r3628, 6912;
	mul.wide.u32 	%rd59, %r171, 4;
	add.s64 	%rd60, %rd1, %rd59;
	ld.global.nc.u32 	%r172, [%rd60];
	add.s32 	%r173, %r172, %r170;
	add.s32 	%r174, %r3628, 7168;
	mul.wide.u32 	%rd61, %r174, 4;
	add.s64 	%rd62, %rd1, %rd61;
	ld.global.nc.u32 	%r175, [%rd62];
	add.s32 	%r176, %r175, %r173;
	add.s32 	%r177, %r3628, 7424;
	mul.wide.u32 	%rd63, %r177, 4;
	add.s64 	%rd64, %rd1, %rd63;
	ld.global.nc.u32 	%r178, [%rd64];
	add.s32 	%r179, %r178, %r176;
	add.s32 	%r180, %r3628, 7680;
	mul.wide.u32 	%rd65, %r180, 4;
	add.s64 	%rd66, %rd1, %rd65;
	ld.global.nc.u32 	%r181, [%rd66];
	add.s32 	%r182, %r181, %r179;
	add.s32 	%r183, %r3628, 7936;
	mul.wide.u32 	%rd67, %r183, 4;
	add.s64 	%rd68, %rd1, %rd67;
	ld.global.nc.u32 	%r184, [%rd68];
	add.s32 	%r185, %r184, %r182;
	add.s32 	%r186, %r3628, 8192;
	mul.wide.u32 	%rd69, %r186, 4;
	add.s64 	%rd70, %rd1, %rd69;
	ld.global.nc.u32 	%r187, [%rd70];
	add.s32 	%r188, %r187, %r185;
	add.s32 	%r189, %r3628, 8448;
	mul.wide.u32 	%rd71, %r189, 4;
	add.s64 	%rd72, %rd1, %rd71;
	ld.global.nc.u32 	%r190, [%rd72];
	add.s32 	%r191, %r190, %r188;
	add.s32 	%r192, %r3628, 8704;
	mul.wide.u32 	%rd73, %r192, 4;
	add.s64 	%rd74, %rd1, %rd73;
	ld.global.nc.u32 	%r193, [%rd74];
	add.s32 	%r194, %r193, %r191;
	add.s32 	%r195, %r3628, 8960;
	mul.wide.u32 	%rd75, %r195, 4;
	add.s64 	%rd76, %rd1, %rd75;
	ld.global.nc.u32 	%r196, [%rd76];
	add.s32 	%r197, %r196, %r194;
	add.s32 	%r198, %r3628, 9216;
	mul.wide.u32 	%rd77, %r198, 4;
	add.s64 	%rd78, %rd1, %rd77;
	ld.global.nc.u32 	%r199, [%rd78];
	add.s32 	%r200, %r199, %r197;
	add.s32 	%r201, %r3628, 9472;
	mul.wide.u32 	%rd79, %r201, 4;
	add.s64 	%rd80, %rd1, %rd79;
	ld.global.nc.u32 	%r202, [%rd80];
	add.s32 	%r203, %r202, %r200;
	add.s32 	%r204, %r3628, 9728;
	mul.wide.u32 	%rd81, %r204, 4;
	add.s64 	%rd82, %rd1, %rd81;
	ld.global.nc.u32 	%r205, [%rd82];
	add.s32 	%r206, %r205, %r203;
	add.s32 	%r207, %r3628, 9984;
	mul.wide.u32 	%rd83, %r207, 4;
	add.s64 	%rd84, %rd1, %rd83;
	ld.global.nc.u32 	%r208, [%rd84];
	add.s32 	%r209, %r208, %r206;
	add.s32 	%r210, %r3628, 10240;
	mul.wide.u32 	%rd85, %r210, 4;
	add.s64 	%rd86, %rd1, %rd85;
	ld.global.nc.u32 	%r211, [%rd86];
	add.s32 	%r212, %r211, %r209;
	add.s32 	%r213, %r3628, 10496;
	mul.wide.u32 	%rd87, %r213, 4;
	add.s64 	%rd88, %rd1, %rd87;
	ld.global.nc.u32 	%r214, [%rd88];
	add.s32 	%r215, %r214, %r212;
	add.s32 	%r216, %r3628, 10752;
	mul.wide.u32 	%rd89, %r216, 4;
	add.s64 	%rd90, %rd1, %rd89;
	ld.global.nc.u32 	%r217, [%rd90];
	add.s32 	%r218, %r217, %r215;
	add.s32 	%r219, %r3628, 11008;
	mul.wide.u32 	%rd91, %r219, 4;
	add.s64 	%rd92, %rd1, %rd91;
	ld.global.nc.u32 	%r220, [%rd92];
	add.s32 	%r221, %r220, %r218;
	add.s32 	%r222, %r3628, 11264;
	mul.wide.u32 	%rd93, %r222, 4;
	add.s64 	%rd94, %rd1, %rd93;
	ld.global.nc.u32 	%r223, [%rd94];
	add.s32 	%r224, %r223, %r221;
	add.s32 	%r225, %r3628, 11520;
	mul.wide.u32 	%rd95, %r225, 4;
	add.s64 	%rd96, %rd1, %rd95;
	ld.global.nc.u32 	%r226, [%rd96];
	add.s32 	%r227, %r226, %r224;
	add.s32 	%r228, %r3628, 11776;
	mul.wide.u32 	%rd97, %r228, 4;
	add.s64 	%rd98, %rd1, %rd97;
	ld.global.nc.u32 	%r229, [%rd98];
	add.s32 	%r230, %r229, %r227;
	add.s32 	%r231, %r3628, 12032;
	mul.wide.u32 	%rd99, %r231, 4;
	add.s64 	%rd100, %rd1, %rd99;
	ld.global.nc.u32 	%r232, [%rd100];
	add.s32 	%r233, %r232, %r230;
	add.s32 	%r234, %r3628, 12288;
	mul.wide.u32 	%rd101, %r234, 4;
	add.s64 	%rd102, %rd1, %rd101;
	ld.global.nc.u32 	%r235, [%rd102];
	add.s32 	%r236, %r235, %r233;
	add.s32 	%r237, %r3628, 12544;
	mul.wide.u32 	%rd103, %r237, 4;
	add.s64 	%rd104, %rd1, %rd103;
	ld.global.nc.u32 	%r238, [%rd104];
	add.s32 	%r239, %r238, %r236;
	add.s32 	%r240, %r3628, 12800;
	mul.wide.u32 	%rd105, %r240, 4;
	add.s64 	%rd106, %rd1, %rd105;
	ld.global.nc.u32 	%r241, [%rd106];
	add.s32 	%r242, %r241, %r239;
	add.s32 	%r243, %r3628, 13056;
	mul.wide.u32 	%rd107, %r243, 4;
	add.s64 	%rd108, %rd1, %rd107;
	ld.global.nc.u32 	%r244, [%rd108];
	add.s32 	%r245, %r244, %r242;
	add.s32 	%r246, %r3628, 13312;
	mul.wide.u32 	%rd109, %r246, 4;
	add.s64 	%rd110, %rd1, %rd109;
	ld.global.nc.u32 	%r247, [%rd110];
	add.s32 	%r248, %r247, %r245;
	add.s32 	%r249, %r3628, 13568;
	mul.wide.u32 	%rd111, %r249, 4;
	add.s64 	%rd112, %rd1, %rd111;
	ld.global.nc.u32 	%r250, [%rd112];
	add.s32 	%r251, %r250, %r248;
	add.s32 	%r252, %r3628, 13824;
	mul.wide.u32 	%rd113, %r252, 4;
	add.s64 	%rd114, %rd1, %rd113;
	ld.global.nc.u32 	%r253, [%rd114];
	add.s32 	%r254, %r253, %r251;
	add.s32 	%r255, %r3628, 14080;
	mul.wide.u32 	%rd115, %r255, 4;
	add.s64 	%rd116, %rd1, %rd115;
	ld.global.nc.u32 	%r256, [%rd116];
	add.s32 	%r257, %r256, %r254;
	add.s32 	%r258, %r3628, 14336;
	mul.wide.u32 	%rd117, %r258, 4;
	add.s64 	%rd118, %rd1, %rd117;
	ld.global.nc.u32 	%r259, [%rd118];
	add.s32 	%r260, %r259, %r257;
	add.s32 	%r261, %r3628, 14592;
	mul.wide.u32 	%rd119, %r261, 4;
	add.s64 	%rd120, %rd1, %rd119;
	ld.global.nc.u32 	%r262, [%rd120];
	add.s32 	%r263, %r262, %r260;
	add.s32 	%r264, %r3628, 14848;
	mul.wide.u32 	%rd121, %r264, 4;
	add.s64 	%rd122, %rd1, %rd121;
	ld.global.nc.u32 	%r265, [%rd122];
	add.s32 	%r266, %r265, %r263;
	add.s32 	%r267, %r3628, 15104;
	mul.wide.u32 	%rd123, %r267, 4;
	add.s64 	%rd124, %rd1, %rd123;
	ld.global.nc.u32 	%r268, [%rd124];
	add.s32 	%r269, %r268, %r266;
	add.s32 	%r270, %r3628, 15360;
	mul.wide.u32 	%rd125, %r270, 4;
	add.s64 	%rd126, %rd1, %rd125;
	ld.global.nc.u32 	%r271, [%rd126];
	add.s32 	%r272, %r271, %r269;
	add.s32 	%r273, %r3628, 15616;
	mul.wide.u32 	%rd127, %r273, 4;
	add.s64 	%rd128, %rd1, %rd127;
	ld.global.nc.u32 	%r274, [%rd128];
	add.s32 	%r275, %r274, %r272;
	add.s32 	%r276, %r3628, 15872;
	mul.wide.u32 	%rd129, %r276, 4;
	add.s64 	%rd130, %rd1, %rd129;
	ld.global.nc.u32 	%r277, [%rd130];
	add.s32 	%r278, %r277, %r275;
	add.s32 	%r279, %r3628, 16128;
	mul.wide.u32 	%rd131, %r279, 4;
	add.s64 	%rd132, %rd1, %rd131;
	ld.global.nc.u32 	%r280, [%rd132];
	add.s32 	%r281, %r280, %r278;
	add.s32 	%r282, %r3628, 16384;
	mul.wide.u32 	%rd133, %r282, 4;
	add.s64 	%rd134, %rd1, %rd133;
	ld.global.nc.u32 	%r283, [%rd134];
	add.s32 	%r284, %r283, %r281;
	add.s32 	%r285, %r3628, 16640;
	mul.wide.u32 	%rd135, %r285, 4;
	add.s64 	%rd136, %rd1, %rd135;
	ld.global.nc.u32 	%r286, [%rd136];
	add.s32 	%r287, %r286, %r284;
	add.s32 	%r288, %r3628, 16896;
	mul.wide.u32 	%rd137, %r288, 4;
	add.s64 	%rd138, %rd1, %rd137;
	ld.global.nc.u32 	%r289, [%rd138];
	add.s32 	%r290, %r289, %r287;
	add.s32 	%r291, %r3628, 17152;
	mul.wide.u32 	%rd139, %r291, 4;
	add.s64 	%rd140, %rd1, %rd139;
	ld.global.nc.u32 	%r292, [%rd140];
	add.s32 	%r293, %r292, %r290;
	add.s32 	%r294, %r3628, 17408;
	mul.wide.u32 	%rd141, %r294, 4;
	add.s64 	%rd142, %rd1, %rd141;
	ld.global.nc.u32 	%r295, [%rd142];
	add.s32 	%r296, %r295, %r293;
	add.s32 	%r297, %r3628, 17664;
	mul.wide.u32 	%rd143, %r297, 4;
	add.s64 	%rd144, %rd1, %rd143;
	ld.global.nc.u32 	%r298, [%rd144];
	add.s32 	%r299, %r298, %r296;
	add.s32 	%r300, %r3628, 17920;
	mul.wide.u32 	%rd145, %r300, 4;
	add.s64 	%rd146, %rd1, %rd145;
	ld.global.nc.u32 	%r301, [%rd146];
	add.s32 	%r302, %r301, %r299;
	add.s32 	%r303, %r3628, 18176;
	mul.wide.u32 	%rd147, %r303, 4;
	add.s64 	%rd148, %rd1, %rd147;
	ld.global.nc.u32 	%r304, [%rd148];
	add.s32 	%r305, %r304, %r302;
	add.s32 	%r306, %r3628, 18432;
	mul.wide.u32 	%rd149, %r306, 4;
	add.s64 	%rd150, %rd1, %rd149;
	ld.global.nc.u32 	%r307, [%rd150];
	add.s32 	%r308, %r307, %r305;
	add.s32 	%r309, %r3628, 18688;
	mul.wide.u32 	%rd151, %r309, 4;
	add.s64 	%rd152, %rd1, %rd151;
	ld.global.nc.u32 	%r310, [%rd152];
	add.s32 	%r311, %r310, %r308;
	add.s32 	%r312, %r3628, 18944;
	mul.wide.u32 	%rd153, %r312, 4;
	add.s64 	%rd154, %rd1, %rd153;
	ld.global.nc.u32 	%r313, [%rd154];
	add.s32 	%r314, %r313, %r311;
	add.s32 	%r315, %r3628, 19200;
	mul.wide.u32 	%rd155, %r315, 4;
	add.s64 	%rd156, %rd1, %rd155;
	ld.global.nc.u32 	%r316, [%rd156];
	add.s32 	%r317, %r316, %r314;
	add.s32 	%r318, %r3628, 19456;
	mul.wide.u32 	%rd157, %r318, 4;
	add.s64 	%rd158, %rd1, %rd157;
	ld.global.nc.u32 	%r319, [%rd158];
	add.s32 	%r320, %r319, %r317;
	add.s32 	%r321, %r3628, 19712;
	mul.wide.u32 	%rd159, %r321, 4;
	add.s64 	%rd160, %rd1, %rd159;
	ld.global.nc.u32 	%r322, [%rd160];
	add.s32 	%r323, %r322, %r320;
	add.s32 	%r324, %r3628, 19968;
	mul.wide.u32 	%rd161, %r324, 4;
	add.s64 	%rd162, %rd1, %rd161;
	ld.global.nc.u32 	%r325, [%rd162];
	add.s32 	%r326, %r325, %r323;
	add.s32 	%r327, %r3628, 20224;
	mul.wide.u32 	%rd163, %r327, 4;
	add.s64 	%rd164, %rd1, %rd163;
	ld.global.nc.u32 	%r328, [%rd164];
	add.s32 	%r329, %r328, %r326;
	add.s32 	%r330, %r3628, 20480;
	mul.wide.u32 	%rd165, %r330, 4;
	add.s64 	%rd166, %rd1, %rd165;
	ld.global.nc.u32 	%r331, [%rd166];
	add.s32 	%r332, %r331, %r329;
	add.s32 	%r333, %r3628, 20736;
	mul.wide.u32 	%rd167, %r333, 4;
	add.s64 	%rd168, %rd1, %rd167;
	ld.global.nc.u32 	%r334, [%rd168];
	add.s32 	%r335, %r334, %r332;
	add.s32 	%r336, %r3628, 20992;
	mul.wide.u32 	%rd169, %r336, 4;
	add.s64 	%rd170, %rd1, %rd169;
	ld.global.nc.u32 	%r337, [%rd170];
	add.s32 	%r338, %r337, %r335;
	add.s32 	%r339, %r3628, 21248;
	mul.wide.u32 	%rd171, %r339, 4;
	add.s64 	%rd172, %rd1, %rd171;
	ld.global.nc.u32 	%r340, [%rd172];
	add.s32 	%r341, %r340, %r338;
	add.s32 	%r342, %r3628, 21504;
	mul.wide.u32 	%rd173, %r342, 4;
	add.s64 	%rd174, %rd1, %rd173;
	ld.global.nc.u32 	%r343, [%rd174];
	add.s32 	%r344, %r343, %r341;
	add.s32 	%r345, %r3628, 21760;
	mul.wide.u32 	%rd175, %r345, 4;
	add.s64 	%rd176, %rd1, %rd175;
	ld.global.nc.u32 	%r346, [%rd176];
	add.s32 	%r347, %r346, %r344;
	add.s32 	%r348, %r3628, 22016;
	mul.wide.u32 	%rd177, %r348, 4;
	add.s64 	%rd178, %rd1, %rd177;
	ld.global.nc.u32 	%r349, [%rd178];
	add.s32 	%r350, %r349, %r347;
	add.s32 	%r351, %r3628, 22272;
	mul.wide.u32 	%rd179, %r351, 4;
	add.s64 	%rd180, %rd1, %rd179;
	ld.global.nc.u32 	%r352, [%rd180];
	add.s32 	%r353, %r352, %r350;
	add.s32 	%r354, %r3628, 22528;
	mul.wide.u32 	%rd181, %r354, 4;
	add.s64 	%rd182, %rd1, %rd181;
	ld.global.nc.u32 	%r355, [%rd182];
	add.s32 	%r356, %r355, %r353;
	add.s32 	%r357, %r3628, 22784;
	mul.wide.u32 	%rd183, %r357, 4;
	add.s64 	%rd184, %rd1, %rd183;
	ld.global.nc.u32 	%r358, [%rd184];
	add.s32 	%r359, %r358, %r356;
	add.s32 	%r360, %r3628, 23040;
	mul.wide.u32 	%rd185, %r360, 4;
	add.s64 	%rd186, %rd1, %rd185;
	ld.global.nc.u32 	%r361, [%rd186];
	add.s32 	%r362, %r361, %r359;
	add.s32 	%r363, %r3628, 23296;
	mul.wide.u32 	%rd187, %r363, 4;
	add.s64 	%rd188, %rd1, %rd187;
	ld.global.nc.u32 	%r364, [%rd188];
	add.s32 	%r365, %r364, %r362;
	add.s32 	%r366, %r3628, 23552;
	mul.wide.u32 	%rd189, %r366, 4;
	add.s64 	%rd190, %rd1, %rd189;
	ld.global.nc.u32 	%r367, [%rd190];
	add.s32 	%r368, %r367, %r365;
	add.s32 	%r369, %r3628, 23808;
	mul.wide.u32 	%rd191, %r369, 4;
	add.s64 	%rd192, %rd1, %rd191;
	ld.global.nc.u32 	%r370, [%rd192];
	add.s32 	%r371, %r370, %r368;
	add.s32 	%r372, %r3628, 24064;
	mul.wide.u32 	%rd193, %r372, 4;
	add.s64 	%rd194, %rd1, %rd193;
	ld.global.nc.u32 	%r373, [%rd194];
	add.s32 	%r374, %r373, %r371;
	add.s32 	%r375, %r3628, 24320;
	mul.wide.u32 	%rd195, %r375, 4;
	add.s64 	%rd196, %rd1, %rd195;
	ld.global.nc.u32 	%r376, [%rd196];
	add.s32 	%r377, %r376, %r374;
	add.s32 	%r378, %r3628, 24576;
	mul.wide.u32 	%rd197, %r378, 4;
	add.s64 	%rd198, %rd1, %rd197;
	ld.global.nc.u32 	%r379, [%rd198];
	add.s32 	%r380, %r379, %r377;
	add.s32 	%r381, %r3628, 24832;
	mul.wide.u32 	%rd199, %r381, 4;
	add.s64 	%rd200, %rd1, %rd199;
	ld.global.nc.u32 	%r382, [%rd200];
	add.s32 	%r383, %r382, %r380;
	add.s32 	%r384, %r3628, 25088;
	mul.wide.u32 	%rd201, %r384, 4;
	add.s64 	%rd202, %rd1, %rd201;
	ld.global.nc.u32 	%r385, [%rd202];
	add.s32 	%r386, %r385, %r383;
	add.s32 	%r387, %r3628, 25344;
	mul.wide.u32 	%rd203, %r387, 4;
	add.s64 	%rd204, %rd1, %rd203;
	ld.global.nc.u32 	%r388, [%rd204];
	add.s32 	%r389, %r388, %r386;
	add.s32 	%r390, %r3628, 25600;
	mul.wide.u32 	%rd205, %r390, 4;
	add.s64 	%rd206, %rd1, %rd205;
	ld.global.nc.u32 	%r391, [%rd206];
	add.s32 	%r392, %r391, %r389;
	add.s32 	%r393, %r3628, 25856;
	mul.wide.u32 	%rd207, %r393, 4;
	add.s64 	%rd208, %rd1, %rd207;
	ld.global.nc.u32 	%r394, [%rd208];
	add.s32 	%r395, %r394, %r392;
	add.s32 	%r396, %r3628, 26112;
	mul.wide.u32 	%rd209, %r396, 4;
	add.s64 	%rd210, %rd1, %rd209;
	ld.global.nc.u32 	%r397, [%rd210];
	add.s32 	%r398, %r397, %r395;
	add.s32 	%r399, %r3628, 26368;
	mul.wide.u32 	%rd211, %r399, 4;
	add.s64 	%rd212, %rd1, %rd211;
	ld.global.nc.u32 	%r400, [%rd212];
	add.s32 	%r401, %r400, %r398;
	add.s32 	%r402, %r3628, 26624;
	mul.wide.u32 	%rd213, %r402, 4;
	add.s64 	%rd214, %rd1, %rd213;
	ld.global.nc.u32 	%r403, [%rd214];
	add.s32 	%r404, %r403, %r401;
	add.s32 	%r405, %r3628, 26880;
	mul.wide.u32 	%rd215, %r405, 4;
	add.s64 	%rd216, %rd1, %rd215;
	ld.global.nc.u32 	%r406, [%rd216];
	add.s32 	%r407, %r406, %r404;
	add.s32 	%r408, %r3628, 27136;
	mul.wide.u32 	%rd217, %r408, 4;
	add.s64 	%rd218, %rd1, %rd217;
	ld.global.nc.u32 	%r409, [%rd218];
	add.s32 	%r410, %r409, %r407;
	add.s32 	%r411, %r3628, 27392;
	mul.wide.u32 	%rd219, %r411, 4;
	add.s64 	%rd220, %rd1, %rd219;
	ld.global.nc.u32 	%r412, [%rd220];
	add.s32 	%r413, %r412, %r410;
	add.s32 	%r414, %r3628, 27648;
	mul.wide.u32 	%rd221, %r414, 4;
	add.s64 	%rd222, %rd1, %rd221;
	ld.global.nc.u32 	%r415, [%rd222];
	add.s32 	%r416, %r415, %r413;
	add.s32 	%r417, %r3628, 27904;
	mul.wide.u32 	%rd223, %r417, 4;
	add.s64 	%rd224, %rd1, %rd223;
	ld.global.nc.u32 	%r418, [%rd224];
	add.s32 	%r419, %r418, %r416;
	add.s32 	%r420, %r3628, 28160;
	mul.wide.u32 	%rd225, %r420, 4;
	add.s64 	%rd226, %rd1, %rd225;
	ld.global.nc.u32 	%r421, [%rd226];
	add.s32 	%r422, %r421, %r419;
	add.s32 	%r423, %r3628, 28416;
	mul.wide.u32 	%rd227, %r423, 4;
	add.s64 	%rd228, %rd1, %rd227;
	ld.global.nc.u32 	%r424, [%rd228];
	add.s32 	%r425, %r424, %r422;
	add.s32 	%r426, %r3628, 28672;
	mul.wide.u32 	%rd229, %r426, 4;
	add.s64 	%rd230, %rd1, %rd229;
	ld.global.nc.u32 	%r427, [%rd230];
	add.s32 	%r428, %r427, %r425;
	add.s32 	%r429, %r3628, 28928;
	mul.wide.u32 	%rd231, %r429, 4;
	add.s64 	%rd232, %rd1, %rd231;
	ld.global.nc.u32 	%r430, [%rd232];
	add.s32 	%r431, %r430, %r428;
	add.s32 	%r432, %r3628, 29184;
	mul.wide.u32 	%rd233, %r432, 4;
	add.s64 	%rd234, %rd1, %rd233;
	ld.global.nc.u32 	%r433, [%rd234];
	add.s32 	%r434, %r433, %r431;
	add.s32 	%r435, %r3628, 29440;
	mul.wide.u32 	%rd235, %r435, 4;
	add.s64 	%rd236, %rd1, %rd235;
	ld.global.nc.u32 	%r436, [%rd236];
	add.s32 	%r437, %r436, %r434;
	add.s32 	%r438, %r3628, 29696;
	mul.wide.u32 	%rd237, %r438, 4;
	add.s64 	%rd238, %rd1, %rd237;
	ld.global.nc.u32 	%r439, [%rd238];
	add.s32 	%r440, %r439, %r437;
	add.s32 	%r441, %r3628, 29952;
	mul.wide.u32 	%rd239, %r441, 4;
	add.s64 	%rd240, %rd1, %rd239;
	ld.global.nc.u32 	%r442, [%rd240];
	add.s32 	%r443, %r442, %r440;
	add.s32 	%r444, %r3628, 30208;
	mul.wide.u32 	%rd241, %r444, 4;
	add.s64 	%rd242, %rd1, %rd241;
	ld.global.nc.u32 	%r445, [%rd242];
	add.s32 	%r446, %r445, %r443;
	add.s32 	%r447, %r3628, 30464;
	mul.wide.u32 	%rd243, %r447, 4;
	add.s64 	%rd244, %rd1, %rd243;
	ld.global.nc.u32 	%r448, [%rd244];
	add.s32 	%r449, %r448, %r446;
	add.s32 	%r450, %r3628, 30720;
	mul.wide.u32 	%rd245, %r450, 4;
	add.s64 	%rd246, %rd1, %rd245;
	ld.global.nc.u32 	%r451, [%rd246];
	add.s32 	%r452, %r451, %r449;
	add.s32 	%r453, %r3628, 30976;
	mul.wide.u32 	%rd247, %r453, 4;
	add.s64 	%rd248, %rd1, %rd247;
	ld.global.nc.u32 	%r454, [%rd248];
	add.s32 	%r455, %r454, %r452;
	add.s32 	%r456, %r3628, 31232;
	mul.wide.u32 	%rd249, %r456, 4;
	add.s64 	%rd250, %rd1, %rd249;
	ld.global.nc.u32 	%r457, [%rd250];
	add.s32 	%r458, %r457, %r455;
	add.s32 	%r459, %r3628, 31488;
	mul.wide.u32 	%rd251, %r459, 4;
	add.s64 	%rd252, %rd1, %rd251;
	ld.global.nc.u32 	%r460, [%rd252];
	add.s32 	%r461, %r460, %r458;
	add.s32 	%r462, %r3628, 31744;
	mul.wide.u32 	%rd253, %r462, 4;
	add.s64 	%rd254, %rd1, %rd253;
	ld.global.nc.u32 	%r463, [%rd254];
	add.s32 	%r464, %r463, %r461;
	add.s32 	%r465, %r3628, 32000;
	mul.wide.u32 	%rd255, %r465, 4;
	add.s64 	%rd256, %rd1, %rd255;
	ld.global.nc.u32 	%r466, [%rd256];
	add.s32 	%r467, %r466, %r464;
	add.s32 	%r468, %r3628, 32256;
	mul.wide.u32 	%rd257, %r468, 4;
	add.s64 	%rd258, %rd1, %rd257;
	ld.global.nc.u32 	%r469, [%rd258];
	add.s32 	%r470, %r469, %r467;
	add.s32 	%r471, %r3628, 32512;
	mul.wide.u32 	%rd259, %r471, 4;
	add.s64 	%rd260, %rd1, %rd259;
	ld.global.nc.u32 	%r472, [%rd260];
	add.s32 	%r473, %r472, %r470;
	add.s32 	%r474, %r3628, 32768;
	mul.wide.u32 	%rd261, %r474, 4;
	add.s64 	%rd262, %rd1, %rd261;
	ld.global.nc.u32 	%r475, [%rd262];
	add.s32 	%r476, %r475, %r473;
	add.s32 	%r477, %r3628, 33024;
	mul.wide.u32 	%rd263, %r477, 4;
	add.s64 	%rd264, %rd1, %rd263;
	ld.global.nc.u32 	%r478, [%rd264];
	add.s32 	%r479, %r478, %r476;
	add.s32 	%r480, %r3628, 33280;
	mul.wide.u32 	%rd265, %r480, 4;
	add.s64 	%rd266, %rd1, %rd265;
	ld.global.nc.u32 	%r481, [%rd266];
	add.s32 	%r482, %r481, %r479;
	add.s32 	%r483, %r3628, 33536;
	mul.wide.u32 	%rd267, %r483, 4;
	add.s64 	%rd268, %rd1, %rd267;
	ld.global.nc.u32 	%r484, [%rd268];
	add.s32 	%r485, %r484, %r482;
	add.s32 	%r486, %r3628, 33792;
	mul.wide.u32 	%rd269, %r486, 4;
	add.s64 	%rd270, %rd1, %rd269;
	ld.global.nc.u32 	%r487, [%rd270];
	add.s32 	%r488, %r487, %r485;
	add.s32 	%r489, %r3628, 34048;
	mul.wide.u32 	%rd271, %r489, 4;
	add.s64 	%rd272, %rd1, %rd271;
	ld.global.nc.u32 	%r490, [%rd272];
	add.s32 	%r491, %r490, %r488;
	add.s32 	%r492, %r3628, 34304;
	mul.wide.u32 	%rd273, %r492, 4;
	add.s64 	%rd274, %rd1, %rd273;
	ld.global.nc.u32 	%r493, [%rd274];
	add.s32 	%r494, %r493, %r491;
	add.s32 	%r495, %r3628, 34560;
	mul.wide.u32 	%rd275, %r495, 4;
	add.s64 	%rd276, %rd1, %rd275;
	ld.global.nc.u32 	%r496, [%rd276];
	add.s32 	%r497, %r496, %r494;
	add.s32 	%r498, %r3628, 34816;
	mul.wide.u32 	%rd277, %r498, 4;
	add.s64 	%rd278, %rd1, %rd277;
	ld.global.nc.u32 	%r499, [%rd278];
	add.s32 	%r500, %r499, %r497;
	add.s32 	%r501, %r3628, 35072;
	mul.wide.u32 	%rd279, %r501, 4;
	add.s64 	%rd280, %rd1, %rd279;
	ld.global.nc.u32 	%r502, [%rd280];
	add.s32 	%r503, %r502, %r500;
	add.s32 	%r504, %r3628, 35328;
	mul.wide.u32 	%rd281, %r504, 4;
	add.s64 	%rd282, %rd1, %rd281;
	ld.global.nc.u32 	%r505, [%rd282];
	add.s32 	%r506, %r505, %r503;
	add.s32 	%r507, %r3628, 35584;
	mul.wide.u32 	%rd283, %r507, 4;
	add.s64 	%rd284, %rd1, %rd283;
	ld.global.nc.u32 	%r508, [%rd284];
	add.s32 	%r509, %r508, %r506;
	add.s32 	%r510, %r3628, 35840;
	mul.wide.u32 	%rd285, %r510, 4;
	add.s64 	%rd286, %rd1, %rd285;
	ld.global.nc.u32 	%r511, [%rd286];
	add.s32 	%r512, %r511, %r509;
	add.s32 	%r513, %r3628, 36096;
	mul.wide.u32 	%rd287, %r513, 4;
	add.s64 	%rd288, %rd1, %rd287;
	ld.global.nc.u32 	%r514, [%rd288];
	add.s32 	%r515, %r514, %r512;
	add.s32 	%r516, %r3628, 36352;
	mul.wide.u32 	%rd289, %r516, 4;
	add.s64 	%rd290, %rd1, %rd289;
	ld.global.nc.u32 	%r517, [%rd290];
	add.s32 	%r518, %r517, %r515;
	add.s32 	%r519, %r3628, 36608;
	mul.wide.u32 	%rd291, %r519, 4;
	add.s64 	%rd292, %rd1, %rd291;
	ld.global.nc.u32 	%r520, [%rd292];
	add.s32 	%r521, %r520, %r518;
	add.s32 	%r522, %r3628, 36864;
	mul.wide.u32 	%rd293, %r522, 4;
	add.s64 	%rd294, %rd1, %rd293;
	ld.global.nc.u32 	%r523, [%rd294];
	add.s32 	%r524, %r523, %r521;
	add.s32 	%r525, %r3628, 37120;
	mul.wide.u32 	%rd295, %r525, 4;
	add.s64 	%rd296, %rd1, %rd295;
	ld.global.nc.u32 	%r526, [%rd296];
	add.s32 	%r527, %r526, %r524;
	add.s32 	%r528, %r3628, 37376;
	mul.wide.u32 	%rd297, %r528, 4;
	add.s64 	%rd298, %rd1, %rd297;
	ld.global.nc.u32 	%r529, [%rd298];
	add.s32 	%r530, %r529, %r527;
	add.s32 	%r531, %r3628, 37632;
	mul.wide.u32 	%rd299, %r531, 4;
	add.s64 	%rd300, %rd1, %rd299;
	ld.global.nc.u32 	%r532, [%rd300];
	add.s32 	%r533, %r532, %r530;
	add.s32 	%r534, %r3628, 37888;
	mul.wide.u32 	%rd301, %r534, 4;
	add.s64 	%rd302, %rd1, %rd301;
	ld.global.nc.u32 	%r535, [%rd302];
	add.s32 	%r536, %r535, %r533;
	add.s32 	%r537, %r3628, 38144;
	mul.wide.u32 	%rd303, %r537, 4;
	add.s64 	%rd304, %rd1, %rd303;
	ld.global.nc.u32 	%r538, [%rd304];
	add.s32 	%r539, %r538, %r536;
	add.s32 	%r540, %r3628, 38400;
	mul.wide.u32 	%rd305, %r540, 4;
	add.s64 	%rd306, %rd1, %rd305;
	ld.global.nc.u32 	%r541, [%rd306];
	add.s32 	%r542, %r541, %r539;
	add.s32 	%r543, %r3628, 38656;
	mul.wide.u32 	%rd307, %r543, 4;
	add.s64 	%rd308, %rd1, %rd307;
	ld.global.nc.u32 	%r544, [%rd308];
	add.s32 	%r545, %r544, %r542;
	add.s32 	%r546, %r3628, 38912;
	mul.wide.u32 	%rd309, %r546, 4;
	add.s64 	%rd310, %rd1, %rd309;
	ld.global.nc.u32 	%r547, [%rd310];
	add.s32 	%r548, %r547, %r545;
	add.s32 	%r549, %r3628, 39168;
	mul.wide.u32 	%rd311, %r549, 4;
	add.s64 	%rd312, %rd1, %rd311;
	ld.global.nc.u32 	%r550, [%rd312];
	add.s32 	%r551, %r550, %r548;
	add.s32 	%r552, %r3628, 39424;
	mul.wide.u32 	%rd313, %r552, 4;
	add.s64 	%rd314, %rd1, %rd313;
	ld.global.nc.u32 	%r553, [%rd314];
	add.s32 	%r554, %r553, %r551;
	add.s32 	%r555, %r3628, 39680;
	mul.wide.u32 	%rd315, %r555, 4;
	add.s64 	%rd316, %rd1, %rd315;
	ld.global.nc.u32 	%r556, [%rd316];
	add.s32 	%r557, %r556, %r554;
	add.s32 	%r558, %r3628, 39936;
	mul.wide.u32 	%rd317, %r558, 4;
	add.s64 	%rd318, %rd1, %rd317;
	ld.global.nc.u32 	%r559, [%rd318];
	add.s32 	%r560, %r559, %r557;
	add.s32 	%r561, %r3628, 40192;
	mul.wide.u32 	%rd319, %r561, 4;
	add.s64 	%rd320, %rd1, %rd319;
	ld.global.nc.u32 	%r562, [%rd320];
	add.s32 	%r563, %r562, %r560;
	add.s32 	%r564, %r3628, 40448;
	mul.wide.u32 	%rd321, %r564, 4;
	add.s64 	%rd322, %rd1, %rd321;
	ld.global.nc.u32 	%r565, [%rd322];
	add.s32 	%r566, %r565, %r563;
	add.s32 	%r567, %r3628, 40704;
	mul.wide.u32 	%rd323, %r567, 4;
	add.s64 	%rd324, %rd1, %rd323;
	ld.global.nc.u32 	%r568, [%rd324];
	add.s32 	%r569, %r568, %r566;
	add.s32 	%r570, %r3628, 40960;
	mul.wide.u32 	%rd325, %r570, 4;
	add.s64 	%rd326, %rd1, %rd325;
	ld.global.nc.u32 	%r571, [%rd326];
	add.s32 	%r572, %r571, %r569;
	add.s32 	%r573, %r3628, 41216;
	mul.wide.u32 	%rd327, %r573, 4;
	add.s64 	%rd328, %rd1, %rd327;
	ld.global.nc.u32 	%r574, [%rd328];
	add.s32 	%r575, %r574, %r572;
	add.s32 	%r576, %r3628, 41472;
	mul.wide.u32 	%rd329, %r576, 4;
	add.s64 	%rd330, %rd1, %rd329;
	ld.global.nc.u32 	%r577, [%rd330];
	add.s32 	%r578, %r577, %r575;
	add.s32 	%r579, %r3628, 41728;
	mul.wide.u32 	%rd331, %r579, 4;
	add.s64 	%rd332, %rd1, %rd331;
	ld.global.nc.u32 	%r580, [%rd332];
	add.s32 	%r581, %r580, %r578;
	add.s32 	%r582, %r3628, 41984;
	mul.wide.u32 	%rd333, %r582, 4;
	add.s64 	%rd334, %rd1, %rd333;
	ld.global.nc.u32 	%r583, [%rd334];
	add.s32 	%r584, %r583, %r581;
	add.s32 	%r585, %r3628, 42240;
	mul.wide.u32 	%rd335, %r585, 4;
	add.s64 	%rd336, %rd1, %rd335;
	ld.global.nc.u32 	%r586, [%rd336];
	add.s32 	%r587, %r586, %r584;
	add.s32 	%r588, %r3628, 42496;
	mul.wide.u32 	%rd337, %r588, 4;
	add.s64 	%rd338, %rd1, %rd337;
	ld.global.nc.u32 	%r589, [%rd338];
	add.s32 	%r590, %r589, %r587;
	add.s32 	%r591, %r3628, 42752;
	mul.wide.u32 	%rd339, %r591, 4;
	add.s64 	%rd340, %rd1, %rd339;
	ld.global.nc.u32 	%r592, [%rd340];
	add.s32 	%r593, %r592, %r590;
	add.s32 	%r594, %r3628, 43008;
	mul.wide.u32 	%rd341, %r594, 4;
	add.s64 	%rd342, %rd1, %rd341;
	ld.global.nc.u32 	%r595, [%rd342];
	add.s32 	%r596, %r595, %r593;
	add.s32 	%r597, %r3628, 43264;
	mul.wide.u32 	%rd343, %r597, 4;
	add.s64 	%rd344, %rd1, %rd343;
	ld.global.nc.u32 	%r598, [%rd344];
	add.s32 	%r599, %r598, %r596;
	add.s32 	%r600, %r3628, 43520;
	mul.wide.u32 	%rd345, %r600, 4;
	add.s64 	%rd346, %rd1, %rd345;
	ld.global.nc.u32 	%r601, [%rd346];
	add.s32 	%r602, %r601, %r599;
	add.s32 	%r603, %r3628, 43776;
	mul.wide.u32 	%rd347, %r603, 4;
	add.s64 	%rd348, %rd1, %rd347;
	ld.global.nc.u32 	%r604, [%rd348];
	add.s32 	%r605, %r604, %r602;
	add.s32 	%r606, %r3628, 44032;
	mul.wide.u32 	%rd349, %r606, 4;
	add.s64 	%rd350, %rd1, %rd349;
	ld.global.nc.u32 	%r607, [%rd350];
	add.s32 	%r608, %r607, %r605;
	add.s32 	%r609, %r3628, 44288;
	mul.wide.u32 	%rd351, %r609, 4;
	add.s64 	%rd352, %rd1, %rd351;
	ld.global.nc.u32 	%r610, [%rd352];
	add.s32 	%r611, %r610, %r608;
	add.s32 	%r612, %r3628, 44544;
	mul.wide.u32 	%rd353, %r612, 4;
	add.s64 	%rd354, %rd1, %rd353;
	ld.global.nc.u32 	%r613, [%rd354];
	add.s32 	%r614, %r613, %r611;
	add.s32 	%r615, %r3628, 44800;
	mul.wide.u32 	%rd355, %r615, 4;
	add.s64 	%rd356, %rd1, %rd355;
	ld.global.nc.u32 	%r616, [%rd356];
	add.s32 	%r617, %r616, %r614;
	add.s32 	%r618, %r3628, 45056;
	mul.wide.u32 	%rd357, %r618, 4;
	add.s64 	%rd358, %rd1, %rd357;
	ld.global.nc.u32 	%r619, [%rd358];
	add.s32 	%r620, %r619, %r617;
	add.s32 	%r621, %r3628, 45312;
	mul.wide.u32 	%rd359, %r621, 4;
	add.s64 	%rd360, %rd1, %rd359;
	ld.global.nc.u32 	%r622, [%rd360];
	add.s32 	%r623, %r622, %r620;
	add.s32 	%r624, %r3628, 45568;
	mul.wide.u32 	%rd361, %r624, 4;
	add.s64 	%rd362, %rd1, %rd361;
	ld.global.nc.u32 	%r625, [%rd362];
	add.s32 	%r626, %r625, %r623;
	add.s32 	%r627, %r3628, 45824;
	mul.wide.u32 	%rd363, %r627, 4;
	add.s64 	%rd364, %rd1, %rd363;
	ld.global.nc.u32 	%r628, [%rd364];
	add.s32 	%r629, %r628, %r626;
	add.s32 	%r630, %r3628, 46080;
	mul.wide.u32 	%rd365, %r630, 4;
	add.s64 	%rd366, %rd1, %rd365;
	ld.global.nc.u32 	%r631, [%rd366];
	add.s32 	%r632, %r631, %r629;
	add.s32 	%r633, %r3628, 46336;
	mul.wide.u32 	%rd367, %r633, 4;
	add.s64 	%rd368, %rd1, %rd367;
	ld.global.nc.u32 	%r634, [%rd368];
	add.s32 	%r635, %r634, %r632;
	add.s32 	%r636, %r3628, 46592;
	mul.wide.u32 	%rd369, %r636, 4;
	add.s64 	%rd370, %rd1, %rd369;
	ld.global.nc.u32 	%r637, [%rd370];
	add.s32 	%r638, %r637, %r635;
	add.s32 	%r639, %r3628, 46848;
	mul.wide.u32 	%rd371, %r639, 4;
	add.s64 	%rd372, %rd1, %rd371;
	ld.global.nc.u32 	%r640, [%rd372];
	add.s32 	%r641, %r640, %r638;
	add.s32 	%r642, %r3628, 47104;
	mul.wide.u32 	%rd373, %r642, 4;
	add.s64 	%rd374, %rd1, %rd373;
	ld.global.nc.u32 	%r643, [%rd374];
	add.s32 	%r644, %r643, %r641;
	add.s32 	%r645, %r3628, 47360;
	mul.wide.u32 	%rd375, %r645, 4;
	add.s64 	%rd376, %rd1, %rd375;
	ld.global.nc.u32 	%r646, [%rd376];
	add.s32 	%r647, %r646, %r644;
	add.s32 	%r648, %r3628, 47616;
	mul.wide.u32 	%rd377, %r648, 4;
	add.s64 	%rd378, %rd1, %rd377;
	ld.global.nc.u32 	%r649, [%rd378];
	add.s32 	%r650, %r649, %r647;
	add.s32 	%r651, %r3628, 47872;
	mul.wide.u32 	%rd379, %r651, 4;
	add.s64 	%rd380, %rd1, %rd379;
	ld.global.nc.u32 	%r652, [%rd380];
	add.s32 	%r653, %r652, %r650;
	add.s32 	%r654, %r3628, 48128;
	mul.wide.u32 	%rd381, %r654, 4;
	add.s64 	%rd382, %rd1, %rd381;
	ld.global.nc.u32 	%r655, [%rd382];
	add.s32 	%r656, %r655, %r653;
	add.s32 	%r657, %r3628, 48384;
	mul.wide.u32 	%rd383, %r657, 4;
	add.s64 	%rd384, %rd1, %rd383;
	ld.global.nc.u32 	%r658, [%rd384];
	add.s32 	%r659, %r658, %r656;
	add.s32 	%r660, %r3628, 48640;
	mul.wide.u32 	%rd385, %r660, 4;
	add.s64 	%rd386, %rd1, %rd385;
	ld.global.nc.u32 	%r661, [%rd386];
	add.s32 	%r662, %r661, %r659;
	add.s32 	%r663, %r3628, 48896;
	mul.wide.u32 	%rd387, %r663, 4;
	add.s64 	%rd388, %rd1, %rd387;
	ld.global.nc.u32 	%r664, [%rd388];
	add.s32 	%r665, %r664, %r662;
	add.s32 	%r666, %r3628, 49152;
	mul.wide.u32 	%rd389, %r666, 4;
	add.s64 	%rd390, %rd1, %rd389;
	ld.global.nc.u32 	%r667, [%rd390];
	add.s32 	%r668, %r667, %r665;
	add.s32 	%r669, %r3628, 49408;
	mul.wide.u32 	%rd391, %r669, 4;
	add.s64 	%rd392, %rd1, %rd391;
	ld.global.nc.u32 	%r670, [%rd392];
	add.s32 	%r671, %r670, %r668;
	add.s32 	%r672, %r3628, 49664;
	mul.wide.u32 	%rd393, %r672, 4;
	add.s64 	%rd394, %rd1, %rd393;
	ld.global.nc.u32 	%r673, [%rd394];
	add.s32 	%r674, %r673, %r671;
	add.s32 	%r675, %r3628, 49920;
	mul.wide.u32 	%rd395, %r675, 4;
	add.s64 	%rd396, %rd1, %rd395;
	ld.global.nc.u32 	%r676, [%rd396];
	add.s32 	%r677, %r676, %r674;
	add.s32 	%r678, %r3628, 50176;
	mul.wide.u32 	%rd397, %r678, 4;
	add.s64 	%rd398, %rd1, %rd397;
	ld.global.nc.u32 	%r679, [%rd398];
	add.s32 	%r680, %r679, %r677;
	add.s32 	%r681, %r3628, 50432;
	mul.wide.u32 	%rd399, %r681, 4;
	add.s64 	%rd400, %rd1, %rd399;
	ld.global.nc.u32 	%r682, [%rd400];
	add.s32 	%r683, %r682, %r680;
	add.s32 	%r684, %r3628, 50688;
	mul.wide.u32 	%rd401, %r684, 4;
	add.s64 	%rd402, %rd1, %rd401;
	ld.global.nc.u32 	%r685, [%rd402];
	add.s32 	%r686, %r685, %r683;
	add.s32 	%r687, %r3628, 50944;
	mul.wide.u32 	%rd403, %r687, 4;
	add.s64 	%rd404, %rd1, %rd403;
	ld.global.nc.u32 	%r688, [%rd404];
	add.s32 	%r689, %r688, %r686;
	add.s32 	%r690, %r3628, 51200;
	mul.wide.u32 	%rd405, %r690, 4;
	add.s64 	%rd406, %rd1, %rd405;
	ld.global.nc.u32 	%r691, [%rd406];
	add.s32 	%r692, %r691, %r689;
	add.s32 	%r693, %r3628, 51456;
	mul.wide.u32 	%rd407, %r693, 4;
	add.s64 	%rd408, %rd1, %rd407;
	ld.global.nc.u32 	%r694, [%rd408];
	add.s32 	%r695, %r694, %r692;
	add.s32 	%r696, %r3628, 51712;
	mul.wide.u32 	%rd409, %r696, 4;
	add.s64 	%rd410, %rd1, %rd409;
	ld.global.nc.u32 	%r697, [%rd410];
	add.s32 	%r698, %r697, %r695;
	add.s32 	%r699, %r3628, 51968;
	mul.wide.u32 	%rd411, %r699, 4;
	add.s64 	%rd412, %rd1, %rd411;
	ld.global.nc.u32 	%r700, [%rd412];
	add.s32 	%r701, %r700, %r698;
	add.s32 	%r702, %r3628, 52224;
	mul.wide.u32 	%rd413, %r702, 4;
	add.s64 	%rd414, %rd1, %rd413;
	ld.global.nc.u32 	%r703, [%rd414];
	add.s32 	%r704, %r703, %r701;
	add.s32 	%r705, %r3628, 52480;
	mul.wide.u32 	%rd415, %r705, 4;
	add.s64 	%rd416, %rd1, %rd415;
	ld.global.nc.u32 	%r706, [%rd416];
	add.s32 	%r707, %r706, %r704;
	add.s32 	%r708, %r3628, 52736;
	mul.wide.u32 	%rd417, %r708, 4;
	add.s64 	%rd418, %rd1, %rd417;
	ld.global.nc.u32 	%r709, [%rd418];
	add.s32 	%r710, %r709, %r707;
	add.s32 	%r711, %r3628, 52992;
	mul.wide.u32 	%rd419, %r711, 4;
	add.s64 	%rd420, %rd1, %rd419;
	ld.global.nc.u32 	%r712, [%rd420];
	add.s32 	%r713, %r712, %r710;
	add.s32 	%r714, %r3628, 53248;
	mul.wide.u32 	%rd421, %r714, 4;
	add.s64 	%rd422, %rd1, %rd421;
	ld.global.nc.u32 	%r715, [%rd422];
	add.s32 	%r716, %r715, %r713;
	add.s32 	%r717, %r3628, 53504;
	mul.wide.u32 	%rd423, %r717, 4;
	add.s64 	%rd424, %rd1, %rd423;
	ld.global.nc.u32 	%r718, [%rd424];
	add.s32 	%r719, %r718, %r716;
	add.s32 	%r720, %r3628, 53760;
	mul.wide.u32 	%rd425, %r720, 4;
	add.s64 	%rd426, %rd1, %rd425;
	ld.global.nc.u32 	%r721, [%rd426];
	add.s32 	%r722, %r721, %r719;
	add.s32 	%r723, %r3628, 54016;
	mul.wide.u32 	%rd427, %r723, 4;
	add.s64 	%rd428, %rd1, %rd427;
	ld.global.nc.u32 	%r724, [%rd428];
	add.s32 	%r725, %r724, %r722;
	add.s32 	%r726, %r3628, 54272;
	mul.wide.u32 	%rd429, %r726, 4;
	add.s64 	%rd430, %rd1, %rd429;
	ld.global.nc.u32 	%r727, [%rd430];
	add.s32 	%r728, %r727, %r725;
	add.s32 	%r729, %r3628, 54528;
	mul.wide.u32 	%rd431, %r729, 4;
	add.s64 	%rd432, %rd1, %rd431;
	ld.global.nc.u32 	%r730, [%rd432];
	add.s32 	%r731, %r730, %r728;
	add.s32 	%r732, %r3628, 54784;
	mul.wide.u32 	%rd433, %r732, 4;
	add.s64 	%rd434, %rd1, %rd433;
	ld.global.nc.u32 	%r733, [%rd434];
	add.s32 	%r734, %r733, %r731;
	add.s32 	%r735, %r3628, 55040;
	mul.wide.u32 	%rd435, %r735, 4;
	add.s64 	%rd436, %rd1, %rd435;
	ld.global.nc.u32 	%r736, [%rd436];
	add.s32 	%r737, %r736, %r734;
	add.s32 	%r738, %r3628, 55296;
	mul.wide.u32 	%rd437, %r738, 4;
	add.s64 	%rd438, %rd1, %rd437;
	ld.global.nc.u32 	%r739, [%rd438];
	add.s32 	%r740, %r739, %r737;
	add.s32 	%r741, %r3628, 55552;
	mul.wide.u32 	%rd439, %r741, 4;
	add.s64 	%rd440, %rd1, %rd439;
	ld.global.nc.u32 	%r742, [%rd440];
	add.s32 	%r743, %r742, %r740;
	add.s32 	%r744, %r3628, 55808;
	mul.wide.u32 	%rd441, %r744, 4;
	add.s64 	%rd442, %rd1, %rd441;
	ld.global.nc.u32 	%r745, [%rd442];
	add.s32 	%r746, %r745, %r743;
	add.s32 	%r747, %r3628, 56064;
	mul.wide.u32 	%rd443, %r747, 4;
	add.s64 	%rd444, %rd1, %rd443;
	ld.global.nc.u32 	%r748, [%rd444];
	add.s32 	%r749, %r748, %r746;
	add.s32 	%r750, %r3628, 56320;
	mul.wide.u32 	%rd445, %r750, 4;
	add.s64 	%rd446, %rd1, %rd445;
	ld.global.nc.u32 	%r751, [%rd446];
	add.s32 	%r752, %r751, %r749;
	add.s32 	%r753, %r3628, 56576;
	mul.wide.u32 	%rd447, %r753, 4;
	add.s64 	%rd448, %rd1, %rd447;
	ld.global.nc.u32 	%r754, [%rd448];
	add.s32 	%r755, %r754, %r752;
	add.s32 	%r756, %r3628, 56832;
	mul.wide.u32 	%rd449, %r756, 4;
	add.s64 	%rd450, %rd1, %rd449;
	ld.global.nc.u32 	%r757, [%rd450];
	add.s32 	%r758, %r757, %r755;
	add.s32 	%r759, %r3628, 57088;
	mul.wide.u32 	%rd451, %r759, 4;
	add.s64 	%rd452, %rd1, %rd451;
	ld.global.nc.u32 	%r760, [%rd452];
	add.s32 	%r761, %r760, %r758;
	add.s32 	%r762, %r3628, 57344;
	mul.wide.u32 	%rd453, %r762, 4;
	add.s64 	%rd454, %rd1, %rd453;
	ld.global.nc.u32 	%r763, [%rd454];
	add.s32 	%r764, %r763, %r761;
	add.s32 	%r765, %r3628, 57600;
	mul.wide.u32 	%rd455, %r765, 4;
	add.s64 	%rd456, %rd1, %rd455;
	ld.global.nc.u32 	%r766, [%rd456];
	add.s32 	%r767, %r766, %r764;
	add.s32 	%r768, %r3628, 57856;
	mul.wide.u32 	%rd457, %r768, 4;
	add.s64 	%rd458, %rd1, %rd457;
	ld.global.nc.u32 	%r769, [%rd458];
	add.s32 	%r770, %r769, %r767;
	add.s32 	%r771, %r3628, 58112;
	mul.wide.u32 	%rd459, %r771, 4;
	add.s64 	%rd460, %rd1, %rd459;
	ld.global.nc.u32 	%r772, [%rd460];
	add.s32 	%r773, %r772, %r770;
	add.s32 	%r774, %r3628, 58368;
	mul.wide.u32 	%rd461, %r774, 4;
	add.s64 	%rd462, %rd1, %rd461;
	ld.global.nc.u32 	%r775, [%rd462];
	add.s32 	%r776, %r775, %r773;
	add.s32 	%r777, %r3628, 58624;
	mul.wide.u32 	%rd463, %r777, 4;
	add.s64 	%rd464, %rd1, %rd463;
	ld.global.nc.u32 	%r778, [%rd464];
	add.s32 	%r779, %r778, %r776;
	add.s32 	%r780, %r3628, 58880;
	mul.wide.u32 	%rd465, %r780, 4;
	add.s64 	%rd466, %rd1, %rd465;
	ld.global.nc.u32 	%r781, [%rd466];
	add.s32 	%r782, %r781, %r779;
	add.s32 	%r783, %r3628, 59136;
	mul.wide.u32 	%rd467, %r783, 4;
	add.s64 	%rd468, %rd1, %rd467;
	ld.global.nc.u32 	%r784, [%rd468];
	add.s32 	%r785, %r784, %r782;
	add.s32 	%r786, %r3628, 59392;
	mul.wide.u32 	%rd469, %r786, 4;
	add.s64 	%rd470, %rd1, %rd469;
	ld.global.nc.u32 	%r787, [%rd470];
	add.s32 	%r788, %r787, %r785;
	add.s32 	%r789, %r3628, 59648;
	mul.wide.u32 	%rd471, %r789, 4;
	add.s64 	%rd472, %rd1, %rd471;
	ld.global.nc.u32 	%r790, [%rd472];
	add.s32 	%r791, %r790, %r788;
	add.s32 	%r792, %r3628, 59904;
	mul.wide.u32 	%rd473, %r792, 4;
	add.s64 	%rd474, %rd1, %rd473;
	ld.global.nc.u32 	%r793, [%rd474];
	add.s32 	%r794, %r793, %r791;
	add.s32 	%r795, %r3628, 60160;
	mul.wide.u32 	%rd475, %r795, 4;
	add.s64 	%rd476, %rd1, %rd475;
	ld.global.nc.u32 	%r796, [%rd476];
	add.s32 	%r797, %r796, %r794;
	add.s32 	%r798, %r3628, 60416;
	mul.wide.u32 	%rd477, %r798, 4;
	add.s64 	%rd478, %rd1, %rd477;
	ld.global.nc.u32 	%r799, [%rd478];
	add.s32 	%r800, %r799, %r797;
	add.s32 	%r801, %r3628, 60672;
	mul.wide.u32 	%rd479, %r801, 4;
	add.s64 	%rd480, %rd1, %rd479;
	ld.global.nc.u32 	%r802, [%rd480];
	add.s32 	%r803, %r802, %r800;
	add.s32 	%r804, %r3628, 60928;
	mul.wide.u32 	%rd481, %r804, 4;
	add.s64 	%rd482, %rd1, %rd481;
	ld.global.nc.u32 	%r805, [%rd482];
	add.s32 	%r806, %r805, %r803;
	add.s32 	%r807, %r3628, 61184;
	mul.wide.u32 	%rd483, %r807, 4;
	add.s64 	%rd484, %rd1, %rd483;
	ld.global.nc.u32 	%r808, [%rd484];
	add.s32 	%r809, %r808, %r806;
	add.s32 	%r810, %r3628, 61440;
	mul.wide.u32 	%rd485, %r810, 4;
	add.s64 	%rd486, %rd1, %rd485;
	ld.global.nc.u32 	%r811, [%rd486];
	add.s32 	%r812, %r811, %r809;
	add.s32 	%r813, %r3628, 61696;
	mul.wide.u32 	%rd487, %r813, 4;
	add.s64 	%rd488, %rd1, %rd487;
	ld.global.nc.u32 	%r814, [%rd488];
	add.s32 	%r815, %r814, %r812;
	add.s32 	%r816, %r3628, 61952;
	mul.wide.u32 	%rd489, %r816, 4;
	add.s64 	%rd490, %rd1, %rd489;
	ld.global.nc.u32 	%r817, [%rd490];
	add.s32 	%r818, %r817, %r815;
	add.s32 	%r819, %r3628, 62208;
	mul.wide.u32 	%rd491, %r819, 4;
	add.s64 	%rd492, %rd1, %rd491;
	ld.global.nc.u32 	%r820, [%rd492];
	add.s32 	%r821, %r820, %r818;
	add.s32 	%r822, %r3628, 62464;
	mul.wide.u32 	%rd493, %r822, 4;
	add.s64 	%rd494, %rd1, %rd493;
	ld.global.nc.u32 	%r823, [%rd494];
	add.s32 	%r824, %r823, %r821;
	add.s32 	%r825, %r3628, 62720;
	mul.wide.u32 	%rd495, %r825, 4;
	add.s64 	%rd496, %rd1, %rd495;
	ld.global.nc.u32 	%r826, [%rd496];
	add.s32 	%r827, %r826, %r824;
	add.s32 	%r828, %r3628, 62976;
	mul.wide.u32 	%rd497, %r828, 4;
	add.s64 	%rd498, %rd1, %rd497;
	ld.global.nc.u32 	%r829, [%rd498];
	add.s32 	%r830, %r829, %r827;
	add.s32 	%r831, %r3628, 63232;
	mul.wide.u32 	%rd499, %r831, 4;
	add.s64 	%rd500, %rd1, %rd499;
	ld.global.nc.u32 	%r832, [%rd500];
	add.s32 	%r833, %r832, %r830;
	add.s32 	%r834, %r3628, 63488;
	mul.wide.u32 	%rd501, %r834, 4;
	add.s64 	%rd502, %rd1, %rd501;
	ld.global.nc.u32 	%r835, [%rd502];
	add.s32 	%r836, %r835, %r833;
	add.s32 	%r837, %r3628, 63744;
	mul.wide.u32 	%rd503, %r837, 4;
	add.s64 	%rd504, %rd1, %rd503;
	ld.global.nc.u32 	%r838, [%rd504];
	add.s32 	%r839, %r838, %r836;
	add.s32 	%r840, %r3628, 64000;
	mul.wide.u32 	%rd505, %r840, 4;
	add.s64 	%rd506, %rd1, %rd505;
	ld.global.nc.u32 	%r841, [%rd506];
	add.s32 	%r842, %r841, %r839;
	add.s32 	%r843, %r3628, 64256;
	mul.wide.u32 	%rd507, %r843, 4;
	add.s64 	%rd508, %rd1, %rd507;
	ld.global.nc.u32 	%r844, [%rd508];
	add.s32 	%r845, %r844, %r842;
	add.s32 	%r846, %r3628, 64512;
	mul.wide.u32 	%rd509, %r846, 4;
	add.s64 	%rd510, %rd1, %rd509;
	ld.global.nc.u32 	%r847, [%rd510];
	add.s32 	%r848, %r847, %r845;
	add.s32 	%r849, %r3628, 64768;
	mul.wide.u32 	%rd511, %r849, 4;
	add.s64 	%rd512, %rd1, %rd511;
	ld.global.nc.u32 	%r850, [%rd512];
	add.s32 	%r851, %r850, %r848;
	add.s32 	%r852, %r3628, 65024;
	mul.wide.u32 	%rd513, %r852, 4;
	add.s64 	%rd514, %rd1, %rd513;
	ld.global.nc.u32 	%r853, [%rd514];
	add.s32 	%r854, %r853, %r851;
	add.s32 	%r855, %r3628, 65280;
	mul.wide.u32 	%rd515, %r855, 4;
	add.s64 	%rd516, %rd1, %rd515;
	ld.global.nc.u32 	%r856, [%rd516];
	add.s32 	%r857, %r856, %r854;
	add.s32 	%r858, %r3628, 65536;
	mul.wide.u32 	%rd517, %r858, 4;
	add.s64 	%rd518, %rd1, %rd517;
	ld.global.nc.u32 	%r859, [%rd518];
	add.s32 	%r860, %r859, %r857;
	add.s32 	%r861, %r3628, 65792;
	mul.wide.u32 	%rd519, %r861, 4;
	add.s64 	%rd520, %rd1, %rd519;
	ld.global.nc.u32 	%r862, [%rd520];
	add.s32 	%r863, %r862, %r860;
	add.s32 	%r864, %r3628, 66048;
	mul.wide.u32 	%rd521, %r864, 4;
	add.s64 	%rd522, %rd1, %rd521;
	ld.global.nc.u32 	%r865, [%rd522];
	add.s32 	%r866, %r865, %r863;
	add.s32 	%r867, %r3628, 66304;
	mul.wide.u32 	%rd523, %r867, 4;
	add.s64 	%rd524, %rd1, %rd523;
	ld.global.nc.u32 	%r868, [%rd524];
	add.s32 	%r869, %r868, %r866;
	add.s32 	%r870, %r3628, 66560;
	mul.wide.u32 	%rd525, %r870, 4;
	add.s64 	%rd526, %rd1, %rd525;
	ld.global.nc.u32 	%r871, [%rd526];
	add.s32 	%r872, %r871, %r869;
	add.s32 	%r873, %r3628, 66816;
	mul.wide.u32 	%rd527, %r873, 4;
	add.s64 	%rd528, %rd1, %rd527;
	ld.global.nc.u32 	%r874, [%rd528];
	add.s32 	%r875, %r874, %r872;
	add.s32 	%r876, %r3628, 67072;
	mul.wide.u32 	%rd529, %r876, 4;
	add.s64 	%rd530, %rd1, %rd529;
	ld.global.nc.u32 	%r877, [%rd530];
	add.s32 	%r878, %r877, %r875;
	add.s32 	%r879, %r3628, 67328;
	mul.wide.u32 	%rd531, %r879, 4;
	add.s64 	%rd532, %rd1, %rd531;
	ld.global.nc.u32 	%r880, [%rd532];
	add.s32 	%r881, %r880, %r878;
	add.s32 	%r882, %r3628, 67584;
	mul.wide.u32 	%rd533, %r882, 4;
	add.s64 	%rd534, %rd1, %rd533;
	ld.global.nc.u32 	%r883, [%rd534];
	add.s32 	%r884, %r883, %r881;
	add.s32 	%r885, %r3628, 67840;
	mul.wide.u32 	%rd535, %r885, 4;
	add.s64 	%rd536, %rd1, %rd535;
	ld.global.nc.u32 	%r886, [%rd536];
	add.s32 	%r887, %r886, %r884;
	add.s32 	%r888, %r3628, 68096;
	mul.wide.u32 	%rd537, %r888, 4;
	add.s64 	%rd538, %rd1, %rd537;
	ld.global.nc.u32 	%r889, [%rd538];
	add.s32 	%r890, %r889, %r887;
	add.s32 	%r891, %r3628, 68352;
	mul.wide.u32 	%rd539, %r891, 4;
	add.s64 	%rd540, %rd1, %rd539;
	ld.global.nc.u32 	%r892, [%rd540];
	add.s32 	%r893, %r892, %r890;
	add.s32 	%r894, %r3628, 68608;
	mul.wide.u32 	%rd541, %r894, 4;
	add.s64 	%rd542, %rd1, %rd541;
	ld.global.nc.u32 	%r895, [%rd542];
	add.s32 	%r896, %r895, %r893;
	add.s32 	%r897, %r3628, 68864;
	mul.wide.u32 	%rd543, %r897, 4;
	add.s64 	%rd544, %rd1, %rd543;
	ld.global.nc.u32 	%r898, [%rd544];
	add.s32 	%r899, %r898, %r896;
	add.s32 	%r900, %r3628, 69120;
	mul.wide.u32 	%rd545, %r900, 4;
	add.s64 	%rd546, %rd1, %rd545;
	ld.global.nc.u32 	%r901, [%rd546];
	add.s32 	%r902, %r901, %r899;
	add.s32 	%r903, %r3628, 69376;
	mul.wide.u32 	%rd547, %r903, 4;
	add.s64 	%rd548, %rd1, %rd547;
	ld.global.nc.u32 	%r904, [%rd548];
	add.s32 	%r905, %r904, %r902;
	add.s32 	%r906, %r3628, 69632;
	mul.wide.u32 	%rd549, %r906, 4;
	add.s64 	%rd550, %rd1, %rd549;
	ld.global.nc.u32 	%r907, [%rd550];
	add.s32 	%r908, %r907, %r905;
	add.s32 	%r909, %r3628, 69888;
	mul.wide.u32 	%rd551, %r909, 4;
	add.s64 	%rd552, %rd1, %rd551;
	ld.global.nc.u32 	%r910, [%rd552];
	add.s32 	%r911, %r910, %r908;
	add.s32 	%r912, %r3628, 70144;
	mul.wide.u32 	%rd553, %r912, 4;
	add.s64 	%rd554, %rd1, %rd553;
	ld.global.nc.u32 	%r913, [%rd554];
	add.s32 	%r914, %r913, %r911;
	add.s32 	%r915, %r3628, 70400;
	mul.wide.u32 	%rd555, %r915, 4;
	add.s64 	%rd556, %rd1, %rd555;
	ld.global.nc.u32 	%r916, [%rd556];
	add.s32 	%r917, %r916, %r914;
	add.s32 	%r918, %r3628, 70656;
	mul.wide.u32 	%rd557, %r918, 4;
	add.s64 	%rd558, %rd1, %rd557;
	ld.global.nc.u32 	%r919, [%rd558];
	add.s32 	%r920, %r919, %r917;
	add.s32 	%r921, %r3628, 70912;
	mul.wide.u32 	%rd559, %r921, 4;
	add.s64 	%rd560, %rd1, %rd559;
	ld.global.nc.u32 	%r922, [%rd560];
	add.s32 	%r923, %r922, %r920;
	add.s32 	%r924, %r3628, 71168;
	mul.wide.u32 	%rd561, %r924, 4;
	add.s64 	%rd562, %rd1, %rd561;
	ld.global.nc.u32 	%r925, [%rd562];
	add.s32 	%r926, %r925, %r923;
	add.s32 	%r927, %r3628, 71424;
	mul.wide.u32 	%rd563, %r927, 4;
	add.s64 	%rd564, %rd1, %rd563;
	ld.global.nc.u32 	%r928, [%rd564];
	add.s32 	%r929, %r928, %r926;
	add.s32 	%r930, %r3628, 71680;
	mul.wide.u32 	%rd565, %r930, 4;
	add.s64 	%rd566, %rd1, %rd565;
	ld.global.nc.u32 	%r931, [%rd566];
	add.s32 	%r932, %r931, %r929;
	add.s32 	%r933, %r3628, 71936;
	mul.wide.u32 	%rd567, %r933, 4;
	add.s64 	%rd568, %rd1, %rd567;
	ld.global.nc.u32 	%r934, [%rd568];
	add.s32 	%r935, %r934, %r932;
	add.s32 	%r936, %r3628, 72192;
	mul.wide.u32 	%rd569, %r936, 4;
	add.s64 	%rd570, %rd1, %rd569;
	ld.global.nc.u32 	%r937, [%rd570];
	add.s32 	%r938, %r937, %r935;
	add.s32 	%r939, %r3628, 72448;
	mul.wide.u32 	%rd571, %r939, 4;
	add.s64 	%rd572, %rd1, %rd571;
	ld.global.nc.u32 	%r940, [%rd572];
	add.s32 	%r941, %r940, %r938;
	add.s32 	%r942, %r3628, 72704;
	mul.wide.u32 	%rd573, %r942, 4;
	add.s64 	%rd574, %rd1, %rd573;
	ld.global.nc.u32 	%r943, [%rd574];
	add.s32 	%r944, %r943, %r941;
	add.s32 	%r945, %r3628, 72960;
	mul.wide.u32 	%rd575, %r945, 4;
	add.s64 	%rd576, %rd1, %rd575;
	ld.global.nc.u32 	%r946, [%rd576];
	add.s32 	%r947, %r946, %r944;
	add.s32 	%r948, %r3628, 73216;
	mul.wide.u32 	%rd577, %r948, 4;
	add.s64 	%rd578, %rd1, %rd577;
	ld.global.nc.u32 	%r949, [%rd578];
	add.s32 	%r950, %r949, %r947;
	add.s32 	%r951, %r3628, 73472;
	mul.wide.u32 	%rd579, %r951, 4;
	add.s64 	%rd580, %rd1, %rd579;
	ld.global.nc.u32 	%r952, [%rd580];
	add.s32 	%r953, %r952, %r950;
	add.s32 	%r954, %r3628, 73728;
	mul.wide.u32 	%rd581, %r954, 4;
	add.s64 	%rd582, %rd1, %rd581;
	ld.global.nc.u32 	%r955, [%rd582];
	add.s32 	%r956, %r955, %r953;
	add.s32 	%r957, %r3628, 73984;
	mul.wide.u32 	%rd583, %r957, 4;
	add.s64 	%rd584, %rd1, %rd583;
	ld.global.nc.u32 	%r958, [%rd584];
	add.s32 	%r959, %r958, %r956;
	add.s32 	%r960, %r3628, 74240;
	mul.wide.u32 	%rd585, %r960, 4;
	add.s64 	%rd586, %rd1, %rd585;
	ld.global.nc.u32 	%r961, [%rd586];
	add.s32 	%r962, %r961, %r959;
	add.s32 	%r963, %r3628, 74496;
	mul.wide.u32 	%rd587, %r963, 4;
	add.s64 	%rd588, %rd1, %rd587;
	ld.global.nc.u32 	%r964, [%rd588];
	add.s32 	%r965, %r964, %r962;
	add.s32 	%r966, %r3628, 74752;
	mul.wide.u32 	%rd589, %r966, 4;
	add.s64 	%rd590, %rd1, %rd589;
	ld.global.nc.u32 	%r967, [%rd590];
	add.s32 	%r968, %r967, %r965;
	add.s32 	%r969, %r3628, 75008;
	mul.wide.u32 	%rd591, %r969, 4;
	add.s64 	%rd592, %rd1, %rd591;
	ld.global.nc.u32 	%r970, [%rd592];
	add.s32 	%r971, %r970, %r968;
	add.s32 	%r972, %r3628, 75264;
	mul.wide.u32 	%rd593, %r972, 4;
	add.s64 	%rd594, %rd1, %rd593;
	ld.global.nc.u32 	%r973, [%rd594];
	add.s32 	%r974, %r973, %r971;
	add.s32 	%r975, %r3628, 75520;
	mul.wide.u32 	%rd595, %r975, 4;
	add.s64 	%rd596, %rd1, %rd595;
	ld.global.nc.u32 	%r976, [%rd596];
	add.s32 	%r977, %r976, %r974;
	add.s32 	%r978, %r3628, 75776;
	mul.wide.u32 	%rd597, %r978, 4;
	add.s64 	%rd598, %rd1, %rd597;
	ld.global.nc.u32 	%r979, [%rd598];
	add.s32 	%r980, %r979, %r977;
	add.s32 	%r981, %r3628, 76032;
	mul.wide.u32 	%rd599, %r981, 4;
	add.s64 	%rd600, %rd1, %rd599;
	ld.global.nc.u32 	%r982, [%rd600];
	add.s32 	%r983, %r982, %r980;
	add.s32 	%r984, %r3628, 76288;
	mul.wide.u32 	%rd601, %r984, 4;
	add.s64 	%rd602, %rd1, %rd601;
	ld.global.nc.u32 	%r985, [%rd602];
	add.s32 	%r986, %r985, %r983;
	add.s32 	%r987, %r3628, 76544;
	mul.wide.u32 	%rd603, %r987, 4;
	add.s64 	%rd604, %rd1, %rd603;
	ld.global.nc.u32 	%r988, [%rd604];
	add.s32 	%r989, %r988, %r986;
	add.s32 	%r990, %r3628, 76800;
	mul.wide.u32 	%rd605, %r990, 4;
	add.s64 	%rd606, %rd1, %rd605;
	ld.global.nc.u32 	%r991, [%rd606];
	add.s32 	%r992, %r991, %r989;
	add.s32 	%r993, %r3628, 77056;
	mul.wide.u32 	%rd607, %r993, 4;
	add.s64 	%rd608, %rd1, %rd607;
	ld.global.nc.u32 	%r994, [%rd608];
	add.s32 	%r995, %r994, %r992;
	add.s32 	%r996, %r3628, 77312;
	mul.wide.u32 	%rd609, %r996, 4;
	add.s64 	%rd610, %rd1, %rd609;
	ld.global.nc.u32 	%r997, [%rd610];
	add.s32 	%r998, %r997, %r995;
	add.s32 	%r999, %r3628, 77568;
	mul.wide.u32 	%rd611, %r999, 4;
	add.s64 	%rd612, %rd1, %rd611;
	ld.global.nc.u32 	%r1000, [%rd612];
	add.s32 	%r1001, %r1000, %r998;
	add.s32 	%r1002, %r3628, 77824;
	mul.wide.u32 	%rd613, %r1002, 4;
	add.s64 	%rd614, %rd1, %rd613;
	ld.global.nc.u32 	%r1003, [%rd614];
	add.s32 	%r1004, %r1003, %r1001;
	add.s32 	%r1005, %r3628, 78080;
	mul.wide.u32 	%rd615, %r1005, 4;
	add.s64 	%rd616, %rd1, %rd615;
	ld.global.nc.u32 	%r1006, [%rd616];
	add.s32 	%r1007, %r1006, %r1004;
	add.s32 	%r1008, %r3628, 78336;
	mul.wide.u32 	%rd617, %r1008, 4;
	add.s64 	%rd618, %rd1, %rd617;
	ld.global.nc.u32 	%r1009, [%rd618];
	add.s32 	%r1010, %r1009, %r1007;
	add.s32 	%r1011, %r3628, 78592;
	mul.wide.u32 	%rd619, %r1011, 4;
	add.s64 	%rd620, %rd1, %rd619;
	ld.global.nc.u32 	%r1012, [%rd620];
	add.s32 	%r1013, %r1012, %r1010;
	add.s32 	%r1014, %r3628, 78848;
	mul.wide.u32 	%rd621, %r1014, 4;
	add.s64 	%rd622, %rd1, %rd621;
	ld.global.nc.u32 	%r1015, [%rd622];
	add.s32 	%r1016, %r1015, %r1013;
	add.s32 	%r1017, %r3628, 79104;
	mul.wide.u32 	%rd623, %r1017, 4;
	add.s64 	%rd624, %rd1, %rd623;
	ld.global.nc.u32 	%r1018, [%rd624];
	add.s32 	%r1019, %r1018, %r1016;
	add.s32 	%r1020, %r3628, 79360;
	mul.wide.u32 	%rd625, %r1020, 4;
	add.s64 	%rd626, %rd1, %rd625;
	ld.global.nc.u32 	%r1021, [%rd626];
	add.s32 	%r1022, %r1021, %r1019;
	add.s32 	%r1023, %r3628, 79616;
	mul.wide.u32 	%rd627, %r1023, 4;
	add.s64 	%rd628, %rd1, %rd627;
	ld.global.nc.u32 	%r1024, [%rd628];
	add.s32 	%r1025, %r1024, %r1022;
	add.s32 	%r1026, %r3628, 79872;
	mul.wide.u32 	%rd629, %r1026, 4;
	add.s64 	%rd630, %rd1, %rd629;
	ld.global.nc.u32 	%r1027, [%rd630];
	add.s32 	%r1028, %r1027, %r1025;
	add.s32 	%r1029, %r3628, 80128;
	mul.wide.u32 	%rd631, %r1029, 4;
	add.s64 	%rd632, %rd1, %rd631;
	ld.global.nc.u32 	%r1030, [%rd632];
	add.s32 	%r1031, %r1030, %r1028;
	add.s32 	%r1032, %r3628, 80384;
	mul.wide.u32 	%rd633, %r1032, 4;
	add.s64 	%rd634, %rd1, %rd633;
	ld.global.nc.u32 	%r1033, [%rd634];
	add.s32 	%r1034, %r1033, %r1031;
	add.s32 	%r1035, %r3628, 80640;
	mul.wide.u32 	%rd635, %r1035, 4;
	add.s64 	%rd636, %rd1, %rd635;
	ld.global.nc.u32 	%r1036, [%rd636];
	add.s32 	%r1037, %r1036, %r1034;
	add.s32 	%r1038, %r3628, 80896;
	mul.wide.u32 	%rd637, %r1038, 4;
	add.s64 	%rd638, %rd1, %rd637;
	ld.global.nc.u32 	%r1039, [%rd638];
	add.s32 	%r1040, %r1039, %r1037;
	add.s32 	%r1041, %r3628, 81152;
	mul.wide.u32 	%rd639, %r1041, 4;
	add.s64 	%rd640, %rd1, %rd639;
	ld.global.nc.u32 	%r1042, [%rd640];
	add.s32 	%r1043, %r1042, %r1040;
	add.s32 	%r1044, %r3628, 81408;
	mul.wide.u32 	%rd641, %r1044, 4;
	add.s64 	%rd642, %rd1, %rd641;
	ld.global.nc.u32 	%r1045, [%rd642];
	add.s32 	%r1046, %r1045, %r1043;
	add.s32 	%r1047, %r3628, 81664;
	mul.wide.u32 	%rd643, %r1047, 4;
	add.s64 	%rd644, %rd1, %rd643;
	ld.global.nc.u32 	%r1048, [%rd644];
	add.s32 	%r1049, %r1048, %r1046;
	add.s32 	%r1050, %r3628, 81920;
	mul.wide.u32 	%rd645, %r1050, 4;
	add.s64 	%rd646, %rd1, %rd645;
	ld.global.nc.u32 	%r1051, [%rd646];
	add.s32 	%r1052, %r1051, %r1049;
	add.s32 	%r1053, %r3628, 82176;
	mul.wide.u32 	%rd647, %r1053, 4;
	add.s64 	%rd648, %rd1, %rd647;
	ld.global.nc.u32 	%r1054, [%rd648];
	add.s32 	%r1055, %r1054, %r1052;
	add.s32 	%r1056, %r3628, 82432;
	mul.wide.u32 	%rd649, %r1056, 4;
	add.s64 	%rd650, %rd1, %rd649;
	ld.global.nc.u32 	%r1057, [%rd650];
	add.s32 	%r1058, %r1057, %r1055;
	add.s32 	%r1059, %r3628, 82688;
	mul.wide.u32 	%rd651, %r1059, 4;
	add.s64 	%rd652, %rd1, %rd651;
	ld.global.nc.u32 	%r1060, [%rd652];
	add.s32 	%r1061, %r1060, %r1058;
	add.s32 	%r1062, %r3628, 82944;
	mul.wide.u32 	%rd653, %r1062, 4;
	add.s64 	%rd654, %rd1, %rd653;
	ld.global.nc.u32 	%r1063, [%rd654];
	add.s32 	%r1064, %r1063, %r1061;
	add.s32 	%r1065, %r3628, 83200;
	mul.wide.u32 	%rd655, %r1065, 4;
	add.s64 	%rd656, %rd1, %rd655;
	ld.global.nc.u32 	%r1066, [%rd656];
	add.s32 	%r1067, %r1066, %r1064;
	add.s32 	%r1068, %r3628, 83456;
	mul.wide.u32 	%rd657, %r1068, 4;
	add.s64 	%rd658, %rd1, %rd657;
	ld.global.nc.u32 	%r1069, [%rd658];
	add.s32 	%r1070, %r1069, %r1067;
	add.s32 	%r1071, %r3628, 83712;
	mul.wide.u32 	%rd659, %r1071, 4;
	add.s64 	%rd660, %rd1, %rd659;
	ld.global.nc.u32 	%r1072, [%rd660];
	add.s32 	%r1073, %r1072, %r1070;
	add.s32 	%r1074, %r3628, 83968;
	mul.wide.u32 	%rd661, %r1074, 4;
	add.s64 	%rd662, %rd1, %rd661;
	ld.global.nc.u32 	%r1075, [%rd662];
	add.s32 	%r1076, %r1075, %r1073;
	add.s32 	%r1077, %r3628, 84224;
	mul.wide.u32 	%rd663, %r1077, 4;
	add.s64 	%rd664, %rd1, %rd663;
	ld.global.nc.u32 	%r1078, [%rd664];
	add.s32 	%r1079, %r1078, %r1076;
	add.s32 	%r1080, %r3628, 84480;
	mul.wide.u32 	%rd665, %r1080, 4;
	add.s64 	%rd666, %rd1, %rd665;
	ld.global.nc.u32 	%r1081, [%rd666];
	add.s32 	%r1082, %r1081, %r1079;
	add.s32 	%r1083, %r3628, 84736;
	mul.wide.u32 	%rd667, %r1083, 4;
	add.s64 	%rd668, %rd1, %rd667;
	ld.global.nc.u32 	%r1084, [%rd668];
	add.s32 	%r1085, %r1084, %r1082;
	add.s32 	%r1086, %r3628, 84992;
	mul.wide.u32 	%rd669, %r1086, 4;
	add.s64 	%rd670, %rd1, %rd669;
	ld.global.nc.u32 	%r1087, [%rd670];
	add.s32 	%r1088, %r1087, %r1085;
	add.s32 	%r1089, %r3628, 85248;
	mul.wide.u32 	%rd671, %r1089, 4;
	add.s64 	%rd672, %rd1, %rd671;
	ld.global.nc.u32 	%r1090, [%rd672];
	add.s32 	%r1091, %r1090, %r1088;
	add.s32 	%r1092, %r3628, 85504;
	mul.wide.u32 	%rd673, %r1092, 4;
	add.s64 	%rd674, %rd1, %rd673;
	ld.global.nc.u32 	%r1093, [%rd674];
	add.s32 	%r1094, %r1093, %r1091;
	add.s32 	%r1095, %r3628, 85760;
	mul.wide.u32 	%rd675, %r1095, 4;
	add.s64 	%rd676, %rd1, %rd675;
	ld.global.nc.u32 	%r1096, [%rd676];
	add.s32 	%r1097, %r1096, %r1094;
	add.s32 	%r1098, %r3628, 86016;
	mul.wide.u32 	%rd677, %r1098, 4;
	add.s64 	%rd678, %rd1, %rd677;
	ld.global.nc.u32 	%r1099, [%rd678];
	add.s32 	%r1100, %r1099, %r1097;
	add.s32 	%r1101, %r3628, 86272;
	mul.wide.u32 	%rd679, %r1101, 4;
	add.s64 	%rd680, %rd1, %rd679;
	ld.global.nc.u32 	%r1102, [%rd680];
	add.s32 	%r1103, %r1102, %r1100;
	add.s32 	%r1104, %r3628, 86528;
	mul.wide.u32 	%rd681, %r1104, 4;
	add.s64 	%rd682, %rd1, %rd681;
	ld.global.nc.u32 	%r1105, [%rd682];
	add.s32 	%r1106, %r1105, %r1103;
	add.s32 	%r1107, %r3628, 86784;
	mul.wide.u32 	%rd683, %r1107, 4;
	add.s64 	%rd684, %rd1, %rd683;
	ld.global.nc.u32 	%r1108, [%rd684];
	add.s32 	%r1109, %r1108, %r1106;
	add.s32 	%r1110, %r3628, 87040;
	mul.wide.u32 	%rd685, %r1110, 4;
	add.s64 	%rd686, %rd1, %rd685;
	ld.global.nc.u32 	%r1111, [%rd686];
	add.s32 	%r1112, %r1111, %r1109;
	add.s32 	%r1113, %r3628, 87296;
	mul.wide.u32 	%rd687, %r1113, 4;
	add.s64 	%rd688, %rd1, %rd687;
	ld.global.nc.u32 	%r1114, [%rd688];
	add.s32 	%r1115, %r1114, %r1112;
	add.s32 	%r1116, %r3628, 87552;
	mul.wide.u32 	%rd689, %r1116, 4;
	add.s64 	%rd690, %rd1, %rd689;
	ld.global.nc.u32 	%r1117, [%rd690];
	add.s32 	%r1118, %r1117, %r1115;
	add.s32 	%r1119, %r3628, 87808;
	mul.wide.u32 	%rd691, %r1119, 4;
	add.s64 	%rd692, %rd1, %rd691;
	ld.global.nc.u32 	%r1120, [%rd692];
	add.s32 	%r1121, %r1120, %r1118;
	add.s32 	%r1122, %r3628, 88064;
	mul.wide.u32 	%rd693, %r1122, 4;
	add.s64 	%rd694, %rd1, %rd693;
	ld.global.nc.u32 	%r1123, [%rd694];
	add.s32 	%r1124, %r1123, %r1121;
	add.s32 	%r1125, %r3628, 88320;
	mul.wide.u32 	%rd695, %r1125, 4;
	add.s64 	%rd696, %rd1, %rd695;
	ld.global.nc.u32 	%r1126, [%rd696];
	add.s32 	%r1127, %r1126, %r1124;
	add.s32 	%r1128, %r3628, 88576;
	mul.wide.u32 	%rd697, %r1128, 4;
	add.s64 	%rd698, %rd1, %rd697;
	ld.global.nc.u32 	%r1129, [%rd698];
	add.s32 	%r1130, %r1129, %r1127;
	add.s32 	%r1131, %r3628, 88832;
	mul.wide.u32 	%rd699, %r1131, 4;
	add.s64 	%rd700, %rd1, %rd699;
	ld.global.nc.u32 	%r1132, [%rd700];
	add.s32 	%r1133, %r1132, %r1130;
	add.s32 	%r1134, %r3628, 89088;
	mul.wide.u32 	%rd701, %r1134, 4;
	add.s64 	%rd702, %rd1, %rd701;
	ld.global.nc.u32 	%r1135, [%rd702];
	add.s32 	%r1136, %r1135, %r1133;
	add.s32 	%r1137, %r3628, 89344;
	mul.wide.u32 	%rd703, %r1137, 4;
	add.s64 	%rd704, %rd1, %rd703;
	ld.global.nc.u32 	%r1138, [%rd704];
	add.s32 	%r1139, %r1138, %r1136;
	add.s32 	%r1140, %r3628, 89600;
	mul.wide.u32 	%rd705, %r1140, 4;
	add.s64 	%rd706, %rd1, %rd705;
	ld.global.nc.u32 	%r1141, [%rd706];
	add.s32 	%r1142, %r1141, %r1139;
	add.s32 	%r1143, %r3628, 89856;
	mul.wide.u32 	%rd707, %r1143, 4;
	add.s64 	%rd708, %rd1, %rd707;
	ld.global.nc.u32 	%r1144, [%rd708];
	add.s32 	%r1145, %r1144, %r1142;
	add.s32 	%r1146, %r3628, 90112;
	mul.wide.u32 	%rd709, %r1146, 4;
	add.s64 	%rd710, %rd1, %rd709;
	ld.global.nc.u32 	%r1147, [%rd710];
	add.s32 	%r1148, %r1147, %r1145;
	add.s32 	%r1149, %r3628, 90368;
	mul.wide.u32 	%rd711, %r1149, 4;
	add.s64 	%rd712, %rd1, %rd711;
	ld.global.nc.u32 	%r1150, [%rd712];
	add.s32 	%r1151, %r1150, %r1148;
	add.s32 	%r1152, %r3628, 90624;
	mul.wide.u32 	%rd713, %r1152, 4;
	add.s64 	%rd714, %rd1, %rd713;
	ld.global.nc.u32 	%r1153, [%rd714];
	add.s32 	%r1154, %r1153, %r1151;
	add.s32 	%r1155, %r3628, 90880;
	mul.wide.u32 	%rd715, %r1155, 4;
	add.s64 	%rd716, %rd1, %rd715;
	ld.global.nc.u32 	%r1156, [%rd716];
	add.s32 	%r1157, %r1156, %r1154;
	add.s32 	%r1158, %r3628, 91136;
	mul.wide.u32 	%rd717, %r1158, 4;
	add.s64 	%rd718, %rd1, %rd717;
	ld.global.nc.u32 	%r1159, [%rd718];
	add.s32 	%r1160, %r1159, %r1157;
	add.s32 	%r1161, %r3628, 91392;
	mul.wide.u32 	%rd719, %r1161, 4;
	add.s64 	%rd720, %rd1, %rd719;
	ld.global.nc.u32 	%r1162, [%rd720];
	add.s32 	%r1163, %r1162, %r1160;
	add.s32 	%r1164, %r3628, 91648;
	mul.wide.u32 	%rd721, %r1164, 4;
	add.s64 	%rd722, %rd1, %rd721;
	ld.global.nc.u32 	%r1165, [%rd722];
	add.s32 	%r1166, %r1165, %r1163;
	add.s32 	%r1167, %r3628, 91904;
	mul.wide.u32 	%rd723, %r1167, 4;
	add.s64 	%rd724, %rd1, %rd723;
	ld.global.nc.u32 	%r1168, [%rd724];
	add.s32 	%r1169, %r1168, %r1166;
	add.s32 	%r1170, %r3628, 92160;
	mul.wide.u32 	%rd725, %r1170, 4;
	add.s64 	%rd726, %rd1, %rd725;
	ld.global.nc.u32 	%r1171, [%rd726];
	add.s32 	%r1172, %r1171, %r1169;
	add.s32 	%r1173, %r3628, 92416;
	mul.wide.u32 	%rd727, %r1173, 4;
	add.s64 	%rd728, %rd1, %rd727;
	ld.global.nc.u32 	%r1174, [%rd728];
	add.s32 	%r1175, %r1174, %r1172;
	add.s32 	%r1176, %r3628, 92672;
	mul.wide.u32 	%rd729, %r1176, 4;
	add.s64 	%rd730, %rd1, %rd729;
	ld.global.nc.u32 	%r1177, [%rd730];
	add.s32 	%r1178, %r1177, %r1175;
	add.s32 	%r1179, %r3628, 92928;
	mul.wide.u32 	%rd731, %r1179, 4;
	add.s64 	%rd732, %rd1, %rd731;
	ld.global.nc.u32 	%r1180, [%rd732];
	add.s32 	%r1181, %r1180, %r1178;
	add.s32 	%r1182, %r3628, 93184;
	mul.wide.u32 	%rd733, %r1182, 4;
	add.s64 	%rd734, %rd1, %rd733;
	ld.global.nc.u32 	%r1183, [%rd734];
	add.s32 	%r1184, %r1183, %r1181;
	add.s32 	%r1185, %r3628, 93440;
	mul.wide.u32 	%rd735, %r1185, 4;
	add.s64 	%rd736, %rd1, %rd735;
	ld.global.nc.u32 	%r1186, [%rd736];
	add.s32 	%r1187, %r1186, %r1184;
	add.s32 	%r1188, %r3628, 93696;
	mul.wide.u32 	%rd737, %r1188, 4;
	add.s64 	%rd738, %rd1, %rd737;
	ld.global.nc.u32 	%r1189, [%rd738];
	add.s32 	%r1190, %r1189, %r1187;
	add.s32 	%r1191, %r3628, 93952;
	mul.wide.u32 	%rd739, %r1191, 4;
	add.s64 	%rd740, %rd1, %rd739;
	ld.global.nc.u32 	%r1192, [%rd740];
	add.s32 	%r1193, %r1192, %r1190;
	add.s32 	%r1194, %r3628, 94208;
	mul.wide.u32 	%rd741, %r1194, 4;
	add.s64 	%rd742, %rd1, %rd741;
	ld.global.nc.u32 	%r1195, [%rd742];
	add.s32 	%r1196, %r1195, %r1193;
	add.s32 	%r1197, %r3628, 94464;
	mul.wide.u32 	%rd743, %r1197, 4;
	add.s64 	%rd744, %rd1, %rd743;
	ld.global.nc.u32 	%r1198, [%rd744];
	add.s32 	%r1199, %r1198, %r1196;
	add.s32 	%r1200, %r3628, 94720;
	mul.wide.u32 	%rd745, %r1200, 4;
	add.s64 	%rd746, %rd1, %rd745;
	ld.global.nc.u32 	%r1201, [%rd746];
	add.s32 	%r1202, %r1201, %r1199;
	add.s32 	%r1203, %r3628, 94976;
	mul.wide.u32 	%rd747, %r1203, 4;
	add.s64 	%rd748, %rd1, %rd747;
	ld.global.nc.u32 	%r1204, [%rd748];
	add.s32 	%r1205, %r1204, %r1202;
	add.s32 	%r1206, %r3628, 95232;
	mul.wide.u32 	%rd749, %r1206, 4;
	add.s64 	%rd750, %rd1, %rd749;
	ld.global.nc.u32 	%r1207, [%rd750];
	add.s32 	%r1208, %r1207, %r1205;
	add.s32 	%r1209, %r3628, 95488;
	mul.wide.u32 	%rd751, %r1209, 4;
	add.s64 	%rd752, %rd1, %rd751;
	ld.global.nc.u32 	%r1210, [%rd752];
	add.s32 	%r1211, %r1210, %r1208;
	add.s32 	%r1212, %r3628, 95744;
	mul.wide.u32 	%rd753, %r1212, 4;
	add.s64 	%rd754, %rd1, %rd753;
	ld.global.nc.u32 	%r1213, [%rd754];
	add.s32 	%r1214, %r1213, %r1211;
	add.s32 	%r1215, %r3628, 96000;
	mul.wide.u32 	%rd755, %r1215, 4;
	add.s64 	%rd756, %rd1, %rd755;
	ld.global.nc.u32 	%r1216, [%rd756];
	add.s32 	%r1217, %r1216, %r1214;
	add.s32 	%r1218, %r3628, 96256;
	mul.wide.u32 	%rd757, %r1218, 4;
	add.s64 	%rd758, %rd1, %rd757;
	ld.global.nc.u32 	%r1219, [%rd758];
	add.s32 	%r1220, %r1219, %r1217;
	add.s32 	%r1221, %r3628, 96512;
	mul.wide.u32 	%rd759, %r1221, 4;
	add.s64 	%rd760, %rd1, %rd759;
	ld.global.nc.u32 	%r1222, [%rd760];
	add.s32 	%r1223, %r1222, %r1220;
	add.s32 	%r1224, %r3628, 96768;
	mul.wide.u32 	%rd761, %r1224, 4;
	add.s64 	%rd762, %rd1, %rd761;
	ld.global.nc.u32 	%r1225, [%rd762];
	add.s32 	%r1226, %r1225, %r1223;
	add.s32 	%r1227, %r3628, 97024;
	mul.wide.u32 	%rd763, %r1227, 4;
	add.s64 	%rd764, %rd1, %rd763;
	ld.global.nc.u32 	%r1228, [%rd764];
	add.s32 	%r1229, %r1228, %r1226;
	add.s32 	%r1230, %r3628, 97280;
	mul.wide.u32 	%rd765, %r1230, 4;
	add.s64 	%rd766, %rd1, %rd765;
	ld.global.nc.u32 	%r1231, [%rd766];
	add.s32 	%r1232, %r1231, %r1229;
	add.s32 	%r1233, %r3628, 97536;
	mul.wide.u32 	%rd767, %r1233, 4;
	add.s64 	%rd768, %rd1, %rd767;
	ld.global.nc.u32 	%r1234, [%rd768];
	add.s32 	%r1235, %r1234, %r1232;
	add.s32 	%r1236, %r3628, 97792;
	mul.wide.u32 	%rd769, %r1236, 4;
	add.s64 	%rd770, %rd1, %rd769;
	ld.global.nc.u32 	%r1237, [%rd770];
	add.s32 	%r1238, %r1237, %r1235;
	add.s32 	%r1239, %r3628, 98048;
	mul.wide.u32 	%rd771, %r1239, 4;
	add.s64 	%rd772, %rd1, %rd771;
	ld.global.nc.u32 	%r1240, [%rd772];
	add.s32 	%r1241, %r1240, %r1238;
	add.s32 	%r1242, %r3628, 98304;
	mul.wide.u32 	%rd773, %r1242, 4;
	add.s64 	%rd774, %rd1, %rd773;
	ld.global.nc.u32 	%r1243, [%rd774];
	add.s32 	%r1244, %r1243, %r1241;
	add.s32 	%r1245, %r3628, 98560;
	mul.wide.u32 	%rd775, %r1245, 4;
	add.s64 	%rd776, %rd1, %rd775;
	ld.global.nc.u32 	%r1246, [%rd776];
	add.s32 	%r1247, %r1246, %r1244;
	add.s32 	%r1248, %r3628, 98816;
	mul.wide.u32 	%rd777, %r1248, 4;
	add.s64 	%rd778, %rd1, %rd777;
	ld.global.nc.u32 	%r1249, [%rd778];
	add.s32 	%r1250, %r1249, %r1247;
	add.s32 	%r1251, %r3628, 99072;
	mul.wide.u32 	%rd779, %r1251, 4;
	add.s64 	%rd780, %rd1, %rd779;
	ld.global.nc.u32 	%r1252, [%rd780];
	add.s32 	%r1253, %r1252, %r1250;
	add.s32 	%r1254, %r3628, 99328;
	mul.wide.u32 	%rd781, %r1254, 4;
	add.s64 	%rd782, %rd1, %rd781;
	ld.global.nc.u32 	%r1255, [%rd782];
	add.s32 	%r1256, %r1255, %r1253;
	add.s32 	%r1257, %r3628, 99584;
	mul.wide.u32 	%rd783, %r1257, 4;
	add.s64 	%rd784, %rd1, %rd783;
	ld.global.nc.u32 	%r1258, [%rd784];
	add.s32 	%r1259, %r1258, %r1256;
	add.s32 	%r1260, %r3628, 99840;
	mul.wide.u32 	%rd785, %r1260, 4;
	add.s64 	%rd786, %rd1, %rd785;
	ld.global.nc.u32 	%r1261, [%rd786];
	add.s32 	%r1262, %r1261, %r1259;
	add.s32 	%r1263, %r3628, 100096;
	mul.wide.u32 	%rd787, %r1263, 4;
	add.s64 	%rd788, %rd1, %rd787;
	ld.global.nc.u32 	%r1264, [%rd788];
	add.s32 	%r1265, %r1264, %r1262;
	add.s32 	%r1266, %r3628, 100352;
	mul.wide.u32 	%rd789, %r1266, 4;
	add.s64 	%rd790, %rd1, %rd789;
	ld.global.nc.u32 	%r1267, [%rd790];
	add.s32 	%r1268, %r1267, %r1265;
	add.s32 	%r1269, %r3628, 100608;
	mul.wide.u32 	%rd791, %r1269, 4;
	add.s64 	%rd792, %rd1, %rd791;
	ld.global.nc.u32 	%r1270, [%rd792];
	add.s32 	%r1271, %r1270, %r1268;
	add.s32 	%r1272, %r3628, 100864;
	mul.wide.u32 	%rd793, %r1272, 4;
	add.s64 	%rd794, %rd1, %rd793;
	ld.global.nc.u32 	%r1273, [%rd794];
	add.s32 	%r1274, %r1273, %r1271;
	add.s32 	%r1275, %r3628, 101120;
	mul.wide.u32 	%rd795, %r1275, 4;
	add.s64 	%rd796, %rd1, %rd795;
	ld.global.nc.u32 	%r1276, [%rd796];
	add.s32 	%r1277, %r1276, %r1274;
	add.s32 	%r1278, %r3628, 101376;
	mul.wide.u32 	%rd797, %r1278, 4;
	add.s64 	%rd798, %rd1, %rd797;
	ld.global.nc.u32 	%r1279, [%rd798];
	add.s32 	%r1280, %r1279, %r1277;
	add.s32 	%r1281, %r3628, 101632;
	mul.wide.u32 	%rd799, %r1281, 4;
	add.s64 	%rd800, %rd1, %rd799;
	ld.global.nc.u32 	%r1282, [%rd800];
	add.s32 	%r1283, %r1282, %r1280;
	add.s32 	%r1284, %r3628, 101888;
	mul.wide.u32 	%rd801, %r1284, 4;
	add.s64 	%rd802, %rd1, %rd801;
	ld.global.nc.u32 	%r1285, [%rd802];
	add.s32 	%r1286, %r1285, %r1283;
	add.s32 	%r1287, %r3628, 102144;
	mul.wide.u32 	%rd803, %r1287, 4;
	add.s64 	%rd804, %rd1, %rd803;
	ld.global.nc.u32 	%r1288, [%rd804];
	add.s32 	%r1289, %r1288, %r1286;
	add.s32 	%r1290, %r3628, 102400;
	mul.wide.u32 	%rd805, %r1290, 4;
	add.s64 	%rd806, %rd1, %rd805;
	ld.global.nc.u32 	%r1291, [%rd806];
	add.s32 	%r1292, %r1291, %r1289;
	add.s32 	%r1293, %r3628, 102656;
	mul.wide.u32 	%rd807, %r1293, 4;
	add.s64 	%rd808, %rd1, %rd807;
	ld.global.nc.u32 	%r1294, [%rd808];
	add.s32 	%r1295, %r1294, %r1292;
	add.s32 	%r1296, %r3628, 102912;
	mul.wide.u32 	%rd809, %r1296, 4;
	add.s64 	%rd810, %rd1, %rd809;
	ld.global.nc.u32 	%r1297, [%rd810];
	add.s32 	%r1298, %r1297, %r1295;
	add.s32 	%r1299, %r3628, 103168;
	mul.wide.u32 	%rd811, %r1299, 4;
	add.s64 	%rd812, %rd1, %rd811;
	ld.global.nc.u32 	%r1300, [%rd812];
	add.s32 	%r1301, %r1300, %r1298;
	add.s32 	%r1302, %r3628, 103424;
	mul.wide.u32 	%rd813, %r1302, 4;
	add.s64 	%rd814, %rd1, %rd813;
	ld.global.nc.u32 	%r1303, [%rd814];
	add.s32 	%r1304, %r1303, %r1301;
	add.s32 	%r1305, %r3628, 103680;
	mul.wide.u32 	%rd815, %r1305, 4;
	add.s64 	%rd816, %rd1, %rd815;
	ld.global.nc.u32 	%r1306, [%rd816];
	add.s32 	%r1307, %r1306, %r1304;
	add.s32 	%r1308, %r3628, 103936;
	mul.wide.u32 	%rd817, %r1308, 4;
	add.s64 	%rd818, %rd1, %rd817;
	ld.global.nc.u32 	%r1309, [%rd818];
	add.s32 	%r1310, %r1309, %r1307;
	add.s32 	%r1311, %r3628, 104192;
	mul.wide.u32 	%rd819, %r1311, 4;
	add.s64 	%rd820, %rd1, %rd819;
	ld.global.nc.u32 	%r1312, [%rd820];
	add.s32 	%r1313, %r1312, %r1310;
	add.s32 	%r1314, %r3628, 104448;
	mul.wide.u32 	%rd821, %r1314, 4;
	add.s64 	%rd822, %rd1, %rd821;
	ld.global.nc.u32 	%r1315, [%rd822];
	add.s32 	%r1316, %r1315, %r1313;
	add.s32 	%r1317, %r3628, 104704;
	mul.wide.u32 	%rd823, %r1317, 4;
	add.s64 	%rd824, %rd1, %rd823;
	ld.global.nc.u32 	%r1318, [%rd824];
	add.s32 	%r1319, %r1318, %r1316;
	add.s32 	%r1320, %r3628, 104960;
	mul.wide.u32 	%rd825, %r1320, 4;
	add.s64 	%rd826, %rd1, %rd825;
	ld.global.nc.u32 	%r1321, [%rd826];
	add.s32 	%r1322, %r1321, %r1319;
	add.s32 	%r1323, %r3628, 105216;
	mul.wide.u32 	%rd827, %r1323, 4;
	add.s64 	%rd828, %rd1, %rd827;
	ld.global.nc.u32 	%r1324, [%rd828];
	add.s32 	%r1325, %r1324, %r1322;
	add.s32 	%r1326, %r3628, 105472;
	mul.wide.u32 	%rd829, %r1326, 4;
	add.s64 	%rd830, %rd1, %rd829;
	ld.global.nc.u32 	%r1327, [%rd830];
	add.s32 	%r1328, %r1327, %r1325;
	add.s32 	%r1329, %r3628, 105728;
	mul.wide.u32 	%rd831, %r1329, 4;
	add.s64 	%rd832, %rd1, %rd831;
	ld.global.nc.u32 	%r1330, [%rd832];
	add.s32 	%r1331, %r1330, %r1328;
	add.s32 	%r1332, %r3628, 105984;
	mul.wide.u32 	%rd833, %r1332, 4;
	add.s64 	%rd834, %rd1, %rd833;
	ld.global.nc.u32 	%r1333, [%rd834];
	add.s32 	%r1334, %r1333, %r1331;
	add.s32 	%r1335, %r3628, 106240;
	mul.wide.u32 	%rd835, %r1335, 4;
	add.s64 	%rd836, %rd1, %rd835;
	ld.global.nc.u32 	%r1336, [%rd836];
	add.s32 	%r1337, %r1336, %r1334;
	add.s32 	%r1338, %r3628, 106496;
	mul.wide.u32 	%rd837, %r1338, 4;
	add.s64 	%rd838, %rd1, %rd837;
	ld.global.nc.u32 	%r1339, [%rd838];
	add.s32 	%r1340, %r1339, %r1337;
	add.s32 	%r1341, %r3628, 106752;
	mul.wide.u32 	%rd839, %r1341, 4;
	add.s64 	%rd840, %rd1, %rd839;
	ld.global.nc.u32 	%r1342, [%rd840];
	add.s32 	%r1343, %r1342, %r1340;
	add.s32 	%r1344, %r3628, 107008;
	mul.wide.u32 	%rd841, %r1344, 4;
	add.s64 	%rd842, %rd1, %rd841;
	ld.global.nc.u32 	%r1345, [%rd842];
	add.s32 	%r1346, %r1345, %r1343;
	add.s32 	%r1347, %r3628, 107264;
	mul.wide.u32 	%rd843, %r1347, 4;
	add.s64 	%rd844, %rd1, %rd843;
	ld.global.nc.u32 	%r1348, [%rd844];
	add.s32 	%r1349, %r1348, %r1346;
	add.s32 	%r1350, %r3628, 107520;
	mul.wide.u32 	%rd845, %r1350, 4;
	add.s64 	%rd846, %rd1, %rd845;
	ld.global.nc.u32 	%r1351, [%rd846];
	add.s32 	%r1352, %r1351, %r1349;
	add.s32 	%r1353, %r3628, 107776;
	mul.wide.u32 	%rd847, %r1353, 4;
	add.s64 	%rd848, %rd1, %rd847;
	ld.global.nc.u32 	%r1354, [%rd848];
	add.s32 	%r1355, %r1354, %r1352;
	add.s32 	%r1356, %r3628, 108032;
	mul.wide.u32 	%rd849, %r1356, 4;
	add.s64 	%rd850, %rd1, %rd849;
	ld.global.nc.u32 	%r1357, [%rd850];
	add.s32 	%r1358, %r1357, %r1355;
	add.s32 	%r1359, %r3628, 108288;
	mul.wide.u32 	%rd851, %r1359, 4;
	add.s64 	%rd852, %rd1, %rd851;
	ld.global.nc.u32 	%r1360, [%rd852];
	add.s32 	%r1361, %r1360, %r1358;
	add.s32 	%r1362, %r3628, 108544;
	mul.wide.u32 	%rd853, %r1362, 4;
	add.s64 	%rd854, %rd1, %rd853;
	ld.global.nc.u32 	%r1363, [%rd854];
	add.s32 	%r1364, %r1363, %r1361;
	add.s32 	%r1365, %r3628, 108800;
	mul.wide.u32 	%rd855, %r1365, 4;
	add.s64 	%rd856, %rd1, %rd855;
	ld.global.nc.u32 	%r1366, [%rd856];
	add.s32 	%r1367, %r1366, %r1364;
	add.s32 	%r1368, %r3628, 109056;
	mul.wide.u32 	%rd857, %r1368, 4;
	add.s64 	%rd858, %rd1, %rd857;
	ld.global.nc.u32 	%r1369, [%rd858];
	add.s32 	%r1370, %r1369, %r1367;
	add.s32 	%r1371, %r3628, 109312;
	mul.wide.u32 	%rd859, %r1371, 4;
	add.s64 	%rd860, %rd1, %rd859;
	ld.global.nc.u32 	%r1372, [%rd860];
	add.s32 	%r1373, %r1372, %r1370;
	add.s32 	%r1374, %r3628, 109568;
	mul.wide.u32 	%rd861, %r1374, 4;
	add.s64 	%rd862, %rd1, %rd861;
	ld.global.nc.u32 	%r1375, [%rd862];
	add.s32 	%r1376, %r1375, %r1373;
	add.s32 	%r1377, %r3628, 109824;
	mul.wide.u32 	%rd863, %r1377, 4;
	add.s64 	%rd864, %rd1, %rd863;
	ld.global.nc.u32 	%r1378, [%rd864];
	add.s32 	%r1379, %r1378, %r1376;
	add.s32 	%r1380, %r3628, 110080;
	mul.wide.u32 	%rd865, %r1380, 4;
	add.s64 	%rd866, %rd1, %rd865;
	ld.global.nc.u32 	%r1381, [%rd866];
	add.s32 	%r1382, %r1381, %r1379;
	add.s32 	%r1383, %r3628, 110336;
	mul.wide.u32 	%rd867, %r1383, 4;
	add.s64 	%rd868, %rd1, %rd867;
	ld.global.nc.u32 	%r1384, [%rd868];
	add.s32 	%r1385, %r1384, %r1382;
	add.s32 	%r1386, %r3628, 110592;
	mul.wide.u32 	%rd869, %r1386, 4;
	add.s64 	%rd870, %rd1, %rd869;
	ld.global.nc.u32 	%r1387, [%rd870];
	add.s32 	%r1388, %r1387, %r1385;
	add.s32 	%r1389, %r3628, 110848;
	mul.wide.u32 	%rd871, %r1389, 4;
	add.s64 	%rd872, %rd1, %rd871;
	ld.global.nc.u32 	%r1390, [%rd872];
	add.s32 	%r1391, %r1390, %r1388;
	add.s32 	%r1392, %r3628, 111104;
	mul.wide.u32 	%rd873, %r1392, 4;
	add.s64 	%rd874, %rd1, %rd873;
	ld.global.nc.u32 	%r1393, [%rd874];
	add.s32 	%r1394, %r1393, %r1391;
	add.s32 	%r1395, %r3628, 111360;
	mul.wide.u32 	%rd875, %r1395, 4;
	add.s64 	%rd876, %rd1, %rd875;
	ld.global.nc.u32 	%r1396, [%rd876];
	add.s32 	%r1397, %r1396, %r1394;
	add.s32 	%r1398, %r3628, 111616;
	mul.wide.u32 	%rd877, %r1398, 4;
	add.s64 	%rd878, %rd1, %rd877;
	ld.global.nc.u32 	%r1399, [%rd878];
	add.s32 	%r1400, %r1399, %r1397;
	add.s32 	%r1401, %r3628, 111872;
	mul.wide.u32 	%rd879, %r1401, 4;
	add.s64 	%rd880, %rd1, %rd879;
	ld.global.nc.u32 	%r1402, [%rd880];
	add.s32 	%r1403, %r1402, %r1400;
	add.s32 	%r1404, %r3628, 112128;
	mul.wide.u32 	%rd881, %r1404, 4;
	add.s64 	%rd882, %rd1, %rd881;
	ld.global.nc.u32 	%r1405, [%rd882];
	add.s32 	%r1406, %r1405, %r1403;
	add.s32 	%r1407, %r3628, 112384;
	mul.wide.u32 	%rd883, %r1407, 4;
	add.s64 	%rd884, %rd1, %rd883;
	ld.global.nc.u32 	%r1408, [%rd884];
	add.s32 	%r1409, %r1408, %r1406;
	add.s32 	%r1410, %r3628, 112640;
	mul.wide.u32 	%rd885, %r1410, 4;
	add.s64 	%rd886, %rd1, %rd885;
	ld.global.nc.u32 	%r1411, [%rd886];
	add.s32 	%r1412, %r1411, %r1409;
	add.s32 	%r1413, %r3628, 112896;
	mul.wide.u32 	%rd887, %r1413, 4;
	add.s64 	%rd888, %rd1, %rd887;
	ld.global.nc.u32 	%r1414, [%rd888];
	add.s32 	%r1415, %r1414, %r1412;
	add.s32 	%r1416, %r3628, 113152;
	mul.wide.u32 	%rd889, %r1416, 4;
	add.s64 	%rd890, %rd1, %rd889;
	ld.global.nc.u32 	%r1417, [%rd890];
	add.s32 	%r1418, %r1417, %r1415;
	add.s32 	%r1419, %r3628, 113408;
	mul.wide.u32 	%rd891, %r1419, 4;
	add.s64 	%rd892, %rd1, %rd891;
	ld.global.nc.u32 	%r1420, [%rd892];
	add.s32 	%r1421, %r1420, %r1418;
	add.s32 	%r1422, %r3628, 113664;
	mul.wide.u32 	%rd893, %r1422, 4;
	add.s64 	%rd894, %rd1, %rd893;
	ld.global.nc.u32 	%r1423, [%rd894];
	add.s32 	%r1424, %r1423, %r1421;
	add.s32 	%r1425, %r3628, 113920;
	mul.wide.u32 	%rd895, %r1425, 4;
	add.s64 	%rd896, %rd1, %rd895;
	ld.global.nc.u32 	%r1426, [%rd896];
	add.s32 	%r1427, %r1426, %r1424;
	add.s32 	%r1428, %r3628, 114176;
	mul.wide.u32 	%rd897, %r1428, 4;
	add.s64 	%rd898, %rd1, %rd897;
	ld.global.nc.u32 	%r1429, [%rd898];
	add.s32 	%r1430, %r1429, %r1427;
	add.s32 	%r1431, %r3628, 114432;
	mul.wide.u32 	%rd899, %r1431, 4;
	add.s64 	%rd900, %rd1, %rd899;
	ld.global.nc.u32 	%r1432, [%rd900];
	add.s32 	%r1433, %r1432, %r1430;
	add.s32 	%r1434, %r3628, 114688;
	mul.wide.u32 	%rd901, %r1434, 4;
	add.s64 	%rd902, %rd1, %rd901;
	ld.global.nc.u32 	%r1435, [%rd902];
	add.s32 	%r1436, %r1435, %r1433;
	add.s32 	%r1437, %r3628, 114944;
	mul.wide.u32 	%rd903, %r1437, 4;
	add.s64 	%rd904, %rd1, %rd903;
	ld.global.nc.u32 	%r1438, [%rd904];
	add.s32 	%r1439, %r1438, %r1436;
	add.s32 	%r1440, %r3628, 115200;
	mul.wide.u32 	%rd905, %r1440, 4;
	add.s64 	%rd906, %rd1, %rd905;
	ld.global.nc.u32 	%r1441, [%rd906];
	add.s32 	%r1442, %r1441, %r1439;
	add.s32 	%r1443, %r3628, 115456;
	mul.wide.u32 	%rd907, %r1443, 4;
	add.s64 	%rd908, %rd1, %rd907;
	ld.global.nc.u32 	%r1444, [%rd908];
	add.s32 	%r1445, %r1444, %r1442;
	add.s32 	%r1446, %r3628, 115712;
	mul.wide.u32 	%rd909, %r1446, 4;
	add.s64 	%rd910, %rd1, %rd909;
	ld.global.nc.u32 	%r1447, [%rd910];
	add.s32 	%r1448, %r1447, %r1445;
	add.s32 	%r1449, %r3628, 115968;
	mul.wide.u32 	%rd911, %r1449, 4;
	add.s64 	%rd912, %rd1, %rd911;
	ld.global.nc.u32 	%r1450, [%rd912];
	add.s32 	%r1451, %r1450, %r1448;
	add.s32 	%r1452, %r3628, 116224;
	mul.wide.u32 	%rd913, %r1452, 4;
	add.s64 	%rd914, %rd1, %rd913;
	ld.global.nc.u32 	%r1453, [%rd914];
	add.s32 	%r1454, %r1453, %r1451;
	add.s32 	%r1455, %r3628, 116480;
	mul.wide.u32 	%rd915, %r1455, 4;
	add.s64 	%rd916, %rd1, %rd915;
	ld.global.nc.u32 	%r1456, [%rd916];
	add.s32 	%r1457, %r1456, %r1454;
	add.s32 	%r1458, %r3628, 116736;
	mul.wide.u32 	%rd917, %r1458, 4;
	add.s64 	%rd918, %rd1, %rd917;
	ld.global.nc.u32 	%r1459, [%rd918];
	add.s32 	%r1460, %r1459, %r1457;
	add.s32 	%r1461, %r3628, 116992;
	mul.wide.u32 	%rd919, %r1461, 4;
	add.s64 	%rd920, %rd1, %rd919;
	ld.global.nc.u32 	%r1462, [%rd920];
	add.s32 	%r1463, %r1462, %r1460;
	add.s32 	%r1464, %r3628, 117248;
	mul.wide.u32 	%rd921, %r1464, 4;
	add.s64 	%rd922, %rd1, %rd921;
	ld.global.nc.u32 	%r1465, [%rd922];
	add.s32 	%r1466, %r1465, %r1463;
	add.s32 	%r1467, %r3628, 117504;
	mul.wide.u32 	%rd923, %r1467, 4;
	add.s64 	%rd924, %rd1, %rd923;
	ld.global.nc.u32 	%r1468, [%rd924];
	add.s32 	%r1469, %r1468, %r1466;
	add.s32 	%r1470, %r3628, 117760;
	mul.wide.u32 	%rd925, %r1470, 4;
	add.s64 	%rd926, %rd1, %rd925;
	ld.global.nc.u32 	%r1471, [%rd926];
	add.s32 	%r1472, %r1471, %r1469;
	add.s32 	%r1473, %r3628, 118016;
	mul.wide.u32 	%rd927, %r1473, 4;
	add.s64 	%rd928, %rd1, %rd927;
	ld.global.nc.u32 	%r1474, [%rd928];
	add.s32 	%r1475, %r1474, %r1472;
	add.s32 	%r1476, %r3628, 118272;
	mul.wide.u32 	%rd929, %r1476, 4;
	add.s64 	%rd930, %rd1, %rd929;
	ld.global.nc.u32 	%r1477, [%rd930];
	add.s32 	%r1478, %r1477, %r1475;
	add.s32 	%r1479, %r3628, 118528;
	mul.wide.u32 	%rd931, %r1479, 4;
	add.s64 	%rd932, %rd1, %rd931;
	ld.global.nc.u32 	%r1480, [%rd932];
	add.s32 	%r1481, %r1480, %r1478;
	add.s32 	%r1482, %r3628, 118784;
	mul.wide.u32 	%rd933, %r1482, 4;
	add.s64 	%rd934, %rd1, %rd933;
	ld.global.nc.u32 	%r1483, [%rd934];
	add.s32 	%r1484, %r1483, %r1481;
	add.s32 	%r1485, %r3628, 119040;
	mul.wide.u32 	%rd935, %r1485, 4;
	add.s64 	%rd936, %rd1, %rd935;
	ld.global.nc.u32 	%r1486, [%rd936];
	add.s32 	%r1487, %r1486, %r1484;
	add.s32 	%r1488, %r3628, 119296;
	mul.wide.u32 	%rd937, %r1488, 4;
	add.s64 	%rd938, %rd1, %rd937;
	ld.global.nc.u32 	%r1489, [%rd938];
	add.s32 	%r1490, %r1489, %r1487;
	add.s32 	%r1491, %r3628, 119552;
	mul.wide.u32 	%rd939, %r1491, 4;
	add.s64 	%rd940, %rd1, %rd939;
	ld.global.nc.u32 	%r1492, [%rd940];
	add.s32 	%r1493, %r1492, %r1490;
	add.s32 	%r1494, %r3628, 119808;
	mul.wide.u32 	%rd941, %r1494, 4;
	add.s64 	%rd942, %rd1, %rd941;
	ld.global.nc.u32 	%r1495, [%rd942];
	add.s32 	%r1496, %r1495, %r1493;
	add.s32 	%r1497, %r3628, 120064;
	mul.wide.u32 	%rd943, %r1497, 4;
	add.s64 	%rd944, %rd1, %rd943;
	ld.global.nc.u32 	%r1498, [%rd944];
	add.s32 	%r1499, %r1498, %r1496;
	add.s32 	%r1500, %r3628, 120320;
	mul.wide.u32 	%rd945, %r1500, 4;
	add.s64 	%rd946, %rd1, %rd945;
	ld.global.nc.u32 	%r1501, [%rd946];
	add.s32 	%r1502, %r1501, %r1499;
	add.s32 	%r1503, %r3628, 120576;
	mul.wide.u32 	%rd947, %r1503, 4;
	add.s64 	%rd948, %rd1, %rd947;
	ld.global.nc.u32 	%r1504, [%rd948];
	add.s32 	%r1505, %r1504, %r1502;
	add.s32 	%r1506, %r3628, 120832;
	mul.wide.u32 	%rd949, %r1506, 4;
	add.s64 	%rd950, %rd1, %rd949;
	ld.global.nc.u32 	%r1507, [%rd950];
	add.s32 	%r1508, %r1507, %r1505;
	add.s32 	%r1509, %r3628, 121088;
	mul.wide.u32 	%rd951, %r1509, 4;
	add.s64 	%rd952, %rd1, %rd951;
	ld.global.nc.u32 	%r1510, [%rd952];
	add.s32 	%r1511, %r1510, %r1508;
	add.s32 	%r1512, %r3628, 121344;
	mul.wide.u32 	%rd953, %r1512, 4;
	add.s64 	%rd954, %rd1, %rd953;
	ld.global.nc.u32 	%r1513, [%rd954];
	add.s32 	%r1514, %r1513, %r1511;
	add.s32 	%r1515, %r3628, 121600;
	mul.wide.u32 	%rd955, %r1515, 4;
	add.s64 	%rd956, %rd1, %rd955;
	ld.global.nc.u32 	%r1516, [%rd956];
	add.s32 	%r1517, %r1516, %r1514;
	add.s32 	%r1518, %r3628, 121856;
	mul.wide.u32 	%rd957, %r1518, 4;
	add.s64 	%rd958, %rd1, %rd957;
	ld.global.nc.u32 	%r1519, [%rd958];
	add.s32 	%r1520, %r1519, %r1517;
	add.s32 	%r1521, %r3628, 122112;
	mul.wide.u32 	%rd959, %r1521, 4;
	add.s64 	%rd960, %rd1, %rd959;
	ld.global.nc.u32 	%r1522, [%rd960];
	add.s32 	%r1523, %r1522, %r1520;
	add.s32 	%r1524, %r3628, 122368;
	mul.wide.u32 	%rd961, %r1524, 4;
	add.s64 	%rd962, %rd1, %rd961;
	ld.global.nc.u32 	%r1525, [%rd962];
	add.s32 	%r1526, %r1525, %r1523;
	add.s32 	%r1527, %r3628, 122624;
	mul.wide.u32 	%rd963, %r1527, 4;
	add.s64 	%rd964, %rd1, %rd963;
	ld.global.nc.u32 	%r1528, [%rd964];
	add.s32 	%r1529, %r1528, %r1526;
	add.s32 	%r1530, %r3628, 122880;
	mul.wide.u32 	%rd965, %r1530, 4;
	add.s64 	%rd966, %rd1, %rd965;
	ld.global.nc.u32 	%r1531, [%rd966];
	add.s32 	%r1532, %r1531, %r1529;
	add.s32 	%r1533, %r3628, 123136;
	mul.wide.u32 	%rd967, %r1533, 4;
	add.s64 	%rd968, %rd1, %rd967;
	ld.global.nc.u32 	%r1534, [%rd968];
	add.s32 	%r1535, %r1534, %r1532;
	add.s32 	%r1536, %r3628, 123392;
	mul.wide.u32 	%rd969, %r1536, 4;
	add.s64 	%rd970, %rd1, %rd969;
	ld.global.nc.u32 	%r1537, [%rd970];
	add.s32 	%r1538, %r1537, %r1535;
	add.s32 	%r1539, %r3628, 123648;
	mul.wide.u32 	%rd971, %r1539, 4;
	add.s64 	%rd972, %rd1, %rd971;
	ld.global.nc.u32 	%r1540, [%rd972];
	add.s32 	%r1541, %r1540, %r1538;
	add.s32 	%r1542, %r3628, 123904;
	mul.wide.u32 	%rd973, %r1542, 4;
	add.s64 	%rd974, %rd1, %rd973;
	ld.global.nc.u32 	%r1543, [%rd974];
	add.s32 	%r1544, %r1543, %r1541;
	add.s32 	%r1545, %r3628, 124160;
	mul.wide.u32 	%rd975, %r1545, 4;
	add.s64 	%rd976, %rd1, %rd975;
	ld.global.nc.u32 	%r1546, [%rd976];
	add.s32 	%r1547, %r1546, %r1544;
	add.s32 	%r1548, %r3628, 124416;
	mul.wide.u32 	%rd977, %r1548, 4;
	add.s64 	%rd978, %rd1, %rd977;
	ld.global.nc.u32 	%r1549, [%rd978];
	add.s32 	%r1550, %r1549, %r1547;
	add.s32 	%r1551, %r3628, 124672;
	mul.wide.u32 	%rd979, %r1551, 4;
	add.s64 	%rd980, %rd1, %rd979;
	ld.global.nc.u32 	%r1552, [%rd980];
	add.s32 	%r1553, %r1552, %r1550;
	add.s32 	%r1554, %r3628, 124928;
	mul.wide.u32 	%rd981, %r1554, 4;
	add.s64 	%rd982, %rd1, %rd981;
	ld.global.nc.u32 	%r1555, [%rd982];
	add.s32 	%r1556, %r1555, %r1553;
	add.s32 	%r1557, %r3628, 125184;
	mul.wide.u32 	%rd983, %r1557, 4;
	add.s64 	%rd984, %rd1, %rd983;
	ld.global.nc.u32 	%r1558, [%rd984];
	add.s32 	%r1559, %r1558, %r1556;
	add.s32 	%r1560, %r3628, 125440;
	mul.wide.u32 	%rd985, %r1560, 4;
	add.s64 	%rd986, %rd1, %rd985;
	ld.global.nc.u32 	%r1561, [%rd986];
	add.s32 	%r1562, %r1561, %r1559;
	add.s32 	%r1563, %r3628, 125696;
	mul.wide.u32 	%rd987, %r1563, 4;
	add.s64 	%rd988, %rd1, %rd987;
	ld.global.nc.u32 	%r1564, [%rd988];
	add.s32 	%r1565, %r1564, %r1562;
	add.s32 	%r1566, %r3628, 125952;
	mul.wide.u32 	%rd989, %r1566, 4;
	add.s64 	%rd990, %rd1, %rd989;
	ld.global.nc.u32 	%r1567, [%rd990];
	add.s32 	%r1568, %r1567, %r1565;
	add.s32 	%r1569, %r3628, 126208;
	mul.wide.u32 	%rd991, %r1569, 4;
	add.s64 	%rd992, %rd1, %rd991;
	ld.global.nc.u32 	%r1570, [%rd992];
	add.s32 	%r1571, %r1570, %r1568;
	add.s32 	%r1572, %r3628, 126464;
	mul.wide.u32 	%rd993, %r1572, 4;
	add.s64 	%rd994, %rd1, %rd993;
	ld.global.nc.u32 	%r1573, [%rd994];
	add.s32 	%r1574, %r1573, %r1571;
	add.s32 	%r1575, %r3628, 126720;
	mul.wide.u32 	%rd995, %r1575, 4;
	add.s64 	%rd996, %rd1, %rd995;
	ld.global.nc.u32 	%r1576, [%rd996];
	add.s32 	%r1577, %r1576, %r1574;
	add.s32 	%r1578, %r3628, 126976;
	mul.wide.u32 	%rd997, %r1578, 4;
	add.s64 	%rd998, %rd1, %rd997;
	ld.global.nc.u32 	%r1579, [%rd998];
	add.s32 	%r1580, %r1579, %r1577;
	add.s32 	%r1581, %r3628, 127232;
	mul.wide.u32 	%rd999, %r1581, 4;
	add.s64 	%rd1000, %rd1, %rd999;
	ld.global.nc.u32 	%r1582, [%rd1000];
	add.s32 	%r1583, %r1582, %r1580;
	add.s32 	%r1584, %r3628, 127488;
	mul.wide.u32 	%rd1001, %r1584, 4;
	add.s64 	%rd1002, %rd1, %rd1001;
	ld.global.nc.u32 	%r1585, [%rd1002];
	add.s32 	%r1586, %r1585, %r1583;
	add.s32 	%r1587, %r3628, 127744;
	mul.wide.u32 	%rd1003, %r1587, 4;
	add.s64 	%rd1004, %rd1, %rd1003;
	ld.global.nc.u32 	%r1588, [%rd1004];
	add.s32 	%r1589, %r1588, %r1586;
	add.s32 	%r1590, %r3628, 128000;
	mul.wide.u32 	%rd1005, %r1590, 4;
	add.s64 	%rd1006, %rd1, %rd1005;
	ld.global.nc.u32 	%r1591, [%rd1006];
	add.s32 	%r1592, %r1591, %r1589;
	add.s32 	%r1593, %r3628, 128256;
	mul.wide.u32 	%rd1007, %r1593, 4;
	add.s64 	%rd1008, %rd1, %rd1007;
	ld.global.nc.u32 	%r1594, [%rd1008];
	add.s32 	%r1595, %r1594, %r1592;
	add.s32 	%r1596, %r3628, 128512;
	mul.wide.u32 	%rd1009, %r1596, 4;
	add.s64 	%rd1010, %rd1, %rd1009;
	ld.global.nc.u32 	%r1597, [%rd1010];
	add.s32 	%r1598, %r1597, %r1595;
	add.s32 	%r1599, %r3628, 128768;
	mul.wide.u32 	%rd1011, %r1599, 4;
	add.s64 	%rd1012, %rd1, %rd1011;
	ld.global.nc.u32 	%r1600, [%rd1012];
	add.s32 	%r1601, %r1600, %r1598;
	add.s32 	%r1602, %r3628, 129024;
	mul.wide.u32 	%rd1013, %r1602, 4;
	add.s64 	%rd1014, %rd1, %rd1013;
	ld.global.nc.u32 	%r1603, [%rd1014];
	add.s32 	%r1604, %r1603, %r1601;
	add.s32 	%r1605, %r3628, 129280;
	mul.wide.u32 	%rd1015, %r1605, 4;
	add.s64 	%rd1016, %rd1, %rd1015;
	ld.global.nc.u32 	%r1606, [%rd1016];
	add.s32 	%r1607, %r1606, %r1604;
	add.s32 	%r1608, %r3628, 129536;
	mul.wide.u32 	%rd1017, %r1608, 4;
	add.s64 	%rd1018, %rd1, %rd1017;
	ld.global.nc.u32 	%r1609, [%rd1018];
	add.s32 	%r1610, %r1609, %r1607;
	add.s32 	%r1611, %r3628, 129792;
	mul.wide.u32 	%rd1019, %r1611, 4;
	add.s64 	%rd1020, %rd1, %rd1019;
	ld.global.nc.u32 	%r1612, [%rd1020];
	add.s32 	%r1613, %r1612, %r1610;
	add.s32 	%r1614, %r3628, 130048;
	mul.wide.u32 	%rd1021, %r1614, 4;
	add.s64 	%rd1022, %rd1, %rd1021;
	ld.global.nc.u32 	%r1615, [%rd1022];
	add.s32 	%r1616, %r1615, %r1613;
	add.s32 	%r1617, %r3628, 130304;
	mul.wide.u32 	%rd1023, %r1617, 4;
	add.s64 	%rd1024, %rd1, %rd1023;
	ld.global.nc.u32 	%r1618, [%rd1024];
	add.s32 	%r1619, %r1618, %r1616;
	add.s32 	%r1620, %r3628, 130560;
	mul.wide.u32 	%rd1025, %r1620, 4;
	add.s64 	%rd1026, %rd1, %rd1025;
	ld.global.nc.u32 	%r1621, [%rd1026];
	add.s32 	%r1622, %r1621, %r1619;
	add.s32 	%r1623, %r3628, 130816;
	mul.wide.u32 	%rd1027, %r1623, 4;
	add.s64 	%rd1028, %rd1, %rd1027;
	ld.global.nc.u32 	%r1624, [%rd1028];
	add.s32 	%r1625, %r1624, %r1622;
	add.s32 	%r1626, %r3628, 131072;
	mul.wide.u32 	%rd1029, %r1626, 4;
	add.s64 	%rd1030, %rd1, %rd1029;
	ld.global.nc.u32 	%r1627, [%rd1030];
	add.s32 	%r1628, %r1627, %r1625;
	add.s32 	%r1629, %r3628, 131328;
	mul.wide.u32 	%rd1031, %r1629, 4;
	add.s64 	%rd1032, %rd1, %rd1031;
	ld.global.nc.u32 	%r1630, [%rd1032];
	add.s32 	%r1631, %r1630, %r1628;
	add.s32 	%r1632, %r3628, 131584;
	mul.wide.u32 	%rd1033, %r1632, 4;
	add.s64 	%rd1034, %rd1, %rd1033;
	ld.global.nc.u32 	%r1633, [%rd1034];
	add.s32 	%r1634, %r1633, %r1631;
	add.s32 	%r1635, %r3628, 131840;
	mul.wide.u32 	%rd1035, %r1635, 4;
	add.s64 	%rd1036, %rd1, %rd1035;
	ld.global.nc.u32 	%r1636, [%rd1036];
	add.s32 	%r1637, %r1636, %r1634;
	add.s32 	%r1638, %r3628, 132096;
	mul.wide.u32 	%rd1037, %r1638, 4;
	add.s64 	%rd1038, %rd1, %rd1037;
	ld.global.nc.u32 	%r1639, [%rd1038];
	add.s32 	%r1640, %r1639, %r1637;
	add.s32 	%r1641, %r3628, 132352;
	mul.wide.u32 	%rd1039, %r1641, 4;
	add.s64 	%rd1040, %rd1, %rd1039;
	ld.global.nc.u32 	%r1642, [%rd1040];
	add.s32 	%r1643, %r1642, %r1640;
	add.s32 	%r1644, %r3628, 132608;
	mul.wide.u32 	%rd1041, %r1644, 4;
	add.s64 	%rd1042, %rd1, %rd1041;
	ld.global.nc.u32 	%r1645, [%rd1042];
	add.s32 	%r1646, %r1645, %r1643;
	add.s32 	%r1647, %r3628, 132864;
	mul.wide.u32 	%rd1043, %r1647, 4;
	add.s64 	%rd1044, %rd1, %rd1043;
	ld.global.nc.u32 	%r1648, [%rd1044];
	add.s32 	%r1649, %r1648, %r1646;
	add.s32 	%r1650, %r3628, 133120;
	mul.wide.u32 	%rd1045, %r1650, 4;
	add.s64 	%rd1046, %rd1, %rd1045;
	ld.global.nc.u32 	%r1651, [%rd1046];
	add.s32 	%r1652, %r1651, %r1649;
	add.s32 	%r1653, %r3628, 133376;
	mul.wide.u32 	%rd1047, %r1653, 4;
	add.s64 	%rd1048, %rd1, %rd1047;
	ld.global.nc.u32 	%r1654, [%rd1048];
	add.s32 	%r1655, %r1654, %r1652;
	add.s32 	%r1656, %r3628, 133632;
	mul.wide.u32 	%rd1049, %r1656, 4;
	add.s64 	%rd1050, %rd1, %rd1049;
	ld.global.nc.u32 	%r1657, [%rd1050];
	add.s32 	%r1658, %r1657, %r1655;
	add.s32 	%r1659, %r3628, 133888;
	mul.wide.u32 	%rd1051, %r1659, 4;
	add.s64 	%rd1052, %rd1, %rd1051;
	ld.global.nc.u32 	%r1660, [%rd1052];
	add.s32 	%r1661, %r1660, %r1658;
	add.s32 	%r1662, %r3628, 134144;
	mul.wide.u32 	%rd1053, %r1662, 4;
	add.s64 	%rd1054, %rd1, %rd1053;
	ld.global.nc.u32 	%r1663, [%rd1054];
	add.s32 	%r1664, %r1663, %r1661;
	add.s32 	%r1665, %r3628, 134400;
	mul.wide.u32 	%rd1055, %r1665, 4;
	add.s64 	%rd1056, %rd1, %rd1055;
	ld.global.nc.u32 	%r1666, [%rd1056];
	add.s32 	%r1667, %r1666, %r1664;
	add.s32 	%r1668, %r3628, 134656;
	mul.wide.u32 	%rd1057, %r1668, 4;
	add.s64 	%rd1058, %rd1, %rd1057;
	ld.global.nc.u32 	%r1669, [%rd1058];
	add.s32 	%r1670, %r1669, %r1667;
	add.s32 	%r1671, %r3628, 134912;
	mul.wide.u32 	%rd1059, %r1671, 4;
	add.s64 	%rd1060, %rd1, %rd1059;
	ld.global.nc.u32 	%r1672, [%rd1060];
	add.s32 	%r1673, %r1672, %r1670;
	add.s32 	%r1674, %r3628, 135168;
	mul.wide.u32 	%rd1061, %r1674, 4;
	add.s64 	%rd1062, %rd1, %rd1061;
	ld.global.nc.u32 	%r1675, [%rd1062];
	add.s32 	%r1676, %r1675, %r1673;
	add.s32 	%r1677, %r3628, 135424;
	mul.wide.u32 	%rd1063, %r1677, 4;
	add.s64 	%rd1064, %rd1, %rd1063;
	ld.global.nc.u32 	%r1678, [%rd1064];
	add.s32 	%r1679, %r1678, %r1676;
	add.s32 	%r1680, %r3628, 135680;
	mul.wide.u32 	%rd1065, %r1680, 4;
	add.s64 	%rd1066, %rd1, %rd1065;
	ld.global.nc.u32 	%r1681, [%rd1066];
	add.s32 	%r1682, %r1681, %r1679;
	add.s32 	%r1683, %r3628, 135936;
	mul.wide.u32 	%rd1067, %r1683, 4;
	add.s64 	%rd1068, %rd1, %rd1067;
	ld.global.nc.u32 	%r1684, [%rd1068];
	add.s32 	%r1685, %r1684, %r1682;
	add.s32 	%r1686, %r3628, 136192;
	mul.wide.u32 	%rd1069, %r1686, 4;
	add.s64 	%rd1070, %rd1, %rd1069;
	ld.global.nc.u32 	%r1687, [%rd1070];
	add.s32 	%r1688, %r1687, %r1685;
	add.s32 	%r1689, %r3628, 136448;
	mul.wide.u32 	%rd1071, %r1689, 4;
	add.s64 	%rd1072, %rd1, %rd1071;
	ld.global.nc.u32 	%r1690, [%rd1072];
	add.s32 	%r1691, %r1690, %r1688;
	add.s32 	%r1692, %r3628, 136704;
	mul.wide.u32 	%rd1073, %r1692, 4;
	add.s64 	%rd1074, %rd1, %rd1073;
	ld.global.nc.u32 	%r1693, [%rd1074];
	add.s32 	%r1694, %r1693, %r1691;
	add.s32 	%r1695, %r3628, 136960;
	mul.wide.u32 	%rd1075, %r1695, 4;
	add.s64 	%rd1076, %rd1, %rd1075;
	ld.global.nc.u32 	%r1696, [%rd1076];
	add.s32 	%r1697, %r1696, %r1694;
	add.s32 	%r1698, %r3628, 137216;
	mul.wide.u32 	%rd1077, %r1698, 4;
	add.s64 	%rd1078, %rd1, %rd1077;
	ld.global.nc.u32 	%r1699, [%rd1078];
	add.s32 	%r1700, %r1699, %r1697;
	add.s32 	%r1701, %r3628, 137472;
	mul.wide.u32 	%rd1079, %r1701, 4;
	add.s64 	%rd1080, %rd1, %rd1079;
	ld.global.nc.u32 	%r1702, [%rd1080];
	add.s32 	%r1703, %r1702, %r1700;
	add.s32 	%r1704, %r3628, 137728;
	mul.wide.u32 	%rd1081, %r1704, 4;
	add.s64 	%rd1082, %rd1, %rd1081;
	ld.global.nc.u32 	%r1705, [%rd1082];
	add.s32 	%r1706, %r1705, %r1703;
	add.s32 	%r1707, %r3628, 137984;
	mul.wide.u32 	%rd1083, %r1707, 4;
	add.s64 	%rd1084, %rd1, %rd1083;
	ld.global.nc.u32 	%r1708, [%rd1084];
	add.s32 	%r1709, %r1708, %r1706;
	add.s32 	%r1710, %r3628, 138240;
	mul.wide.u32 	%rd1085, %r1710, 4;
	add.s64 	%rd1086, %rd1, %rd1085;
	ld.global.nc.u32 	%r1711, [%rd1086];
	add.s32 	%r1712, %r1711, %r1709;
	add.s32 	%r1713, %r3628, 138496;
	mul.wide.u32 	%rd1087, %r1713, 4;
	add.s64 	%rd1088, %rd1, %rd1087;
	ld.global.nc.u32 	%r1714, [%rd1088];
	add.s32 	%r1715, %r1714, %r1712;
	add.s32 	%r1716, %r3628, 138752;
	mul.wide.u32 	%rd1089, %r1716, 4;
	add.s64 	%rd1090, %rd1, %rd1089;
	ld.global.nc.u32 	%r1717, [%rd1090];
	add.s32 	%r1718, %r1717, %r1715;
	add.s32 	%r1719, %r3628, 139008;
	mul.wide.u32 	%rd1091, %r1719, 4;
	add.s64 	%rd1092, %rd1, %rd1091;
	ld.global.nc.u32 	%r1720, [%rd1092];
	add.s32 	%r1721, %r1720, %r1718;
	add.s32 	%r1722, %r3628, 139264;
	mul.wide.u32 	%rd1093, %r1722, 4;
	add.s64 	%rd1094, %rd1, %rd1093;
	ld.global.nc.u32 	%r1723, [%rd1094];
	add.s32 	%r1724, %r1723, %r1721;
	add.s32 	%r1725, %r3628, 139520;
	mul.wide.u32 	%rd1095, %r1725, 4;
	add.s64 	%rd1096, %rd1, %rd1095;
	ld.global.nc.u32 	%r1726, [%rd1096];
	add.s32 	%r1727, %r1726, %r1724;
	add.s32 	%r1728, %r3628, 139776;
	mul.wide.u32 	%rd1097, %r1728, 4;
	add.s64 	%rd1098, %rd1, %rd1097;
	ld.global.nc.u32 	%r1729, [%rd1098];
	add.s32 	%r1730, %r1729, %r1727;
	add.s32 	%r1731, %r3628, 140032;
	mul.wide.u32 	%rd1099, %r1731, 4;
	add.s64 	%rd1100, %rd1, %rd1099;
	ld.global.nc.u32 	%r1732, [%rd1100];
	add.s32 	%r1733, %r1732, %r1730;
	add.s32 	%r1734, %r3628, 140288;
	mul.wide.u32 	%rd1101, %r1734, 4;
	add.s64 	%rd1102, %rd1, %rd1101;
	ld.global.nc.u32 	%r1735, [%rd1102];
	add.s32 	%r1736, %r1735, %r1733;
	add.s32 	%r1737, %r3628, 140544;
	mul.wide.u32 	%rd1103, %r1737, 4;
	add.s64 	%rd1104, %rd1, %rd1103;
	ld.global.nc.u32 	%r1738, [%rd1104];
	add.s32 	%r1739, %r1738, %r1736;
	add.s32 	%r1740, %r3628, 140800;
	mul.wide.u32 	%rd1105, %r1740, 4;
	add.s64 	%rd1106, %rd1, %rd1105;
	ld.global.nc.u32 	%r1741, [%rd1106];
	add.s32 	%r1742, %r1741, %r1739;
	add.s32 	%r1743, %r3628, 141056;
	mul.wide.u32 	%rd1107, %r1743, 4;
	add.s64 	%rd1108, %rd1, %rd1107;
	ld.global.nc.u32 	%r1744, [%rd1108];
	add.s32 	%r1745, %r1744, %r1742;
	add.s32 	%r1746, %r3628, 141312;
	mul.wide.u32 	%rd1109, %r1746, 4;
	add.s64 	%rd1110, %rd1, %rd1109;
	ld.global.nc.u32 	%r1747, [%rd1110];
	add.s32 	%r1748, %r1747, %r1745;
	add.s32 	%r1749, %r3628, 141568;
	mul.wide.u32 	%rd1111, %r1749, 4;
	add.s64 	%rd1112, %rd1, %rd1111;
	ld.global.nc.u32 	%r1750, [%rd1112];
	add.s32 	%r1751, %r1750, %r1748;
	add.s32 	%r1752, %r3628, 141824;
	mul.wide.u32 	%rd1113, %r1752, 4;
	add.s64 	%rd1114, %rd1, %rd1113;
	ld.global.nc.u32 	%r1753, [%rd1114];
	add.s32 	%r1754, %r1753, %r1751;
	add.s32 	%r1755, %r3628, 142080;
	mul.wide.u32 	%rd1115, %r1755, 4;
	add.s64 	%rd1116, %rd1, %rd1115;
	ld.global.nc.u32 	%r1756, [%rd1116];
	add.s32 	%r1757, %r1756, %r1754;
	add.s32 	%r1758, %r3628, 142336;
	mul.wide.u32 	%rd1117, %r1758, 4;
	add.s64 	%rd1118, %rd1, %rd1117;
	ld.global.nc.u32 	%r1759, [%rd1118];
	add.s32 	%r1760, %r1759, %r1757;
	add.s32 	%r1761, %r3628, 142592;
	mul.wide.u32 	%rd1119, %r1761, 4;
	add.s64 	%rd1120, %rd1, %rd1119;
	ld.global.nc.u32 	%r1762, [%rd1120];
	add.s32 	%r1763, %r1762, %r1760;
	add.s32 	%r1764, %r3628, 142848;
	mul.wide.u32 	%rd1121, %r1764, 4;
	add.s64 	%rd1122, %rd1, %rd1121;
	ld.global.nc.u32 	%r1765, [%rd1122];
	add.s32 	%r1766, %r1765, %r1763;
	add.s32 	%r1767, %r3628, 143104;
	mul.wide.u32 	%rd1123, %r1767, 4;
	add.s64 	%rd1124, %rd1, %rd1123;
	ld.global.nc.u32 	%r1768, [%rd1124];
	add.s32 	%r1769, %r1768, %r1766;
	add.s32 	%r1770, %r3628, 143360;
	mul.wide.u32 	%rd1125, %r1770, 4;
	add.s64 	%rd1126, %rd1, %rd1125;
	ld.global.nc.u32 	%r1771, [%rd1126];
	add.s32 	%r1772, %r1771, %r1769;
	add.s32 	%r1773, %r3628, 143616;
	mul.wide.u32 	%rd1127, %r1773, 4;
	add.s64 	%rd1128, %rd1, %rd1127;
	ld.global.nc.u32 	%r1774, [%rd1128];
	add.s32 	%r1775, %r1774, %r1772;
	add.s32 	%r1776, %r3628, 143872;
	mul.wide.u32 	%rd1129, %r1776, 4;
	add.s64 	%rd1130, %rd1, %rd1129;
	ld.global.nc.u32 	%r1777, [%rd1130];
	add.s32 	%r1778, %r1777, %r1775;
	add.s32 	%r1779, %r3628, 144128;
	mul.wide.u32 	%rd1131, %r1779, 4;
	add.s64 	%rd1132, %rd1, %rd1131;
	ld.global.nc.u32 	%r1780, [%rd1132];
	add.s32 	%r1781, %r1780, %r1778;
	add.s32 	%r1782, %r3628, 144384;
	mul.wide.u32 	%rd1133, %r1782, 4;
	add.s64 	%rd1134, %rd1, %rd1133;
	ld.global.nc.u32 	%r1783, [%rd1134];
	add.s32 	%r1784, %r1783, %r1781;
	add.s32 	%r1785, %r3628, 144640;
	mul.wide.u32 	%rd1135, %r1785, 4;
	add.s64 	%rd1136, %rd1, %rd1135;
	ld.global.nc.u32 	%r1786, [%rd1136];
	add.s32 	%r1787, %r1786, %r1784;
	add.s32 	%r1788, %r3628, 144896;
	mul.wide.u32 	%rd1137, %r1788, 4;
	add.s64 	%rd1138, %rd1, %rd1137;
	ld.global.nc.u32 	%r1789, [%rd1138];
	add.s32 	%r1790, %r1789, %r1787;
	add.s32 	%r1791, %r3628, 145152;
	mul.wide.u32 	%rd1139, %r1791, 4;
	add.s64 	%rd1140, %rd1, %rd1139;
	ld.global.nc.u32 	%r1792, [%rd1140];
	add.s32 	%r1793, %r1792, %r1790;
	add.s32 	%r1794, %r3628, 145408;
	mul.wide.u32 	%rd1141, %r1794, 4;
	add.s64 	%rd1142, %rd1, %rd1141;
	ld.global.nc.u32 	%r1795, [%rd1142];
	add.s32 	%r1796, %r1795, %r1793;
	add.s32 	%r1797, %r3628, 145664;
	mul.wide.u32 	%rd1143, %r1797, 4;
	add.s64 	%rd1144, %rd1, %rd1143;
	ld.global.nc.u32 	%r1798, [%rd1144];
	add.s32 	%r1799, %r1798, %r1796;
	add.s32 	%r1800, %r3628, 145920;
	mul.wide.u32 	%rd1145, %r1800, 4;
	add.s64 	%rd1146, %rd1, %rd1145;
	ld.global.nc.u32 	%r1801, [%rd1146];
	add.s32 	%r1802, %r1801, %r1799;
	add.s32 	%r1803, %r3628, 146176;
	mul.wide.u32 	%rd1147, %r1803, 4;
	add.s64 	%rd1148, %rd1, %rd1147;
	ld.global.nc.u32 	%r1804, [%rd1148];
	add.s32 	%r1805, %r1804, %r1802;
	add.s32 	%r1806, %r3628, 146432;
	mul.wide.u32 	%rd1149, %r1806, 4;
	add.s64 	%rd1150, %rd1, %rd1149;
	ld.global.nc.u32 	%r1807, [%rd1150];
	add.s32 	%r1808, %r1807, %r1805;
	add.s32 	%r1809, %r3628, 146688;
	mul.wide.u32 	%rd1151, %r1809, 4;
	add.s64 	%rd1152, %rd1, %rd1151;
	ld.global.nc.u32 	%r1810, [%rd1152];
	add.s32 	%r1811, %r1810, %r1808;
	add.s32 	%r1812, %r3628, 146944;
	mul.wide.u32 	%rd1153, %r1812, 4;
	add.s64 	%rd1154, %rd1, %rd1153;
	ld.global.nc.u32 	%r1813, [%rd1154];
	add.s32 	%r1814, %r1813, %r1811;
	add.s32 	%r1815, %r3628, 147200;
	mul.wide.u32 	%rd1155, %r1815, 4;
	add.s64 	%rd1156, %rd1, %rd1155;
	ld.global.nc.u32 	%r1816, [%rd1156];
	add.s32 	%r1817, %r1816, %r1814;
	add.s32 	%r1818, %r3628, 147456;
	mul.wide.u32 	%rd1157, %r1818, 4;
	add.s64 	%rd1158, %rd1, %rd1157;
	ld.global.nc.u32 	%r1819, [%rd1158];
	add.s32 	%r1820, %r1819, %r1817;
	add.s32 	%r1821, %r3628, 147712;
	mul.wide.u32 	%rd1159, %r1821, 4;
	add.s64 	%rd1160, %rd1, %rd1159;
	ld.global.nc.u32 	%r1822, [%rd1160];
	add.s32 	%r1823, %r1822, %r1820;
	add.s32 	%r1824, %r3628, 147968;
	mul.wide.u32 	%rd1161, %r1824, 4;
	add.s64 	%rd1162, %rd1, %rd1161;
	ld.global.nc.u32 	%r1825, [%rd1162];
	add.s32 	%r1826, %r1825, %r1823;
	add.s32 	%r1827, %r3628, 148224;
	mul.wide.u32 	%rd1163, %r1827, 4;
	add.s64 	%rd1164, %rd1, %rd1163;
	ld.global.nc.u32 	%r1828, [%rd1164];
	add.s32 	%r1829, %r1828, %r1826;
	add.s32 	%r1830, %r3628, 148480;
	mul.wide.u32 	%rd1165, %r1830, 4;
	add.s64 	%rd1166, %rd1, %rd1165;
	ld.global.nc.u32 	%r1831, [%rd1166];
	add.s32 	%r1832, %r1831, %r1829;
	add.s32 	%r1833, %r3628, 148736;
	mul.wide.u32 	%rd1167, %r1833, 4;
	add.s64 	%rd1168, %rd1, %rd1167;
	ld.global.nc.u32 	%r1834, [%rd1168];
	add.s32 	%r1835, %r1834, %r1832;
	add.s32 	%r1836, %r3628, 148992;
	mul.wide.u32 	%rd1169, %r1836, 4;
	add.s64 	%rd1170, %rd1, %rd1169;
	ld.global.nc.u32 	%r1837, [%rd1170];
	add.s32 	%r1838, %r1837, %r1835;
	add.s32 	%r1839, %r3628, 149248;
	mul.wide.u32 	%rd1171, %r1839, 4;
	add.s64 	%rd1172, %rd1, %rd1171;
	ld.global.nc.u32 	%r1840, [%rd1172];
	add.s32 	%r1841, %r1840, %r1838;
	add.s32 	%r1842, %r3628, 149504;
	mul.wide.u32 	%rd1173, %r1842, 4;
	add.s64 	%rd1174, %rd1, %rd1173;
	ld.global.nc.u32 	%r1843, [%rd1174];
	add.s32 	%r1844, %r1843, %r1841;
	add.s32 	%r1845, %r3628, 149760;
	mul.wide.u32 	%rd1175, %r1845, 4;
	add.s64 	%rd1176, %rd1, %rd1175;
	ld.global.nc.u32 	%r1846, [%rd1176];
	add.s32 	%r1847, %r1846, %r1844;
	add.s32 	%r1848, %r3628, 150016;
	mul.wide.u32 	%rd1177, %r1848, 4;
	add.s64 	%rd1178, %rd1, %rd1177;
	ld.global.nc.u32 	%r1849, [%rd1178];
	add.s32 	%r1850, %r1849, %r1847;
	add.s32 	%r1851, %r3628, 150272;
	mul.wide.u32 	%rd1179, %r1851, 4;
	add.s64 	%rd1180, %rd1, %rd1179;
	ld.global.nc.u32 	%r1852, [%rd1180];
	add.s32 	%r1853, %r1852, %r1850;
	add.s32 	%r1854, %r3628, 150528;
	mul.wide.u32 	%rd1181, %r1854, 4;
	add.s64 	%rd1182, %rd1, %rd1181;
	ld.global.nc.u32 	%r1855, [%rd1182];
	add.s32 	%r1856, %r1855, %r1853;
	add.s32 	%r1857, %r3628, 150784;
	mul.wide.u32 	%rd1183, %r1857, 4;
	add.s64 	%rd1184, %rd1, %rd1183;
	ld.global.nc.u32 	%r1858, [%rd1184];
	add.s32 	%r1859, %r1858, %r1856;
	add.s32 	%r1860, %r3628, 151040;
	mul.wide.u32 	%rd1185, %r1860, 4;
	add.s64 	%rd1186, %rd1, %rd1185;
	ld.global.nc.u32 	%r1861, [%rd1186];
	add.s32 	%r1862, %r1861, %r1859;
	add.s32 	%r1863, %r3628, 151296;
	mul.wide.u32 	%rd1187, %r1863, 4;
	add.s64 	%rd1188, %rd1, %rd1187;
	ld.global.nc.u32 	%r1864, [%rd1188];
	add.s32 	%r1865, %r1864, %r1862;
	add.s32 	%r1866, %r3628, 151552;
	mul.wide.u32 	%rd1189, %r1866, 4;
	add.s64 	%rd1190, %rd1, %rd1189;
	ld.global.nc.u32 	%r1867, [%rd1190];
	add.s32 	%r1868, %r1867, %r1865;
	add.s32 	%r1869, %r3628, 151808;
	mul.wide.u32 	%rd1191, %r1869, 4;
	add.s64 	%rd1192, %rd1, %rd1191;
	ld.global.nc.u32 	%r1870, [%rd1192];
	add.s32 	%r1871, %r1870, %r1868;
	add.s32 	%r1872, %r3628, 152064;
	mul.wide.u32 	%rd1193, %r1872, 4;
	add.s64 	%rd1194, %rd1, %rd1193;
	ld.global.nc.u32 	%r1873, [%rd1194];
	add.s32 	%r1874, %r1873, %r1871;
	add.s32 	%r1875, %r3628, 152320;
	mul.wide.u32 	%rd1195, %r1875, 4;
	add.s64 	%rd1196, %rd1, %rd1195;
	ld.global.nc.u32 	%r1876, [%rd1196];
	add.s32 	%r1877, %r1876, %r1874;
	add.s32 	%r1878, %r3628, 152576;
	mul.wide.u32 	%rd1197, %r1878, 4;
	add.s64 	%rd1198, %rd1, %rd1197;
	ld.global.nc.u32 	%r1879, [%rd1198];
	add.s32 	%r1880, %r1879, %r1877;
	add.s32 	%r1881, %r3628, 152832;
	mul.wide.u32 	%rd1199, %r1881, 4;
	add.s64 	%rd1200, %rd1, %rd1199;
	ld.global.nc.u32 	%r1882, [%rd1200];
	add.s32 	%r1883, %r1882, %r1880;
	add.s32 	%r1884, %r3628, 153088;
	mul.wide.u32 	%rd1201, %r1884, 4;
	add.s64 	%rd1202, %rd1, %rd1201;
	ld.global.nc.u32 	%r1885, [%rd1202];
	add.s32 	%r1886, %r1885, %r1883;
	add.s32 	%r1887, %r3628, 153344;
	mul.wide.u32 	%rd1203, %r1887, 4;
	add.s64 	%rd1204, %rd1, %rd1203;
	ld.global.nc.u32 	%r1888, [%rd1204];
	add.s32 	%r1889, %r1888, %r1886;
	add.s32 	%r1890, %r3628, 153600;
	mul.wide.u32 	%rd1205, %r1890, 4;
	add.s64 	%rd1206, %rd1, %rd1205;
	ld.global.nc.u32 	%r1891, [%rd1206];
	add.s32 	%r1892, %r1891, %r1889;
	add.s32 	%r1893, %r3628, 153856;
	mul.wide.u32 	%rd1207, %r1893, 4;
	add.s64 	%rd1208, %rd1, %rd1207;
	ld.global.nc.u32 	%r1894, [%rd1208];
	add.s32 	%r1895, %r1894, %r1892;
	add.s32 	%r1896, %r3628, 154112;
	mul.wide.u32 	%rd1209, %r1896, 4;
	add.s64 	%rd1210, %rd1, %rd1209;
	ld.global.nc.u32 	%r1897, [%rd1210];
	add.s32 	%r1898, %r1897, %r1895;
	add.s32 	%r1899, %r3628, 154368;
	mul.wide.u32 	%rd1211, %r1899, 4;
	add.s64 	%rd1212, %rd1, %rd1211;
	ld.global.nc.u32 	%r1900, [%rd1212];
	add.s32 	%r1901, %r1900, %r1898;
	add.s32 	%r1902, %r3628, 154624;
	mul.wide.u32 	%rd1213, %r1902, 4;
	add.s64 	%rd1214, %rd1, %rd1213;
	ld.global.nc.u32 	%r1903, [%rd1214];
	add.s32 	%r1904, %r1903, %r1901;
	add.s32 	%r1905, %r3628, 154880;
	mul.wide.u32 	%rd1215, %r1905, 4;
	add.s64 	%rd1216, %rd1, %rd1215;
	ld.global.nc.u32 	%r1906, [%rd1216];
	add.s32 	%r1907, %r1906, %r1904;
	add.s32 	%r1908, %r3628, 155136;
	mul.wide.u32 	%rd1217, %r1908, 4;
	add.s64 	%rd1218, %rd1, %rd1217;
	ld.global.nc.u32 	%r1909, [%rd1218];
	add.s32 	%r1910, %r1909, %r1907;
	add.s32 	%r1911, %r3628, 155392;
	mul.wide.u32 	%rd1219, %r1911, 4;
	add.s64 	%rd1220, %rd1, %rd1219;
	ld.global.nc.u32 	%r1912, [%rd1220];
	add.s32 	%r1913, %r1912, %r1910;
	add.s32 	%r1914, %r3628, 155648;
	mul.wide.u32 	%rd1221, %r1914, 4;
	add.s64 	%rd1222, %rd1, %rd1221;
	ld.global.nc.u32 	%r1915, [%rd1222];
	add.s32 	%r1916, %r1915, %r1913;
	add.s32 	%r1917, %r3628, 155904;
	mul.wide.u32 	%rd1223, %r1917, 4;
	add.s64 	%rd1224, %rd1, %rd1223;
	ld.global.nc.u32 	%r1918, [%rd1224];
	add.s32 	%r1919, %r1918, %r1916;
	add.s32 	%r1920, %r3628, 156160;
	mul.wide.u32 	%rd1225, %r1920, 4;
	add.s64 	%rd1226, %rd1, %rd1225;
	ld.global.nc.u32 	%r1921, [%rd1226];
	add.s32 	%r1922, %r1921, %r1919;
	add.s32 	%r1923, %r3628, 156416;
	mul.wide.u32 	%rd1227, %r1923, 4;
	add.s64 	%rd1228, %rd1, %rd1227;
	ld.global.nc.u32 	%r1924, [%rd1228];
	add.s32 	%r1925, %r1924, %r1922;
	add.s32 	%r1926, %r3628, 156672;
	mul.wide.u32 	%rd1229, %r1926, 4;
	add.s64 	%rd1230, %rd1, %rd1229;
	ld.global.nc.u32 	%r1927, [%rd1230];
	add.s32 	%r1928, %r1927, %r1925;
	add.s32 	%r1929, %r3628, 156928;
	mul.wide.u32 	%rd1231, %r1929, 4;
	add.s64 	%rd1232, %rd1, %rd1231;
	ld.global.nc.u32 	%r1930, [%rd1232];
	add.s32 	%r1931, %r1930, %r1928;
	add.s32 	%r1932, %r3628, 157184;
	mul.wide.u32 	%rd1233, %r1932, 4;
	add.s64 	%rd1234, %rd1, %rd1233;
	ld.global.nc.u32 	%r1933, [%rd1234];
	add.s32 	%r1934, %r1933, %r1931;
	add.s32 	%r1935, %r3628, 157440;
	mul.wide.u32 	%rd1235, %r1935, 4;
	add.s64 	%rd1236, %rd1, %rd1235;
	ld.global.nc.u32 	%r1936, [%rd1236];
	add.s32 	%r1937, %r1936, %r1934;
	add.s32 	%r1938, %r3628, 157696;
	mul.wide.u32 	%rd1237, %r1938, 4;
	add.s64 	%rd1238, %rd1, %rd1237;
	ld.global.nc.u32 	%r1939, [%rd1238];
	add.s32 	%r1940, %r1939, %r1937;
	add.s32 	%r1941, %r3628, 157952;
	mul.wide.u32 	%rd1239, %r1941, 4;
	add.s64 	%rd1240, %rd1, %rd1239;
	ld.global.nc.u32 	%r1942, [%rd1240];
	add.s32 	%r1943, %r1942, %r1940;
	add.s32 	%r1944, %r3628, 158208;
	mul.wide.u32 	%rd1241, %r1944, 4;
	add.s64 	%rd1242, %rd1, %rd1241;
	ld.global.nc.u32 	%r1945, [%rd1242];
	add.s32 	%r1946, %r1945, %r1943;
	add.s32 	%r1947, %r3628, 158464;
	mul.wide.u32 	%rd1243, %r1947, 4;
	add.s64 	%rd1244, %rd1, %rd1243;
	ld.global.nc.u32 	%r1948, [%rd1244];
	add.s32 	%r1949, %r1948, %r1946;
	add.s32 	%r1950, %r3628, 158720;
	mul.wide.u32 	%rd1245, %r1950, 4;
	add.s64 	%rd1246, %rd1, %rd1245;
	ld.global.nc.u32 	%r1951, [%rd1246];
	add.s32 	%r1952, %r1951, %r1949;
	add.s32 	%r1953, %r3628, 158976;
	mul.wide.u32 	%rd1247, %r1953, 4;
	add.s64 	%rd1248, %rd1, %rd1247;
	ld.global.nc.u32 	%r1954, [%rd1248];
	add.s32 	%r1955, %r1954, %r1952;
	add.s32 	%r1956, %r3628, 159232;
	mul.wide.u32 	%rd1249, %r1956, 4;
	add.s64 	%rd1250, %rd1, %rd1249;
	ld.global.nc.u32 	%r1957, [%rd1250];
	add.s32 	%r1958, %r1957, %r1955;
	add.s32 	%r1959, %r3628, 159488;
	mul.wide.u32 	%rd1251, %r1959, 4;
	add.s64 	%rd1252, %rd1, %rd1251;
	ld.global.nc.u32 	%r1960, [%rd1252];
	add.s32 	%r1961, %r1960, %r1958;
	add.s32 	%r1962, %r3628, 159744;
	mul.wide.u32 	%rd1253, %r1962, 4;
	add.s64 	%rd1254, %rd1, %rd1253;
	ld.global.nc.u32 	%r1963, [%rd1254];
	add.s32 	%r1964, %r1963, %r1961;
	add.s32 	%r1965, %r3628, 160000;
	mul.wide.u32 	%rd1255, %r1965, 4;
	add.s64 	%rd1256, %rd1, %rd1255;
	ld.global.nc.u32 	%r1966, [%rd1256];
	add.s32 	%r1967, %r1966, %r1964;
	add.s32 	%r1968, %r3628, 160256;
	mul.wide.u32 	%rd1257, %r1968, 4;
	add.s64 	%rd1258, %rd1, %rd1257;
	ld.global.nc.u32 	%r1969, [%rd1258];
	add.s32 	%r1970, %r1969, %r1967;
	add.s32 	%r1971, %r3628, 160512;
	mul.wide.u32 	%rd1259, %r1971, 4;
	add.s64 	%rd1260, %rd1, %rd1259;
	ld.global.nc.u32 	%r1972, [%rd1260];
	add.s32 	%r1973, %r1972, %r1970;
	add.s32 	%r1974, %r3628, 160768;
	mul.wide.u32 	%rd1261, %r1974, 4;
	add.s64 	%rd1262, %rd1, %rd1261;
	ld.global.nc.u32 	%r1975, [%rd1262];
	add.s32 	%r1976, %r1975, %r1973;
	add.s32 	%r1977, %r3628, 161024;
	mul.wide.u32 	%rd1263, %r1977, 4;
	add.s64 	%rd1264, %rd1, %rd1263;
	ld.global.nc.u32 	%r1978, [%rd1264];
	add.s32 	%r1979, %r1978, %r1976;
	add.s32 	%r1980, %r3628, 161280;
	mul.wide.u32 	%rd1265, %r1980, 4;
	add.s64 	%rd1266, %rd1, %rd1265;
	ld.global.nc.u32 	%r1981, [%rd1266];
	add.s32 	%r1982, %r1981, %r1979;
	add.s32 	%r1983, %r3628, 161536;
	mul.wide.u32 	%rd1267, %r1983, 4;
	add.s64 	%rd1268, %rd1, %rd1267;
	ld.global.nc.u32 	%r1984, [%rd1268];
	add.s32 	%r1985, %r1984, %r1982;
	add.s32 	%r1986, %r3628, 161792;
	mul.wide.u32 	%rd1269, %r1986, 4;
	add.s64 	%rd1270, %rd1, %rd1269;
	ld.global.nc.u32 	%r1987, [%rd1270];
	add.s32 	%r1988, %r1987, %r1985;
	add.s32 	%r1989, %r3628, 162048;
	mul.wide.u32 	%rd1271, %r1989, 4;
	add.s64 	%rd1272, %rd1, %rd1271;
	ld.global.nc.u32 	%r1990, [%rd1272];
	add.s32 	%r1991, %r1990, %r1988;
	add.s32 	%r1992, %r3628, 162304;
	mul.wide.u32 	%rd1273, %r1992, 4;
	add.s64 	%rd1274, %rd1, %rd1273;
	ld.global.nc.u32 	%r1993, [%rd1274];
	add.s32 	%r1994, %r1993, %r1991;
	add.s32 	%r1995, %r3628, 162560;
	mul.wide.u32 	%rd1275, %r1995, 4;
	add.s64 	%rd1276, %rd1, %rd1275;
	ld.global.nc.u32 	%r1996, [%rd1276];
	add.s32 	%r1997, %r1996, %r1994;
	add.s32 	%r1998, %r3628, 162816;
	mul.wide.u32 	%rd1277, %r1998, 4;
	add.s64 	%rd1278, %rd1, %rd1277;
	ld.global.nc.u32 	%r1999, [%rd1278];
	add.s32 	%r2000, %r1999, %r1997;
	add.s32 	%r2001, %r3628, 163072;
	mul.wide.u32 	%rd1279, %r2001, 4;
	add.s64 	%rd1280, %rd1, %rd1279;
	ld.global.nc.u32 	%r2002, [%rd1280];
	add.s32 	%r2003, %r2002, %r2000;
	add.s32 	%r2004, %r3628, 163328;
	mul.wide.u32 	%rd1281, %r2004, 4;
	add.s64 	%rd1282, %rd1, %rd1281;
	ld.global.nc.u32 	%r2005, [%rd1282];
	add.s32 	%r2006, %r2005, %r2003;
	add.s32 	%r2007, %r3628, 163584;
	mul.wide.u32 	%rd1283, %r2007, 4;
	add.s64 	%rd1284, %rd1, %rd1283;
	ld.global.nc.u32 	%r2008, [%rd1284];
	add.s32 	%r2009, %r2008, %r2006;
	add.s32 	%r2010, %r3628, 163840;
	mul.wide.u32 	%rd1285, %r2010, 4;
	add.s64 	%rd1286, %rd1, %rd1285;
	ld.global.nc.u32 	%r2011, [%rd1286];
	add.s32 	%r2012, %r2011, %r2009;
	add.s32 	%r2013, %r3628, 164096;
	mul.wide.u32 	%rd1287, %r2013, 4;
	add.s64 	%rd1288, %rd1, %rd1287;
	ld.global.nc.u32 	%r2014, [%rd1288];
	add.s32 	%r2015, %r2014, %r2012;
	add.s32 	%r2016, %r3628, 164352;
	mul.wide.u32 	%rd1289, %r2016, 4;
	add.s64 	%rd1290, %rd1, %rd1289;
	ld.global.nc.u32 	%r2017, [%rd1290];
	add.s32 	%r2018, %r2017, %r2015;
	add.s32 	%r2019, %r3628, 164608;
	mul.wide.u32 	%rd1291, %r2019, 4;
	add.s64 	%rd1292, %rd1, %rd1291;
	ld.global.nc.u32 	%r2020, [%rd1292];
	add.s32 	%r2021, %r2020, %r2018;
	add.s32 	%r2022, %r3628, 164864;
	mul.wide.u32 	%rd1293, %r2022, 4;
	add.s64 	%rd1294, %rd1, %rd1293;
	ld.global.nc.u32 	%r2023, [%rd1294];
	add.s32 	%r2024, %r2023, %r2021;
	add.s32 	%r2025, %r3628, 165120;
	mul.wide.u32 	%rd1295, %r2025, 4;
	add.s64 	%rd1296, %rd1, %rd1295;
	ld.global.nc.u32 	%r2026, [%rd1296];
	add.s32 	%r2027, %r2026, %r2024;
	add.s32 	%r2028, %r3628, 165376;
	mul.wide.u32 	%rd1297, %r2028, 4;
	add.s64 	%rd1298, %rd1, %rd1297;
	ld.global.nc.u32 	%r2029, [%rd1298];
	add.s32 	%r2030, %r2029, %r2027;
	add.s32 	%r2031, %r3628, 165632;
	mul.wide.u32 	%rd1299, %r2031, 4;
	add.s64 	%rd1300, %rd1, %rd1299;
	ld.global.nc.u32 	%r2032, [%rd1300];
	add.s32 	%r2033, %r2032, %r2030;
	add.s32 	%r2034, %r3628, 165888;
	mul.wide.u32 	%rd1301, %r2034, 4;
	add.s64 	%rd1302, %rd1, %rd1301;
	ld.global.nc.u32 	%r2035, [%rd1302];
	add.s32 	%r2036, %r2035, %r2033;
	add.s32 	%r2037, %r3628, 166144;
	mul.wide.u32 	%rd1303, %r2037, 4;
	add.s64 	%rd1304, %rd1, %rd1303;
	ld.global.nc.u32 	%r2038, [%rd1304];
	add.s32 	%r2039, %r2038, %r2036;
	add.s32 	%r2040, %r3628, 166400;
	mul.wide.u32 	%rd1305, %r2040, 4;
	add.s64 	%rd1306, %rd1, %rd1305;
	ld.global.nc.u32 	%r2041, [%rd1306];
	add.s32 	%r2042, %r2041, %r2039;
	add.s32 	%r2043, %r3628, 166656;
	mul.wide.u32 	%rd1307, %r2043, 4;
	add.s64 	%rd1308, %rd1, %rd1307;
	ld.global.nc.u32 	%r2044, [%rd1308];
	add.s32 	%r2045, %r2044, %r2042;
	add.s32 	%r2046, %r3628, 166912;
	mul.wide.u32 	%rd1309, %r2046, 4;
	add.s64 	%rd1310, %rd1, %rd1309;
	ld.global.nc.u32 	%r2047, [%rd1310];
	add.s32 	%r2048, %r2047, %r2045;
	add.s32 	%r2049, %r3628, 167168;
	mul.wide.u32 	%rd1311, %r2049, 4;
	add.s64 	%rd1312, %rd1, %rd1311;
	ld.global.nc.u32 	%r2050, [%rd1312];
	add.s32 	%r2051, %r2050, %r2048;
	add.s32 	%r2052, %r3628, 167424;
	mul.wide.u32 	%rd1313, %r2052, 4;
	add.s64 	%rd1314, %rd1, %rd1313;
	ld.global.nc.u32 	%r2053, [%rd1314];
	add.s32 	%r2054, %r2053, %r2051;
	add.s32 	%r2055, %r3628, 167680;
	mul.wide.u32 	%rd1315, %r2055, 4;
	add.s64 	%rd1316, %rd1, %rd1315;
	ld.global.nc.u32 	%r2056, [%rd1316];
	add.s32 	%r2057, %r2056, %r2054;
	add.s32 	%r2058, %r3628, 167936;
	mul.wide.u32 	%rd1317, %r2058, 4;
	add.s64 	%rd1318, %rd1, %rd1317;
	ld.global.nc.u32 	%r2059, [%rd1318];
	add.s32 	%r2060, %r2059, %r2057;
	add.s32 	%r2061, %r3628, 168192;
	mul.wide.u32 	%rd1319, %r2061, 4;
	add.s64 	%rd1320, %rd1, %rd1319;
	ld.global.nc.u32 	%r2062, [%rd1320];
	add.s32 	%r2063, %r2062, %r2060;
	add.s32 	%r2064, %r3628, 168448;
	mul.wide.u32 	%rd1321, %r2064, 4;
	add.s64 	%rd1322, %rd1, %rd1321;
	ld.global.nc.u32 	%r2065, [%rd1322];
	add.s32 	%r2066, %r2065, %r2063;
	add.s32 	%r2067, %r3628, 168704;
	mul.wide.u32 	%rd1323, %r2067, 4;
	add.s64 	%rd1324, %rd1, %rd1323;
	ld.global.nc.u32 	%r2068, [%rd1324];
	add.s32 	%r2069, %r2068, %r2066;
	add.s32 	%r2070, %r3628, 168960;
	mul.wide.u32 	%rd1325, %r2070, 4;
	add.s64 	%rd1326, %rd1, %rd1325;
	ld.global.nc.u32 	%r2071, [%rd1326];
	add.s32 	%r2072, %r2071, %r2069;
	add.s32 	%r2073, %r3628, 169216;
	mul.wide.u32 	%rd1327, %r2073, 4;
	add.s64 	%rd1328, %rd1, %rd1327;
	ld.global.nc.u32 	%r2074, [%rd1328];
	add.s32 	%r2075, %r2074, %r2072;
	add.s32 	%r2076, %r3628, 169472;
	mul.wide.u32 	%rd1329, %r2076, 4;
	add.s64 	%rd1330, %rd1, %rd1329;
	ld.global.nc.u32 	%r2077, [%rd1330];
	add.s32 	%r2078, %r2077, %r2075;
	add.s32 	%r2079, %r3628, 169728;
	mul.wide.u32 	%rd1331, %r2079, 4;
	add.s64 	%rd1332, %rd1, %rd1331;
	ld.global.nc.u32 	%r2080, [%rd1332];
	add.s32 	%r2081, %r2080, %r2078;
	add.s32 	%r2082, %r3628, 169984;
	mul.wide.u32 	%rd1333, %r2082, 4;
	add.s64 	%rd1334, %rd1, %rd1333;
	ld.global.nc.u32 	%r2083, [%rd1334];
	add.s32 	%r2084, %r2083, %r2081;
	add.s32 	%r2085, %r3628, 170240;
	mul.wide.u32 	%rd1335, %r2085, 4;
	add.s64 	%rd1336, %rd1, %rd1335;
	ld.global.nc.u32 	%r2086, [%rd1336];
	add.s32 	%r2087, %r2086, %r2084;
	add.s32 	%r2088, %r3628, 170496;
	mul.wide.u32 	%rd1337, %r2088, 4;
	add.s64 	%rd1338, %rd1, %rd1337;
	ld.global.nc.u32 	%r2089, [%rd1338];
	add.s32 	%r2090, %r2089, %r2087;
	add.s32 	%r2091, %r3628, 170752;
	mul.wide.u32 	%rd1339, %r2091, 4;
	add.s64 	%rd1340, %rd1, %rd1339;
	ld.global.nc.u32 	%r2092, [%rd1340];
	add.s32 	%r2093, %r2092, %r2090;
	add.s32 	%r2094, %r3628, 171008;
	mul.wide.u32 	%rd1341, %r2094, 4;
	add.s64 	%rd1342, %rd1, %rd1341;
	ld.global.nc.u32 	%r2095, [%rd1342];
	add.s32 	%r2096, %r2095, %r2093;
	add.s32 	%r2097, %r3628, 171264;
	mul.wide.u32 	%rd1343, %r2097, 4;
	add.s64 	%rd1344, %rd1, %rd1343;
	ld.global.nc.u32 	%r2098, [%rd1344];
	add.s32 	%r2099, %r2098, %r2096;
	add.s32 	%r2100, %r3628, 171520;
	mul.wide.u32 	%rd1345, %r2100, 4;
	add.s64 	%rd1346, %rd1, %rd1345;
	ld.global.nc.u32 	%r2101, [%rd1346];
	add.s32 	%r2102, %r2101, %r2099;
	add.s32 	%r2103, %r3628, 171776;
	mul.wide.u32 	%rd1347, %r2103, 4;
	add.s64 	%rd1348, %rd1, %rd1347;
	ld.global.nc.u32 	%r2104, [%rd1348];
	add.s32 	%r2105, %r2104, %r2102;
	add.s32 	%r2106, %r3628, 172032;
	mul.wide.u32 	%rd1349, %r2106, 4;
	add.s64 	%rd1350, %rd1, %rd1349;
	ld.global.nc.u32 	%r2107, [%rd1350];
	add.s32 	%r2108, %r2107, %r2105;
	add.s32 	%r2109, %r3628, 172288;
	mul.wide.u32 	%rd1351, %r2109, 4;
	add.s64 	%rd1352, %rd1, %rd1351;
	ld.global.nc.u32 	%r2110, [%rd1352];
	add.s32 	%r2111, %r2110, %r2108;
	add.s32 	%r2112, %r3628, 172544;
	mul.wide.u32 	%rd1353, %r2112, 4;
	add.s64 	%rd1354, %rd1, %rd1353;
	ld.global.nc.u32 	%r2113, [%rd1354];
	add.s32 	%r2114, %r2113, %r2111;
	add.s32 	%r2115, %r3628, 172800;
	mul.wide.u32 	%rd1355, %r2115, 4;
	add.s64 	%rd1356, %rd1, %rd1355;
	ld.global.nc.u32 	%r2116, [%rd1356];
	add.s32 	%r2117, %r2116, %r2114;
	add.s32 	%r2118, %r3628, 173056;
	mul.wide.u32 	%rd1357, %r2118, 4;
	add.s64 	%rd1358, %rd1, %rd1357;
	ld.global.nc.u32 	%r2119, [%rd1358];
	add.s32 	%r2120, %r2119, %r2117;
	add.s32 	%r2121, %r3628, 173312;
	mul.wide.u32 	%rd1359, %r2121, 4;
	add.s64 	%rd1360, %rd1, %rd1359;
	ld.global.nc.u32 	%r2122, [%rd1360];
	add.s32 	%r2123, %r2122, %r2120;
	add.s32 	%r2124, %r3628, 173568;
	mul.wide.u32 	%rd1361, %r2124, 4;
	add.s64 	%rd1362, %rd1, %rd1361;
	ld.global.nc.u32 	%r2125, [%rd1362];
	add.s32 	%r2126, %r2125, %r2123;
	add.s32 	%r2127, %r3628, 173824;
	mul.wide.u32 	%rd1363, %r2127, 4;
	add.s64 	%rd1364, %rd1, %rd1363;
	ld.global.nc.u32 	%r2128, [%rd1364];
	add.s32 	%r2129, %r2128, %r2126;
	add.s32 	%r2130, %r3628, 174080;
	mul.wide.u32 	%rd1365, %r2130, 4;
	add.s64 	%rd1366, %rd1, %rd1365;
	ld.global.nc.u32 	%r2131, [%rd1366];
	add.s32 	%r2132, %r2131, %r2129;
	add.s32 	%r2133, %r3628, 174336;
	mul.wide.u32 	%rd1367, %r2133, 4;
	add.s64 	%rd1368, %rd1, %rd1367;
	ld.global.nc.u32 	%r2134, [%rd1368];
	add.s32 	%r2135, %r2134, %r2132;
	add.s32 	%r2136, %r3628, 174592;
	mul.wide.u32 	%rd1369, %r2136, 4;
	add.s64 	%rd1370, %rd1, %rd1369;
	ld.global.nc.u32 	%r2137, [%rd1370];
	add.s32 	%r2138, %r2137, %r2135;
	add.s32 	%r2139, %r3628, 174848;
	mul.wide.u32 	%rd1371, %r2139, 4;
	add.s64 	%rd1372, %rd1, %rd1371;
	ld.global.nc.u32 	%r2140, [%rd1372];
	add.s32 	%r2141, %r2140, %r2138;
	add.s32 	%r2142, %r3628, 175104;
	mul.wide.u32 	%rd1373, %r2142, 4;
	add.s64 	%rd1374, %rd1, %rd1373;
	ld.global.nc.u32 	%r2143, [%rd1374];
	add.s32 	%r2144, %r2143, %r2141;
	add.s32 	%r2145, %r3628, 175360;
	mul.wide.u32 	%rd1375, %r2145, 4;
	add.s64 	%rd1376, %rd1, %rd1375;
	ld.global.nc.u32 	%r2146, [%rd1376];
	add.s32 	%r2147, %r2146, %r2144;
	add.s32 	%r2148, %r3628, 175616;
	mul.wide.u32 	%rd1377, %r2148, 4;
	add.s64 	%rd1378, %rd1, %rd1377;
	ld.global.nc.u32 	%r2149, [%rd1378];
	add.s32 	%r2150, %r2149, %r2147;
	add.s32 	%r2151, %r3628, 175872;
	mul.wide.u32 	%rd1379, %r2151, 4;
	add.s64 	%rd1380, %rd1, %rd1379;
	ld.global.nc.u32 	%r2152, [%rd1380];
	add.s32 	%r2153, %r2152, %r2150;
	add.s32 	%r2154, %r3628, 176128;
	mul.wide.u32 	%rd1381, %r2154, 4;
	add.s64 	%rd1382, %rd1, %rd1381;
	ld.global.nc.u32 	%r2155, [%rd1382];
	add.s32 	%r2156, %r2155, %r2153;
	add.s32 	%r2157, %r3628, 176384;
	mul.wide.u32 	%rd1383, %r2157, 4;
	add.s64 	%rd1384, %rd1, %rd1383;
	ld.global.nc.u32 	%r2158, [%rd1384];
	add.s32 	%r2159, %r2158, %r2156;
	add.s32 	%r2160, %r3628, 176640;
	mul.wide.u32 	%rd1385, %r2160, 4;
	add.s64 	%rd1386, %rd1, %rd1385;
	ld.global.nc.u32 	%r2161, [%rd1386];
	add.s32 	%r2162, %r2161, %r2159;
	add.s32 	%r2163, %r3628, 176896;
	mul.wide.u32 	%rd1387, %r2163, 4;
	add.s64 	%rd1388, %rd1, %rd1387;
	ld.global.nc.u32 	%r2164, [%rd1388];
	add.s32 	%r2165, %r2164, %r2162;
	add.s32 	%r2166, %r3628, 177152;
	mul.wide.u32 	%rd1389, %r2166, 4;
	add.s64 	%rd1390, %rd1, %rd1389;
	ld.global.nc.u32 	%r2167, [%rd1390];
	add.s32 	%r2168, %r2167, %r2165;
	add.s32 	%r2169, %r3628, 177408;
	mul.wide.u32 	%rd1391, %r2169, 4;
	add.s64 	%rd1392, %rd1, %rd1391;
	ld.global.nc.u32 	%r2170, [%rd1392];
	add.s32 	%r2171, %r2170, %r2168;
	add.s32 	%r2172, %r3628, 177664;
	mul.wide.u32 	%rd1393, %r2172, 4;
	add.s64 	%rd1394, %rd1, %rd1393;
	ld.global.nc.u32 	%r2173, [%rd1394];
	add.s32 	%r2174, %r2173, %r2171;
	add.s32 	%r2175, %r3628, 177920;
	mul.wide.u32 	%rd1395, %r2175, 4;
	add.s64 	%rd1396, %rd1, %rd1395;
	ld.global.nc.u32 	%r2176, [%rd1396];
	add.s32 	%r2177, %r2176, %r2174;
	add.s32 	%r2178, %r3628, 178176;
	mul.wide.u32 	%rd1397, %r2178, 4;
	add.s64 	%rd1398, %rd1, %rd1397;
	ld.global.nc.u32 	%r2179, [%rd1398];
	add.s32 	%r2180, %r2179, %r2177;
	add.s32 	%r2181, %r3628, 178432;
	mul.wide.u32 	%rd1399, %r2181, 4;
	add.s64 	%rd1400, %rd1, %rd1399;
	ld.global.nc.u32 	%r2182, [%rd1400];
	add.s32 	%r2183, %r2182, %r2180;
	add.s32 	%r2184, %r3628, 178688;
	mul.wide.u32 	%rd1401, %r2184, 4;
	add.s64 	%rd1402, %rd1, %rd1401;
	ld.global.nc.u32 	%r2185, [%rd1402];
	add.s32 	%r2186, %r2185, %r2183;
	add.s32 	%r2187, %r3628, 178944;
	mul.wide.u32 	%rd1403, %r2187, 4;
	add.s64 	%rd1404, %rd1, %rd1403;
	ld.global.nc.u32 	%r2188, [%rd1404];
	add.s32 	%r2189, %r2188, %r2186;
	add.s32 	%r2190, %r3628, 179200;
	mul.wide.u32 	%rd1405, %r2190, 4;
	add.s64 	%rd1406, %rd1, %rd1405;
	ld.global.nc.u32 	%r2191, [%rd1406];
	add.s32 	%r2192, %r2191, %r2189;
	add.s32 	%r2193, %r3628, 179456;
	mul.wide.u32 	%rd1407, %r2193, 4;
	add.s64 	%rd1408, %rd1, %rd1407;
	ld.global.nc.u32 	%r2194, [%rd1408];
	add.s32 	%r2195, %r2194, %r2192;
	add.s32 	%r2196, %r3628, 179712;
	mul.wide.u32 	%rd1409, %r2196, 4;
	add.s64 	%rd1410, %rd1, %rd1409;
	ld.global.nc.u32 	%r2197, [%rd1410];
	add.s32 	%r2198, %r2197, %r2195;
	add.s32 	%r2199, %r3628, 179968;
	mul.wide.u32 	%rd1411, %r2199, 4;
	add.s64 	%rd1412, %rd1, %rd1411;
	ld.global.nc.u32 	%r2200, [%rd1412];
	add.s32 	%r2201, %r2200, %r2198;
	add.s32 	%r2202, %r3628, 180224;
	mul.wide.u32 	%rd1413, %r2202, 4;
	add.s64 	%rd1414, %rd1, %rd1413;
	ld.global.nc.u32 	%r2203, [%rd1414];
	add.s32 	%r2204, %r2203, %r2201;
	add.s32 	%r2205, %r3628, 180480;
	mul.wide.u32 	%rd1415, %r2205, 4;
	add.s64 	%rd1416, %rd1, %rd1415;
	ld.global.nc.u32 	%r2206, [%rd1416];
	add.s32 	%r2207, %r2206, %r2204;
	add.s32 	%r2208, %r3628, 180736;
	mul.wide.u32 	%rd1417, %r2208, 4;
	add.s64 	%rd1418, %rd1, %rd1417;
	ld.global.nc.u32 	%r2209, [%rd1418];
	add.s32 	%r2210, %r2209, %r2207;
	add.s32 	%r2211, %r3628, 180992;
	mul.wide.u32 	%rd1419, %r2211, 4;
	add.s64 	%rd1420, %rd1, %rd1419;
	ld.global.nc.u32 	%r2212, [%rd1420];
	add.s32 	%r2213, %r2212, %r2210;
	add.s32 	%r2214, %r3628, 181248;
	mul.wide.u32 	%rd1421, %r2214, 4;
	add.s64 	%rd1422, %rd1, %rd1421;
	ld.global.nc.u32 	%r2215, [%rd1422];
	add.s32 	%r2216, %r2215, %r2213;
	add.s32 	%r2217, %r3628, 181504;
	mul.wide.u32 	%rd1423, %r2217, 4;
	add.s64 	%rd1424, %rd1, %rd1423;
	ld.global.nc.u32 	%r2218, [%rd1424];
	add.s32 	%r2219, %r2218, %r2216;
	add.s32 	%r2220, %r3628, 181760;
	mul.wide.u32 	%rd1425, %r2220, 4;
	add.s64 	%rd1426, %rd1, %rd1425;
	ld.global.nc.u32 	%r2221, [%rd1426];
	add.s32 	%r2222, %r2221, %r2219;
	add.s32 	%r2223, %r3628, 182016;
	mul.wide.u32 	%rd1427, %r2223, 4;
	add.s64 	%rd1428, %rd1, %rd1427;
	ld.global.nc.u32 	%r2224, [%rd1428];
	add.s32 	%r2225, %r2224, %r2222;
	add.s32 	%r2226, %r3628, 182272;
	mul.wide.u32 	%rd1429, %r2226, 4;
	add.s64 	%rd1430, %rd1, %rd1429;
	ld.global.nc.u32 	%r2227, [%rd1430];
	add.s32 	%r2228, %r2227, %r2225;
	add.s32 	%r2229, %r3628, 182528;
	mul.wide.u32 	%rd1431, %r2229, 4;
	add.s64 	%rd1432, %rd1, %rd1431;
	ld.global.nc.u32 	%r2230, [%rd1432];
	add.s32 	%r2231, %r2230, %r2228;
	add.s32 	%r2232, %r3628, 182784;
	mul.wide.u32 	%rd1433, %r2232, 4;
	add.s64 	%rd1434, %rd1, %rd1433;
	ld.global.nc.u32 	%r2233, [%rd1434];
	add.s32 	%r2234, %r2233, %r2231;
	add.s32 	%r2235, %r3628, 183040;
	mul.wide.u32 	%rd1435, %r2235, 4;
	add.s64 	%rd1436, %rd1, %rd1435;
	ld.global.nc.u32 	%r2236, [%rd1436];
	add.s32 	%r2237, %r2236, %r2234;
	add.s32 	%r2238, %r3628, 183296;
	mul.wide.u32 	%rd1437, %r2238, 4;
	add.s64 	%rd1438, %rd1, %rd1437;
	ld.global.nc.u32 	%r2239, [%rd1438];
	add.s32 	%r2240, %r2239, %r2237;
	add.s32 	%r2241, %r3628, 183552;
	mul.wide.u32 	%rd1439, %r2241, 4;
	add.s64 	%rd1440, %rd1, %rd1439;
	ld.global.nc.u32 	%r2242, [%rd1440];
	add.s32 	%r2243, %r2242, %r2240;
	add.s32 	%r2244, %r3628, 183808;
	mul.wide.u32 	%rd1441, %r2244, 4;
	add.s64 	%rd1442, %rd1, %rd1441;
	ld.global.nc.u32 	%r2245, [%rd1442];
	add.s32 	%r2246, %r2245, %r2243;
	add.s32 	%r2247, %r3628, 184064;
	mul.wide.u32 	%rd1443, %r2247, 4;
	add.s64 	%rd1444, %rd1, %rd1443;
	ld.global.nc.u32 	%r2248, [%rd1444];
	add.s32 	%r2249, %r2248, %r2246;
	add.s32 	%r2250, %r3628, 184320;
	mul.wide.u32 	%rd1445, %r2250, 4;
	add.s64 	%rd1446, %rd1, %rd1445;
	ld.global.nc.u32 	%r2251, [%rd1446];
	add.s32 	%r2252, %r2251, %r2249;
	add.s32 	%r2253, %r3628, 184576;
	mul.wide.u32 	%rd1447, %r2253, 4;
	add.s64 	%rd1448, %rd1, %rd1447;
	ld.global.nc.u32 	%r2254, [%rd1448];
	add.s32 	%r2255, %r2254, %r2252;
	add.s32 	%r2256, %r3628, 184832;
	mul.wide.u32 	%rd1449, %r2256, 4;
	add.s64 	%rd1450, %rd1, %rd1449;
	ld.global.nc.u32 	%r2257, [%rd1450];
	add.s32 	%r2258, %r2257, %r2255;
	add.s32 	%r2259, %r3628, 185088;
	mul.wide.u32 	%rd1451, %r2259, 4;
	add.s64 	%rd1452, %rd1, %rd1451;
	ld.global.nc.u32 	%r2260, [%rd1452];
	add.s32 	%r2261, %r2260, %r2258;
	add.s32 	%r2262, %r3628, 185344;
	mul.wide.u32 	%rd1453, %r2262, 4;
	add.s64 	%rd1454, %rd1, %rd1453;
	ld.global.nc.u32 	%r2263, [%rd1454];
	add.s32 	%r2264, %r2263, %r2261;
	add.s32 	%r2265, %r3628, 185600;
	mul.wide.u32 	%rd1455, %r2265, 4;
	add.s64 	%rd1456, %rd1, %rd1455;
	ld.global.nc.u32 	%r2266, [%rd1456];
	add.s32 	%r2267, %r2266, %r2264;
	add.s32 	%r2268, %r3628, 185856;
	mul.wide.u32 	%rd1457, %r2268, 4;
	add.s64 	%rd1458, %rd1, %rd1457;
	ld.global.nc.u32 	%r2269, [%rd1458];
	add.s32 	%r2270, %r2269, %r2267;
	add.s32 	%r2271, %r3628, 186112;
	mul.wide.u32 	%rd1459, %r2271, 4;
	add.s64 	%rd1460, %rd1, %rd1459;
	ld.global.nc.u32 	%r2272, [%rd1460];
	add.s32 	%r2273, %r2272, %r2270;
	add.s32 	%r2274, %r3628, 186368;
	mul.wide.u32 	%rd1461, %r2274, 4;
	add.s64 	%rd1462, %rd1, %rd1461;
	ld.global.nc.u32 	%r2275, [%rd1462];
	add.s32 	%r2276, %r2275, %r2273;
	add.s32 	%r2277, %r3628, 186624;
	mul.wide.u32 	%rd1463, %r2277, 4;
	add.s64 	%rd1464, %rd1, %rd1463;
	ld.global.nc.u32 	%r2278, [%rd1464];
	add.s32 	%r2279, %r2278, %r2276;
	add.s32 	%r2280, %r3628, 186880;
	mul.wide.u32 	%rd1465, %r2280, 4;
	add.s64 	%rd1466, %rd1, %rd1465;
	ld.global.nc.u32 	%r2281, [%rd1466];
	add.s32 	%r2282, %r2281, %r2279;
	add.s32 	%r2283, %r3628, 187136;
	mul.wide.u32 	%rd1467, %r2283, 4;
	add.s64 	%rd1468, %rd1, %rd1467;
	ld.global.nc.u32 	%r2284, [%rd1468];
	add.s32 	%r2285, %r2284, %r2282;
	add.s32 	%r2286, %r3628, 187392;
	mul.wide.u32 	%rd1469, %r2286, 4;
	add.s64 	%rd1470, %rd1, %rd1469;
	ld.global.nc.u32 	%r2287, [%rd1470];
	add.s32 	%r2288, %r2287, %r2285;
	add.s32 	%r2289, %r3628, 187648;
	mul.wide.u32 	%rd1471, %r2289, 4;
	add.s64 	%rd1472, %rd1, %rd1471;
	ld.global.nc.u32 	%r2290, [%rd1472];
	add.s32 	%r2291, %r2290, %r2288;
	add.s32 	%r2292, %r3628, 187904;
	mul.wide.u32 	%rd1473, %r2292, 4;
	add.s64 	%rd1474, %rd1, %rd1473;
	ld.global.nc.u32 	%r2293, [%rd1474];
	add.s32 	%r2294, %r2293, %r2291;
	add.s32 	%r2295, %r3628, 188160;
	mul.wide.u32 	%rd1475, %r2295, 4;
	add.s64 	%rd1476, %rd1, %rd1475;
	ld.global.nc.u32 	%r2296, [%rd1476];
	add.s32 	%r2297, %r2296, %r2294;
	add.s32 	%r2298, %r3628, 188416;
	mul.wide.u32 	%rd1477, %r2298, 4;
	add.s64 	%rd1478, %rd1, %rd1477;
	ld.global.nc.u32 	%r2299, [%rd1478];
	add.s32 	%r2300, %r2299, %r2297;
	add.s32 	%r2301, %r3628, 188672;
	mul.wide.u32 	%rd1479, %r2301, 4;
	add.s64 	%rd1480, %rd1, %rd1479;
	ld.global.nc.u32 	%r2302, [%rd1480];
	add.s32 	%r2303, %r2302, %r2300;
	add.s32 	%r2304, %r3628, 188928;
	mul.wide.u32 	%rd1481, %r2304, 4;
	add.s64 	%rd1482, %rd1, %rd1481;
	ld.global.nc.u32 	%r2305, [%rd1482];
	add.s32 	%r2306, %r2305, %r2303;
	add.s32 	%r2307, %r3628, 189184;
	mul.wide.u32 	%rd1483, %r2307, 4;
	add.s64 	%rd1484, %rd1, %rd1483;
	ld.global.nc.u32 	%r2308, [%rd1484];
	add.s32 	%r2309, %r2308, %r2306;
	add.s32 	%r2310, %r3628, 189440;
	mul.wide.u32 	%rd1485, %r2310, 4;
	add.s64 	%rd1486, %rd1, %rd1485;
	ld.global.nc.u32 	%r2311, [%rd1486];
	add.s32 	%r2312, %r2311, %r2309;
	add.s32 	%r2313, %r3628, 189696;
	mul.wide.u32 	%rd1487, %r2313, 4;
	add.s64 	%rd1488, %rd1, %rd1487;
	ld.global.nc.u32 	%r2314, [%rd1488];
	add.s32 	%r2315, %r2314, %r2312;
	add.s32 	%r2316, %r3628, 189952;
	mul.wide.u32 	%rd1489, %r2316, 4;
	add.s64 	%rd1490, %rd1, %rd1489;
	ld.global.nc.u32 	%r2317, [%rd1490];
	add.s32 	%r2318, %r2317, %r2315;
	add.s32 	%r2319, %r3628, 190208;
	mul.wide.u32 	%rd1491, %r2319, 4;
	add.s64 	%rd1492, %rd1, %rd1491;
	ld.global.nc.u32 	%r2320, [%rd1492];
	add.s32 	%r2321, %r2320, %r2318;
	add.s32 	%r2322, %r3628, 190464;
	mul.wide.u32 	%rd1493, %r2322, 4;
	add.s64 	%rd1494, %rd1, %rd1493;
	ld.global.nc.u32 	%r2323, [%rd1494];
	add.s32 	%r2324, %r2323, %r2321;
	add.s32 	%r2325, %r3628, 190720;
	mul.wide.u32 	%rd1495, %r2325, 4;
	add.s64 	%rd1496, %rd1, %rd1495;
	ld.global.nc.u32 	%r2326, [%rd1496];
	add.s32 	%r2327, %r2326, %r2324;
	add.s32 	%r2328, %r3628, 190976;
	mul.wide.u32 	%rd1497, %r2328, 4;
	add.s64 	%rd1498, %rd1, %rd1497;
	ld.global.nc.u32 	%r2329, [%rd1498];
	add.s32 	%r2330, %r2329, %r2327;
	add.s32 	%r2331, %r3628, 191232;
	mul.wide.u32 	%rd1499, %r2331, 4;
	add.s64 	%rd1500, %rd1, %rd1499;
	ld.global.nc.u32 	%r2332, [%rd1500];
	add.s32 	%r2333, %r2332, %r2330;
	add.s32 	%r2334, %r3628, 191488;
	mul.wide.u32 	%rd1501, %r2334, 4;
	add.s64 	%rd1502, %rd1, %rd1501;
	ld.global.nc.u32 	%r2335, [%rd1502];
	add.s32 	%r2336, %r2335, %r2333;
	add.s32 	%r2337, %r3628, 191744;
	mul.wide.u32 	%rd1503, %r2337, 4;
	add.s64 	%rd1504, %rd1, %rd1503;
	ld.global.nc.u32 	%r2338, [%rd1504];
	add.s32 	%r2339, %r2338, %r2336;
	add.s32 	%r2340, %r3628, 192000;
	mul.wide.u32 	%rd1505, %r2340, 4;
	add.s64 	%rd1506, %rd1, %rd1505;
	ld.global.nc.u32 	%r2341, [%rd1506];
	add.s32 	%r2342, %r2341, %r2339;
	add.s32 	%r2343, %r3628, 192256;
	mul.wide.u32 	%rd1507, %r2343, 4;
	add.s64 	%rd1508, %rd1, %rd1507;
	ld.global.nc.u32 	%r2344, [%rd1508];
	add.s32 	%r2345, %r2344, %r2342;
	add.s32 	%r2346, %r3628, 192512;
	mul.wide.u32 	%rd1509, %r2346, 4;
	add.s64 	%rd1510, %rd1, %rd1509;
	ld.global.nc.u32 	%r2347, [%rd1510];
	add.s32 	%r2348, %r2347, %r2345;
	add.s32 	%r2349, %r3628, 192768;
	mul.wide.u32 	%rd1511, %r2349, 4;
	add.s64 	%rd1512, %rd1, %rd1511;
	ld.global.nc.u32 	%r2350, [%rd1512];
	add.s32 	%r2351, %r2350, %r2348;
	add.s32 	%r2352, %r3628, 193024;
	mul.wide.u32 	%rd1513, %r2352, 4;
	add.s64 	%rd1514, %rd1, %rd1513;
	ld.global.nc.u32 	%r2353, [%rd1514];
	add.s32 	%r2354, %r2353, %r2351;
	add.s32 	%r2355, %r3628, 193280;
	mul.wide.u32 	%rd1515, %r2355, 4;
	add.s64 	%rd1516, %rd1, %rd1515;
	ld.global.nc.u32 	%r2356, [%rd1516];
	add.s32 	%r2357, %r2356, %r2354;
	add.s32 	%r2358, %r3628, 193536;
	mul.wide.u32 	%rd1517, %r2358, 4;
	add.s64 	%rd1518, %rd1, %rd1517;
	ld.global.nc.u32 	%r2359, [%rd1518];
	add.s32 	%r2360, %r2359, %r2357;
	add.s32 	%r2361, %r3628, 193792;
	mul.wide.u32 	%rd1519, %r2361, 4;
	add.s64 	%rd1520, %rd1, %rd1519;
	ld.global.nc.u32 	%r2362, [%rd1520];
	add.s32 	%r2363, %r2362, %r2360;
	add.s32 	%r2364, %r3628, 194048;
	mul.wide.u32 	%rd1521, %r2364, 4;
	add.s64 	%rd1522, %rd1, %rd1521;
	ld.global.nc.u32 	%r2365, [%rd1522];
	add.s32 	%r2366, %r2365, %r2363;
	add.s32 	%r2367, %r3628, 194304;
	mul.wide.u32 	%rd1523, %r2367, 4;
	add.s64 	%rd1524, %rd1, %rd1523;
	ld.global.nc.u32 	%r2368, [%rd1524];
	add.s32 	%r2369, %r2368, %r2366;
	add.s32 	%r2370, %r3628, 194560;
	mul.wide.u32 	%rd1525, %r2370, 4;
	add.s64 	%rd1526, %rd1, %rd1525;
	ld.global.nc.u32 	%r2371, [%rd1526];
	add.s32 	%r2372, %r2371, %r2369;
	add.s32 	%r2373, %r3628, 194816;
	mul.wide.u32 	%rd1527, %r2373, 4;
	add.s64 	%rd1528, %rd1, %rd1527;
	ld.global.nc.u32 	%r2374, [%rd1528];
	add.s32 	%r2375, %r2374, %r2372;
	add.s32 	%r2376, %r3628, 195072;
	mul.wide.u32 	%rd1529, %r2376, 4;
	add.s64 	%rd1530, %rd1, %rd1529;
	ld.global.nc.u32 	%r2377, [%rd1530];
	add.s32 	%r2378, %r2377, %r2375;
	add.s32 	%r2379, %r3628, 195328;
	mul.wide.u32 	%rd1531, %r2379, 4;
	add.s64 	%rd1532, %rd1, %rd1531;
	ld.global.nc.u32 	%r2380, [%rd1532];
	add.s32 	%r2381, %r2380, %r2378;
	add.s32 	%r2382, %r3628, 195584;
	mul.wide.u32 	%rd1533, %r2382, 4;
	add.s64 	%rd1534, %rd1, %rd1533;
	ld.global.nc.u32 	%r2383, [%rd1534];
	add.s32 	%r2384, %r2383, %r2381;
	add.s32 	%r2385, %r3628, 195840;
	mul.wide.u32 	%rd1535, %r2385, 4;
	add.s64 	%rd1536, %rd1, %rd1535;
	ld.global.nc.u32 	%r2386, [%rd1536];
	add.s32 	%r2387, %r2386, %r2384;
	add.s32 	%r2388, %r3628, 196096;
	mul.wide.u32 	%rd1537, %r2388, 4;
	add.s64 	%rd1538, %rd1, %rd1537;
	ld.global.nc.u32 	%r2389, [%rd1538];
	add.s32 	%r2390, %r2389, %r2387;
	add.s32 	%r2391, %r3628, 196352;
	mul.wide.u32 	%rd1539, %r2391, 4;
	add.s64 	%rd1540, %rd1, %rd1539;
	ld.global.nc.u32 	%r2392, [%rd1540];
	add.s32 	%r2393, %r2392, %r2390;
	add.s32 	%r2394, %r3628, 196608;
	mul.wide.u32 	%rd1541, %r2394, 4;
	add.s64 	%rd1542, %rd1, %rd1541;
	ld.global.nc.u32 	%r2395, [%rd1542];
	add.s32 	%r2396, %r2395, %r2393;
	add.s32 	%r2397, %r3628, 196864;
	mul.wide.u32 	%rd1543, %r2397, 4;
	add.s64 	%rd1544, %rd1, %rd1543;
	ld.global.nc.u32 	%r2398, [%rd1544];
	add.s32 	%r2399, %r2398, %r2396;
	add.s32 	%r2400, %r3628, 197120;
	mul.wide.u32 	%rd1545, %r2400, 4;
	add.s64 	%rd1546, %rd1, %rd1545;
	ld.global.nc.u32 	%r2401, [%rd1546];
	add.s32 	%r2402, %r2401, %r2399;
	add.s32 	%r2403, %r3628, 197376;
	mul.wide.u32 	%rd1547, %r2403, 4;
	add.s64 	%rd1548, %rd1, %rd1547;
	ld.global.nc.u32 	%r2404, [%rd1548];
	add.s32 	%r2405, %r2404, %r2402;
	add.s32 	%r2406, %r3628, 197632;
	mul.wide.u32 	%rd1549, %r2406, 4;
	add.s64 	%rd1550, %rd1, %rd1549;
	ld.global.nc.u32 	%r2407, [%rd1550];
	add.s32 	%r2408, %r2407, %r2405;
	add.s32 	%r2409, %r3628, 197888;
	mul.wide.u32 	%rd1551, %r2409, 4;
	add.s64 	%rd1552, %rd1, %rd1551;
	ld.global.nc.u32 	%r2410, [%rd1552];
	add.s32 	%r2411, %r2410, %r2408;
	add.s32 	%r2412, %r3628, 198144;
	mul.wide.u32 	%rd1553, %r2412, 4;
	add.s64 	%rd1554, %rd1, %rd1553;
	ld.global.nc.u32 	%r2413, [%rd1554];
	add.s32 	%r2414, %r2413, %r2411;
	add.s32 	%r2415, %r3628, 198400;
	mul.wide.u32 	%rd1555, %r2415, 4;
	add.s64 	%rd1556, %rd1, %rd1555;
	ld.global.nc.u32 	%r2416, [%rd1556];
	add.s32 	%r2417, %r2416, %r2414;
	add.s32 	%r2418, %r3628, 198656;
	mul.wide.u32 	%rd1557, %r2418, 4;
	add.s64 	%rd1558, %rd1, %rd1557;
	ld.global.nc.u32 	%r2419, [%rd1558];
	add.s32 	%r2420, %r2419, %r2417;
	add.s32 	%r2421, %r3628, 198912;
	mul.wide.u32 	%rd1559, %r2421, 4;
	add.s64 	%rd1560, %rd1, %rd1559;
	ld.global.nc.u32 	%r2422, [%rd1560];
	add.s32 	%r2423, %r2422, %r2420;
	add.s32 	%r2424, %r3628, 199168;
	mul.wide.u32 	%rd1561, %r2424, 4;
	add.s64 	%rd1562, %rd1, %rd1561;
	ld.global.nc.u32 	%r2425, [%rd1562];
	add.s32 	%r2426, %r2425, %r2423;
	add.s32 	%r2427, %r3628, 199424;
	mul.wide.u32 	%rd1563, %r2427, 4;
	add.s64 	%rd1564, %rd1, %rd1563;
	ld.global.nc.u32 	%r2428, [%rd1564];
	add.s32 	%r2429, %r2428, %r2426;
	add.s32 	%r2430, %r3628, 199680;
	mul.wide.u32 	%rd1565, %r2430, 4;
	add.s64 	%rd1566, %rd1, %rd1565;
	ld.global.nc.u32 	%r2431, [%rd1566];
	add.s32 	%r2432, %r2431, %r2429;
	add.s32 	%r2433, %r3628, 199936;
	mul.wide.u32 	%rd1567, %r2433, 4;
	add.s64 	%rd1568, %rd1, %rd1567;
	ld.global.nc.u32 	%r2434, [%rd1568];
	add.s32 	%r2435, %r2434, %r2432;
	add.s32 	%r2436, %r3628, 200192;
	mul.wide.u32 	%rd1569, %r2436, 4;
	add.s64 	%rd1570, %rd1, %rd1569;
	ld.global.nc.u32 	%r2437, [%rd1570];
	add.s32 	%r2438, %r2437, %r2435;
	add.s32 	%r2439, %r3628, 200448;
	mul.wide.u32 	%rd1571, %r2439, 4;
	add.s64 	%rd1572, %rd1, %rd1571;
	ld.global.nc.u32 	%r2440, [%rd1572];
	add.s32 	%r2441, %r2440, %r2438;
	add.s32 	%r2442, %r3628, 200704;
	mul.wide.u32 	%rd1573, %r2442, 4;
	add.s64 	%rd1574, %rd1, %rd1573;
	ld.global.nc.u32 	%r2443, [%rd1574];
	add.s32 	%r2444, %r2443, %r2441;
	add.s32 	%r2445, %r3628, 200960;
	mul.wide.u32 	%rd1575, %r2445, 4;
	add.s64 	%rd1576, %rd1, %rd1575;
	ld.global.nc.u32 	%r2446, [%rd1576];
	add.s32 	%r2447, %r2446, %r2444;
	add.s32 	%r2448, %r3628, 201216;
	mul.wide.u32 	%rd1577, %r2448, 4;
	add.s64 	%rd1578, %rd1, %rd1577;
	ld.global.nc.u32 	%r2449, [%rd1578];
	add.s32 	%r2450, %r2449, %r2447;
	add.s32 	%r2451, %r3628, 201472;
	mul.wide.u32 	%rd1579, %r2451, 4;
	add.s64 	%rd1580, %rd1, %rd1579;
	ld.global.nc.u32 	%r2452, [%rd1580];
	add.s32 	%r2453, %r2452, %r2450;
	add.s32 	%r2454, %r3628, 201728;
	mul.wide.u32 	%rd1581, %r2454, 4;
	add.s64 	%rd1582, %rd1, %rd1581;
	ld.global.nc.u32 	%r2455, [%rd1582];
	add.s32 	%r2456, %r2455, %r2453;
	add.s32 	%r2457, %r3628, 201984;
	mul.wide.u32 	%rd1583, %r2457, 4;
	add.s64 	%rd1584, %rd1, %rd1583;
	ld.global.nc.u32 	%r2458, [%rd1584];
	add.s32 	%r2459, %r2458, %r2456;
	add.s32 	%r2460, %r3628, 202240;
	mul.wide.u32 	%rd1585, %r2460, 4;
	add.s64 	%rd1586, %rd1, %rd1585;
	ld.global.nc.u32 	%r2461, [%rd1586];
	add.s32 	%r2462, %r2461, %r2459;
	add.s32 	%r2463, %r3628, 202496;
	mul.wide.u32 	%rd1587, %r2463, 4;
	add.s64 	%rd1588, %rd1, %rd1587;
	ld.global.nc.u32 	%r2464, [%rd1588];
	add.s32 	%r2465, %r2464, %r2462;
	add.s32 	%r2466, %r3628, 202752;
	mul.wide.u32 	%rd1589, %r2466, 4;
	add.s64 	%rd1590, %rd1, %rd1589;
	ld.global.nc.u32 	%r2467, [%rd1590];
	add.s32 	%r2468, %r2467, %r2465;
	add.s32 	%r2469, %r3628, 203008;
	mul.wide.u32 	%rd1591, %r2469, 4;
	add.s64 	%rd1592, %rd1, %rd1591;
	ld.global.nc.u32 	%r2470, [%rd1592];
	add.s32 	%r2471, %r2470, %r2468;
	add.s32 	%r2472, %r3628, 203264;
	mul.wide.u32 	%rd1593, %r2472, 4;
	add.s64 	%rd1594, %rd1, %rd1593;
	ld.global.nc.u32 	%r2473, [%rd1594];
	add.s32 	%r2474, %r2473, %r2471;
	add.s32 	%r2475, %r3628, 203520;
	mul.wide.u32 	%rd1595, %r2475, 4;
	add.s64 	%rd1596, %rd1, %rd1595;
	ld.global.nc.u32 	%r2476, [%rd1596];
	add.s32 	%r2477, %r2476, %r2474;
	add.s32 	%r2478, %r3628, 203776;
	mul.wide.u32 	%rd1597, %r2478, 4;
	add.s64 	%rd1598, %rd1, %rd1597;
	ld.global.nc.u32 	%r2479, [%rd1598];
	add.s32 	%r2480, %r2479, %r2477;
	add.s32 	%r2481, %r3628, 204032;
	mul.wide.u32 	%rd1599, %r2481, 4;
	add.s64 	%rd1600, %rd1, %rd1599;
	ld.global.nc.u32 	%r2482, [%rd1600];
	add.s32 	%r2483, %r2482, %r2480;
	add.s32 	%r2484, %r3628, 204288;
	mul.wide.u32 	%rd1601, %r2484, 4;
	add.s64 	%rd1602, %rd1, %rd1601;
	ld.global.nc.u32 	%r2485, [%rd1602];
	add.s32 	%r2486, %r2485, %r2483;
	add.s32 	%r2487, %r3628, 204544;
	mul.wide.u32 	%rd1603, %r2487, 4;
	add.s64 	%rd1604, %rd1, %rd1603;
	ld.global.nc.u32 	%r2488, [%rd1604];
	add.s32 	%r2489, %r2488, %r2486;
	add.s32 	%r2490, %r3628, 204800;
	mul.wide.u32 	%rd1605, %r2490, 4;
	add.s64 	%rd1606, %rd1, %rd1605;
	ld.global.nc.u32 	%r2491, [%rd1606];
	add.s32 	%r2492, %r2491, %r2489;
	add.s32 	%r2493, %r3628, 205056;
	mul.wide.u32 	%rd1607, %r2493, 4;
	add.s64 	%rd1608, %rd1, %rd1607;
	ld.global.nc.u32 	%r2494, [%rd1608];
	add.s32 	%r2495, %r2494, %r2492;
	add.s32 	%r2496, %r3628, 205312;
	mul.wide.u32 	%rd1609, %r2496, 4;
	add.s64 	%rd1610, %rd1, %rd1609;
	ld.global.nc.u32 	%r2497, [%rd1610];
	add.s32 	%r2498, %r2497, %r2495;
	add.s32 	%r2499, %r3628, 205568;
	mul.wide.u32 	%rd1611, %r2499, 4;
	add.s64 	%rd1612, %rd1, %rd1611;
	ld.global.nc.u32 	%r2500, [%rd1612];
	add.s32 	%r2501, %r2500, %r2498;
	add.s32 	%r2502, %r3628, 205824;
	mul.wide.u32 	%rd1613, %r2502, 4;
	add.s64 	%rd1614, %rd1, %rd1613;
	ld.global.nc.u32 	%r2503, [%rd1614];
	add.s32 	%r2504, %r2503, %r2501;
	add.s32 	%r2505, %r3628, 206080;
	mul.wide.u32 	%rd1615, %r2505, 4;
	add.s64 	%rd1616, %rd1, %rd1615;
	ld.global.nc.u32 	%r2506, [%rd1616];
	add.s32 	%r2507, %r2506, %r2504;
	add.s32 	%r2508, %r3628, 206336;
	mul.wide.u32 	%rd1617, %r2508, 4;
	add.s64 	%rd1618, %rd1, %rd1617;
	ld.global.nc.u32 	%r2509, [%rd1618];
	add.s32 	%r2510, %r2509, %r2507;
	add.s32 	%r2511, %r3628, 206592;
	mul.wide.u32 	%rd1619, %r2511, 4;
	add.s64 	%rd1620, %rd1, %rd1619;
	ld.global.nc.u32 	%r2512, [%rd1620];
	add.s32 	%r2513, %r2512, %r2510;
	add.s32 	%r2514, %r3628, 206848;
	mul.wide.u32 	%rd1621, %r2514, 4;
	add.s64 	%rd1622, %rd1, %rd1621;
	ld.global.nc.u32 	%r2515, [%rd1622];
	add.s32 	%r2516, %r2515, %r2513;
	add.s32 	%r2517, %r3628, 207104;
	mul.wide.u32 	%rd1623, %r2517, 4;
	add.s64 	%rd1624, %rd1, %rd1623;
	ld.global.nc.u32 	%r2518, [%rd1624];
	add.s32 	%r2519, %r2518, %r2516;
	add.s32 	%r2520, %r3628, 207360;
	mul.wide.u32 	%rd1625, %r2520, 4;
	add.s64 	%rd1626, %rd1, %rd1625;
	ld.global.nc.u32 	%r2521, [%rd1626];
	add.s32 	%r2522, %r2521, %r2519;
	add.s32 	%r2523, %r3628, 207616;
	mul.wide.u32 	%rd1627, %r2523, 4;
	add.s64 	%rd1628, %rd1, %rd1627;
	ld.global.nc.u32 	%r2524, [%rd1628];
	add.s32 	%r2525, %r2524, %r2522;
	add.s32 	%r2526, %r3628, 207872;
	mul.wide.u32 	%rd1629, %r2526, 4;
	add.s64 	%rd1630, %rd1, %rd1629;
	ld.global.nc.u32 	%r2527, [%rd1630];
	add.s32 	%r2528, %r2527, %r2525;
	add.s32 	%r2529, %r3628, 208128;
	mul.wide.u32 	%rd1631, %r2529, 4;
	add.s64 	%rd1632, %rd1, %rd1631;
	ld.global.nc.u32 	%r2530, [%rd1632];
	add.s32 	%r2531, %r2530, %r2528;
	add.s32 	%r2532, %r3628, 208384;
	mul.wide.u32 	%rd1633, %r2532, 4;
	add.s64 	%rd1634, %rd1, %rd1633;
	ld.global.nc.u32 	%r2533, [%rd1634];
	add.s32 	%r2534, %r2533, %r2531;
	add.s32 	%r2535, %r3628, 208640;
	mul.wide.u32 	%rd1635, %r2535, 4;
	add.s64 	%rd1636, %rd1, %rd1635;
	ld.global.nc.u32 	%r2536, [%rd1636];
	add.s32 	%r2537, %r2536, %r2534;
	add.s32 	%r2538, %r3628, 208896;
	mul.wide.u32 	%rd1637, %r2538, 4;
	add.s64 	%rd1638, %rd1, %rd1637;
	ld.global.nc.u32 	%r2539, [%rd1638];
	add.s32 	%r2540, %r2539, %r2537;
	add.s32 	%r2541, %r3628, 209152;
	mul.wide.u32 	%rd1639, %r2541, 4;
	add.s64 	%rd1640, %rd1, %rd1639;
	ld.global.nc.u32 	%r2542, [%rd1640];
	add.s32 	%r2543, %r2542, %r2540;
	add.s32 	%r2544, %r3628, 209408;
	mul.wide.u32 	%rd1641, %r2544, 4;
	add.s64 	%rd1642, %rd1, %rd1641;
	ld.global.nc.u32 	%r2545, [%rd1642];
	add.s32 	%r2546, %r2545, %r2543;
	add.s32 	%r2547, %r3628, 209664;
	mul.wide.u32 	%rd1643, %r2547, 4;
	add.s64 	%rd1644, %rd1, %rd1643;
	ld.global.nc.u32 	%r2548, [%rd1644];
	add.s32 	%r2549, %r2548, %r2546;
	add.s32 	%r2550, %r3628, 209920;
	mul.wide.u32 	%rd1645, %r2550, 4;
	add.s64 	%rd1646, %rd1, %rd1645;
	ld.global.nc.u32 	%r2551, [%rd1646];
	add.s32 	%r2552, %r2551, %r2549;
	add.s32 	%r2553, %r3628, 210176;
	mul.wide.u32 	%rd1647, %r2553, 4;
	add.s64 	%rd1648, %rd1, %rd1647;
	ld.global.nc.u32 	%r2554, [%rd1648];
	add.s32 	%r2555, %r2554, %r2552;
	add.s32 	%r2556, %r3628, 210432;
	mul.wide.u32 	%rd1649, %r2556, 4;
	add.s64 	%rd1650, %rd1, %rd1649;
	ld.global.nc.u32 	%r2557, [%rd1650];
	add.s32 	%r2558, %r2557, %r2555;
	add.s32 	%r2559, %r3628, 210688;
	mul.wide.u32 	%rd1651, %r2559, 4;
	add.s64 	%rd1652, %rd1, %rd1651;
	ld.global.nc.u32 	%r2560, [%rd1652];
	add.s32 	%r2561, %r2560, %r2558;
	add.s32 	%r2562, %r3628, 210944;
	mul.wide.u32 	%rd1653, %r2562, 4;
	add.s64 	%rd1654, %rd1, %rd1653;
	ld.global.nc.u32 	%r2563, [%rd1654];
	add.s32 	%r2564, %r2563, %r2561;
	add.s32 	%r2565, %r3628, 211200;
	mul.wide.u32 	%rd1655, %r2565, 4;
	add.s64 	%rd1656, %rd1, %rd1655;
	ld.global.nc.u32 	%r2566, [%rd1656];
	add.s32 	%r2567, %r2566, %r2564;
	add.s32 	%r2568, %r3628, 211456;
	mul.wide.u32 	%rd1657, %r2568, 4;
	add.s64 	%rd1658, %rd1, %rd1657;
	ld.global.nc.u32 	%r2569, [%rd1658];
	add.s32 	%r2570, %r2569, %r2567;
	add.s32 	%r2571, %r3628, 211712;
	mul.wide.u32 	%rd1659, %r2571, 4;
	add.s64 	%rd1660, %rd1, %rd1659;
	ld.global.nc.u32 	%r2572, [%rd1660];
	add.s32 	%r2573, %r2572, %r2570;
	add.s32 	%r2574, %r3628, 211968;
	mul.wide.u32 	%rd1661, %r2574, 4;
	add.s64 	%rd1662, %rd1, %rd1661;
	ld.global.nc.u32 	%r2575, [%rd1662];
	add.s32 	%r2576, %r2575, %r2573;
	add.s32 	%r2577, %r3628, 212224;
	mul.wide.u32 	%rd1663, %r2577, 4;
	add.s64 	%rd1664, %rd1, %rd1663;
	ld.global.nc.u32 	%r2578, [%rd1664];
	add.s32 	%r2579, %r2578, %r2576;
	add.s32 	%r2580, %r3628, 212480;
	mul.wide.u32 	%rd1665, %r2580, 4;
	add.s64 	%rd1666, %rd1, %rd1665;
	ld.global.nc.u32 	%r2581, [%rd1666];
	add.s32 	%r2582, %r2581, %r2579;
	add.s32 	%r2583, %r3628, 212736;
	mul.wide.u32 	%rd1667, %r2583, 4;
	add.s64 	%rd1668, %rd1, %rd1667;
	ld.global.nc.u32 	%r2584, [%rd1668];
	add.s32 	%r2585, %r2584, %r2582;
	add.s32 	%r2586, %r3628, 212992;
	mul.wide.u32 	%rd1669, %r2586, 4;
	add.s64 	%rd1670, %rd1, %rd1669;
	ld.global.nc.u32 	%r2587, [%rd1670];
	add.s32 	%r2588, %r2587, %r2585;
	add.s32 	%r2589, %r3628, 213248;
	mul.wide.u32 	%rd1671, %r2589, 4;
	add.s64 	%rd1672, %rd1, %rd1671;
	ld.global.nc.u32 	%r2590, [%rd1672];
	add.s32 	%r2591, %r2590, %r2588;
	add.s32 	%r2592, %r3628, 213504;
	mul.wide.u32 	%rd1673, %r2592, 4;
	add.s64 	%rd1674, %rd1, %rd1673;
	ld.global.nc.u32 	%r2593, [%rd1674];
	add.s32 	%r2594, %r2593, %r2591;
	add.s32 	%r2595, %r3628, 213760;
	mul.wide.u32 	%rd1675, %r2595, 4;
	add.s64 	%rd1676, %rd1, %rd1675;
	ld.global.nc.u32 	%r2596, [%rd1676];
	add.s32 	%r2597, %r2596, %r2594;
	add.s32 	%r2598, %r3628, 214016;
	mul.wide.u32 	%rd1677, %r2598, 4;
	add.s64 	%rd1678, %rd1, %rd1677;
	ld.global.nc.u32 	%r2599, [%rd1678];
	add.s32 	%r2600, %r2599, %r2597;
	add.s32 	%r2601, %r3628, 214272;
	mul.wide.u32 	%rd1679, %r2601, 4;
	add.s64 	%rd1680, %rd1, %rd1679;
	ld.global.nc.u32 	%r2602, [%rd1680];
	add.s32 	%r2603, %r2602, %r2600;
	add.s32 	%r2604, %r3628, 214528;
	mul.wide.u32 	%rd1681, %r2604, 4;
	add.s64 	%rd1682, %rd1, %rd1681;
	ld.global.nc.u32 	%r2605, [%rd1682];
	add.s32 	%r2606, %r2605, %r2603;
	add.s32 	%r2607, %r3628, 214784;
	mul.wide.u32 	%rd1683, %r2607, 4;
	add.s64 	%rd1684, %rd1, %rd1683;
	ld.global.nc.u32 	%r2608, [%rd1684];
	add.s32 	%r2609, %r2608, %r2606;
	add.s32 	%r2610, %r3628, 215040;
	mul.wide.u32 	%rd1685, %r2610, 4;
	add.s64 	%rd1686, %rd1, %rd1685;
	ld.global.nc.u32 	%r2611, [%rd1686];
	add.s32 	%r2612, %r2611, %r2609;
	add.s32 	%r2613, %r3628, 215296;
	mul.wide.u32 	%rd1687, %r2613, 4;
	add.s64 	%rd1688, %rd1, %rd1687;
	ld.global.nc.u32 	%r2614, [%rd1688];
	add.s32 	%r2615, %r2614, %r2612;
	add.s32 	%r2616, %r3628, 215552;
	mul.wide.u32 	%rd1689, %r2616, 4;
	add.s64 	%rd1690, %rd1, %rd1689;
	ld.global.nc.u32 	%r2617, [%rd1690];
	add.s32 	%r2618, %r2617, %r2615;
	add.s32 	%r2619, %r3628, 215808;
	mul.wide.u32 	%rd1691, %r2619, 4;
	add.s64 	%rd1692, %rd1, %rd1691;
	ld.global.nc.u32 	%r2620, [%rd1692];
	add.s32 	%r2621, %r2620, %r2618;
	add.s32 	%r2622, %r3628, 216064;
	mul.wide.u32 	%rd1693, %r2622, 4;
	add.s64 	%rd1694, %rd1, %rd1693;
	ld.global.nc.u32 	%r2623, [%rd1694];
	add.s32 	%r2624, %r2623, %r2621;
	add.s32 	%r2625, %r3628, 216320;
	mul.wide.u32 	%rd1695, %r2625, 4;
	add.s64 	%rd1696, %rd1, %rd1695;
	ld.global.nc.u32 	%r2626, [%rd1696];
	add.s32 	%r2627, %r2626, %r2624;
	add.s32 	%r2628, %r3628, 216576;
	mul.wide.u32 	%rd1697, %r2628, 4;
	add.s64 	%rd1698, %rd1, %rd1697;
	ld.global.nc.u32 	%r2629, [%rd1698];
	add.s32 	%r2630, %r2629, %r2627;
	add.s32 	%r2631, %r3628, 216832;
	mul.wide.u32 	%rd1699, %r2631, 4;
	add.s64 	%rd1700, %rd1, %rd1699;
	ld.global.nc.u32 	%r2632, [%rd1700];
	add.s32 	%r2633, %r2632, %r2630;
	add.s32 	%r2634, %r3628, 217088;
	mul.wide.u32 	%rd1701, %r2634, 4;
	add.s64 	%rd1702, %rd1, %rd1701;
	ld.global.nc.u32 	%r2635, [%rd1702];
	add.s32 	%r2636, %r2635, %r2633;
	add.s32 	%r2637, %r3628, 217344;
	mul.wide.u32 	%rd1703, %r2637, 4;
	add.s64 	%rd1704, %rd1, %rd1703;
	ld.global.nc.u32 	%r2638, [%rd1704];
	add.s32 	%r2639, %r2638, %r2636;
	add.s32 	%r2640, %r3628, 217600;
	mul.wide.u32 	%rd1705, %r2640, 4;
	add.s64 	%rd1706, %rd1, %rd1705;
	ld.global.nc.u32 	%r2641, [%rd1706];
	add.s32 	%r2642, %r2641, %r2639;
	add.s32 	%r2643, %r3628, 217856;
	mul.wide.u32 	%rd1707, %r2643, 4;
	add.s64 	%rd1708, %rd1, %rd1707;
	ld.global.nc.u32 	%r2644, [%rd1708];
	add.s32 	%r2645, %r2644, %r2642;
	add.s32 	%r2646, %r3628, 218112;
	mul.wide.u32 	%rd1709, %r2646, 4;
	add.s64 	%rd1710, %rd1, %rd1709;
	ld.global.nc.u32 	%r2647, [%rd1710];
	add.s32 	%r2648, %r2647, %r2645;
	add.s32 	%r2649, %r3628, 218368;
	mul.wide.u32 	%rd1711, %r2649, 4;
	add.s64 	%rd1712, %rd1, %rd1711;
	ld.global.nc.u32 	%r2650, [%rd1712];
	add.s32 	%r2651, %r2650, %r2648;
	add.s32 	%r2652, %r3628, 218624;
	mul.wide.u32 	%rd1713, %r2652, 4;
	add.s64 	%rd1714, %rd1, %rd1713;
	ld.global.nc.u32 	%r2653, [%rd1714];
	add.s32 	%r2654, %r2653, %r2651;
	add.s32 	%r2655, %r3628, 218880;
	mul.wide.u32 	%rd1715, %r2655, 4;
	add.s64 	%rd1716, %rd1, %rd1715;
	ld.global.nc.u32 	%r2656, [%rd1716];
	add.s32 	%r2657, %r2656, %r2654;
	add.s32 	%r2658, %r3628, 219136;
	mul.wide.u32 	%rd1717, %r2658, 4;
	add.s64 	%rd1718, %rd1, %rd1717;
	ld.global.nc.u32 	%r2659, [%rd1718];
	add.s32 	%r2660, %r2659, %r2657;
	add.s32 	%r2661, %r3628, 219392;
	mul.wide.u32 	%rd1719, %r2661, 4;
	add.s64 	%rd1720, %rd1, %rd1719;
	ld.global.nc.u32 	%r2662, [%rd1720];
	add.s32 	%r2663, %r2662, %r2660;
	add.s32 	%r2664, %r3628, 219648;
	mul.wide.u32 	%rd1721, %r2664, 4;
	add.s64 	%rd1722, %rd1, %rd1721;
	ld.global.nc.u32 	%r2665, [%rd1722];
	add.s32 	%r2666, %r2665, %r2663;
	add.s32 	%r2667, %r3628, 219904;
	mul.wide.u32 	%rd1723, %r2667, 4;
	add.s64 	%rd1724, %rd1, %rd1723;
	ld.global.nc.u32 	%r2668, [%rd1724];
	add.s32 	%r2669, %r2668, %r2666;
	add.s32 	%r2670, %r3628, 220160;
	mul.wide.u32 	%rd1725, %r2670, 4;
	add.s64 	%rd1726, %rd1, %rd1725;
	ld.global.nc.u32 	%r2671, [%rd1726];
	add.s32 	%r2672, %r2671, %r2669;
	add.s32 	%r2673, %r3628, 220416;
	mul.wide.u32 	%rd1727, %r2673, 4;
	add.s64 	%rd1728, %rd1, %rd1727;
	ld.global.nc.u32 	%r2674, [%rd1728];
	add.s32 	%r2675, %r2674, %r2672;
	add.s32 	%r2676, %r3628, 220672;
	mul.wide.u32 	%rd1729, %r2676, 4;
	add.s64 	%rd1730, %rd1, %rd1729;
	ld.global.nc.u32 	%r2677, [%rd1730];
	add.s32 	%r2678, %r2677, %r2675;
	add.s32 	%r2679, %r3628, 220928;
	mul.wide.u32 	%rd1731, %r2679, 4;
	add.s64 	%rd1732, %rd1, %rd1731;
	ld.global.nc.u32 	%r2680, [%rd1732];
	add.s32 	%r2681, %r2680, %r2678;
	add.s32 	%r2682, %r3628, 221184;
	mul.wide.u32 	%rd1733, %r2682, 4;
	add.s64 	%rd1734, %rd1, %rd1733;
	ld.global.nc.u32 	%r2683, [%rd1734];
	add.s32 	%r2684, %r2683, %r2681;
	add.s32 	%r2685, %r3628, 221440;
	mul.wide.u32 	%rd1735, %r2685, 4;
	add.s64 	%rd1736, %rd1, %rd1735;
	ld.global.nc.u32 	%r2686, [%rd1736];
	add.s32 	%r2687, %r2686, %r2684;
	add.s32 	%r2688, %r3628, 221696;
	mul.wide.u32 	%rd1737, %r2688, 4;
	add.s64 	%rd1738, %rd1, %rd1737;
	ld.global.nc.u32 	%r2689, [%rd1738];
	add.s32 	%r2690, %r2689, %r2687;
	add.s32 	%r2691, %r3628, 221952;
	mul.wide.u32 	%rd1739, %r2691, 4;
	add.s64 	%rd1740, %rd1, %rd1739;
	ld.global.nc.u32 	%r2692, [%rd1740];
	add.s32 	%r2693, %r2692, %r2690;
	add.s32 	%r2694, %r3628, 222208;
	mul.wide.u32 	%rd1741, %r2694, 4;
	add.s64 	%rd1742, %rd1, %rd1741;
	ld.global.nc.u32 	%r2695, [%rd1742];
	add.s32 	%r2696, %r2695, %r2693;
	add.s32 	%r2697, %r3628, 222464;
	mul.wide.u32 	%rd1743, %r2697, 4;
	add.s64 	%rd1744, %rd1, %rd1743;
	ld.global.nc.u32 	%r2698, [%rd1744];
	add.s32 	%r2699, %r2698, %r2696;
	add.s32 	%r2700, %r3628, 222720;
	mul.wide.u32 	%rd1745, %r2700, 4;
	add.s64 	%rd1746, %rd1, %rd1745;
	ld.global.nc.u32 	%r2701, [%rd1746];
	add.s32 	%r2702, %r2701, %r2699;
	add.s32 	%r2703, %r3628, 222976;
	mul.wide.u32 	%rd1747, %r2703, 4;
	add.s64 	%rd1748, %rd1, %rd1747;
	ld.global.nc.u32 	%r2704, [%rd1748];
	add.s32 	%r2705, %r2704, %r2702;
	add.s32 	%r2706, %r3628, 223232;
	mul.wide.u32 	%rd1749, %r2706, 4;
	add.s64 	%rd1750, %rd1, %rd1749;
	ld.global.nc.u32 	%r2707, [%rd1750];
	add.s32 	%r2708, %r2707, %r2705;
	add.s32 	%r2709, %r3628, 223488;
	mul.wide.u32 	%rd1751, %r2709, 4;
	add.s64 	%rd1752, %rd1, %rd1751;
	ld.global.nc.u32 	%r2710, [%rd1752];
	add.s32 	%r2711, %r2710, %r2708;
	add.s32 	%r2712, %r3628, 223744;
	mul.wide.u32 	%rd1753, %r2712, 4;
	add.s64 	%rd1754, %rd1, %rd1753;
	ld.global.nc.u32 	%r2713, [%rd1754];
	add.s32 	%r2714, %r2713, %r2711;
	add.s32 	%r2715, %r3628, 224000;
	mul.wide.u32 	%rd1755, %r2715, 4;
	add.s64 	%rd1756, %rd1, %rd1755;
	ld.global.nc.u32 	%r2716, [%rd1756];
	add.s32 	%r2717, %r2716, %r2714;
	add.s32 	%r2718, %r3628, 224256;
	mul.wide.u32 	%rd1757, %r2718, 4;
	add.s64 	%rd1758, %rd1, %rd1757;
	ld.global.nc.u32 	%r2719, [%rd1758];
	add.s32 	%r2720, %r2719, %r2717;
	add.s32 	%r2721, %r3628, 224512;
	mul.wide.u32 	%rd1759, %r2721, 4;
	add.s64 	%rd1760, %rd1, %rd1759;
	ld.global.nc.u32 	%r2722, [%rd1760];
	add.s32 	%r2723, %r2722, %r2720;
	add.s32 	%r2724, %r3628, 224768;
	mul.wide.u32 	%rd1761, %r2724, 4;
	add.s64 	%rd1762, %rd1, %rd1761;
	ld.global.nc.u32 	%r2725, [%rd1762];
	add.s32 	%r2726, %r2725, %r2723;
	add.s32 	%r2727, %r3628, 225024;
	mul.wide.u32 	%rd1763, %r2727, 4;
	add.s64 	%rd1764, %rd1, %rd1763;
	ld.global.nc.u32 	%r2728, [%rd1764];
	add.s32 	%r2729, %r2728, %r2726;
	add.s32 	%r2730, %r3628, 225280;
	mul.wide.u32 	%rd1765, %r2730, 4;
	add.s64 	%rd1766, %rd1, %rd1765;
	ld.global.nc.u32 	%r2731, [%rd1766];
	add.s32 	%r2732, %r2731, %r2729;
	add.s32 	%r2733, %r3628, 225536;
	mul.wide.u32 	%rd1767, %r2733, 4;
	add.s64 	%rd1768, %rd1, %rd1767;
	ld.global.nc.u32 	%r2734, [%rd1768];
	add.s32 	%r2735, %r2734, %r2732;
	add.s32 	%r2736, %r3628, 225792;
	mul.wide.u32 	%rd1769, %r2736, 4;
	add.s64 	%rd1770, %rd1, %rd1769;
	ld.global.nc.u32 	%r2737, [%rd1770];
	add.s32 	%r2738, %r2737, %r2735;
	add.s32 	%r2739, %r3628, 226048;
	mul.wide.u32 	%rd1771, %r2739, 4;
	add.s64 	%rd1772, %rd1, %rd1771;
	ld.global.nc.u32 	%r2740, [%rd1772];
	add.s32 	%r2741, %r2740, %r2738;
	add.s32 	%r2742, %r3628, 226304;
	mul.wide.u32 	%rd1773, %r2742, 4;
	add.s64 	%rd1774, %rd1, %rd1773;
	ld.global.nc.u32 	%r2743, [%rd1774];
	add.s32 	%r2744, %r2743, %r2741;
	add.s32 	%r2745, %r3628, 226560;
	mul.wide.u32 	%rd1775, %r2745, 4;
	add.s64 	%rd1776, %rd1, %rd1775;
	ld.global.nc.u32 	%r2746, [%rd1776];
	add.s32 	%r2747, %r2746, %r2744;
	add.s32 	%r2748, %r3628, 226816;
	mul.wide.u32 	%rd1777, %r2748, 4;
	add.s64 	%rd1778, %rd1, %rd1777;
	ld.global.nc.u32 	%r2749, [%rd1778];
	add.s32 	%r2750, %r2749, %r2747;
	add.s32 	%r2751, %r3628, 227072;
	mul.wide.u32 	%rd1779, %r2751, 4;
	add.s64 	%rd1780, %rd1, %rd1779;
	ld.global.nc.u32 	%r2752, [%rd1780];
	add.s32 	%r2753, %r2752, %r2750;
	add.s32 	%r2754, %r3628, 227328;
	mul.wide.u32 	%rd1781, %r2754, 4;
	add.s64 	%rd1782, %rd1, %rd1781;
	ld.global.nc.u32 	%r2755, [%rd1782];
	add.s32 	%r2756, %r2755, %r2753;
	add.s32 	%r2757, %r3628, 227584;
	mul.wide.u32 	%rd1783, %r2757, 4;
	add.s64 	%rd1784, %rd1, %rd1783;
	ld.global.nc.u32 	%r2758, [%rd1784];
	add.s32 	%r2759, %r2758, %r2756;
	add.s32 	%r2760, %r3628, 227840;
	mul.wide.u32 	%rd1785, %r2760, 4;
	add.s64 	%rd1786, %rd1, %rd1785;
	ld.global.nc.u32 	%r2761, [%rd1786];
	add.s32 	%r2762, %r2761, %r2759;
	add.s32 	%r2763, %r3628, 228096;
	mul.wide.u32 	%rd1787, %r2763, 4;
	add.s64 	%rd1788, %rd1, %rd1787;
	ld.global.nc.u32 	%r2764, [%rd1788];
	add.s32 	%r2765, %r2764, %r2762;
	add.s32 	%r2766, %r3628, 228352;
	mul.wide.u32 	%rd1789, %r2766, 4;
	add.s64 	%rd1790, %rd1, %rd1789;
	ld.global.nc.u32 	%r2767, [%rd1790];
	add.s32 	%r2768, %r2767, %r2765;
	add.s32 	%r2769, %r3628, 228608;
	mul.wide.u32 	%rd1791, %r2769, 4;
	add.s64 	%rd1792, %rd1, %rd1791;
	ld.global.nc.u32 	%r2770, [%rd1792];
	add.s32 	%r2771, %r2770, %r2768;
	add.s32 	%r2772, %r3628, 228864;
	mul.wide.u32 	%rd1793, %r2772, 4;
	add.s64 	%rd1794, %rd1, %rd1793;
	ld.global.nc.u32 	%r2773, [%rd1794];
	add.s32 	%r2774, %r2773, %r2771;
	add.s32 	%r2775, %r3628, 229120;
	mul.wide.u32 	%rd1795, %r2775, 4;
	add.s64 	%rd1796, %rd1, %rd1795;
	ld.global.nc.u32 	%r2776, [%rd1796];
	add.s32 	%r2777, %r2776, %r2774;
	add.s32 	%r2778, %r3628, 229376;
	mul.wide.u32 	%rd1797, %r2778, 4;
	add.s64 	%rd1798, %rd1, %rd1797;
	ld.global.nc.u32 	%r2779, [%rd1798];
	add.s32 	%r2780, %r2779, %r2777;
	add.s32 	%r2781, %r3628, 229632;
	mul.wide.u32 	%rd1799, %r2781, 4;
	add.s64 	%rd1800, %rd1, %rd1799;
	ld.global.nc.u32 	%r2782, [%rd1800];
	add.s32 	%r2783, %r2782, %r2780;
	add.s32 	%r2784, %r3628, 229888;
	mul.wide.u32 	%rd1801, %r2784, 4;
	add.s64 	%rd1802, %rd1, %rd1801;
	ld.global.nc.u32 	%r2785, [%rd1802];
	add.s32 	%r2786, %r2785, %r2783;
	add.s32 	%r2787, %r3628, 230144;
	mul.wide.u32 	%rd1803, %r2787, 4;
	add.s64 	%rd1804, %rd1, %rd1803;
	ld.global.nc.u32 	%r2788, [%rd1804];
	add.s32 	%r2789, %r2788, %r2786;
	add.s32 	%r2790, %r3628, 230400;
	mul.wide.u32 	%rd1805, %r2790, 4;
	add.s64 	%rd1806, %rd1, %rd1805;
	ld.global.nc.u32 	%r2791, [%rd1806];
	add.s32 	%r2792, %r2791, %r2789;
	add.s32 	%r2793, %r3628, 230656;
	mul.wide.u32 	%rd1807, %r2793, 4;
	add.s64 	%rd1808, %rd1, %rd1807;
	ld.global.nc.u32 	%r2794, [%rd1808];
	add.s32 	%r2795, %r2794, %r2792;
	add.s32 	%r2796, %r3628, 230912;
	mul.wide.u32 	%rd1809, %r2796, 4;
	add.s64 	%rd1810, %rd1, %rd1809;
	ld.global.nc.u32 	%r2797, [%rd1810];
	add.s32 	%r2798, %r2797, %r2795;
	add.s32 	%r2799, %r3628, 231168;
	mul.wide.u32 	%rd1811, %r2799, 4;
	add.s64 	%rd1812, %rd1, %rd1811;
	ld.global.nc.u32 	%r2800, [%rd1812];
	add.s32 	%r2801, %r2800, %r2798;
	add.s32 	%r2802, %r3628, 231424;
	mul.wide.u32 	%rd1813, %r2802, 4;
	add.s64 	%rd1814, %rd1, %rd1813;
	ld.global.nc.u32 	%r2803, [%rd1814];
	add.s32 	%r2804, %r2803, %r2801;
	add.s32 	%r2805, %r3628, 231680;
	mul.wide.u32 	%rd1815, %r2805, 4;
	add.s64 	%rd1816, %rd1, %rd1815;
	ld.global.nc.u32 	%r2806, [%rd1816];
	add.s32 	%r2807, %r2806, %r2804;
	add.s32 	%r2808, %r3628, 231936;
	mul.wide.u32 	%rd1817, %r2808, 4;
	add.s64 	%rd1818, %rd1, %rd1817;
	ld.global.nc.u32 	%r2809, [%rd1818];
	add.s32 	%r2810, %r2809, %r2807;
	add.s32 	%r2811, %r3628, 232192;
	mul.wide.u32 	%rd1819, %r2811, 4;
	add.s64 	%rd1820, %rd1, %rd1819;
	ld.global.nc.u32 	%r2812, [%rd1820];
	add.s32 	%r2813, %r2812, %r2810;
	add.s32 	%r2814, %r3628, 232448;
	mul.wide.u32 	%rd1821, %r2814, 4;
	add.s64 	%rd1822, %rd1, %rd1821;
	ld.global.nc.u32 	%r2815, [%rd1822];
	add.s32 	%r2816, %r2815, %r2813;
	add.s32 	%r2817, %r3628, 232704;
	mul.wide.u32 	%rd1823, %r2817, 4;
	add.s64 	%rd1824, %rd1, %rd1823;
	ld.global.nc.u32 	%r2818, [%rd1824];
	add.s32 	%r2819, %r2818, %r2816;
	add.s32 	%r2820, %r3628, 232960;
	mul.wide.u32 	%rd1825, %r2820, 4;
	add.s64 	%rd1826, %rd1, %rd1825;
	ld.global.nc.u32 	%r2821, [%rd1826];
	add.s32 	%r2822, %r2821, %r2819;
	add.s32 	%r2823, %r3628, 233216;
	mul.wide.u32 	%rd1827, %r2823, 4;
	add.s64 	%rd1828, %rd1, %rd1827;
	ld.global.nc.u32 	%r2824, [%rd1828];
	add.s32 	%r2825, %r2824, %r2822;
	add.s32 	%r2826, %r3628, 233472;
	mul.wide.u32 	%rd1829, %r2826, 4;
	add.s64 	%rd1830, %rd1, %rd1829;
	ld.global.nc.u32 	%r2827, [%rd1830];
	add.s32 	%r2828, %r2827, %r2825;
	add.s32 	%r2829, %r3628, 233728;
	mul.wide.u32 	%rd1831, %r2829, 4;
	add.s64 	%rd1832, %rd1, %rd1831;
	ld.global.nc.u32 	%r2830, [%rd1832];
	add.s32 	%r2831, %r2830, %r2828;
	add.s32 	%r2832, %r3628, 233984;
	mul.wide.u32 	%rd1833, %r2832, 4;
	add.s64 	%rd1834, %rd1, %rd1833;
	ld.global.nc.u32 	%r2833, [%rd1834];
	add.s32 	%r2834, %r2833, %r2831;
	add.s32 	%r2835, %r3628, 234240;
	mul.wide.u32 	%rd1835, %r2835, 4;
	add.s64 	%rd1836, %rd1, %rd1835;
	ld.global.nc.u32 	%r2836, [%rd1836];
	add.s32 	%r2837, %r2836, %r2834;
	add.s32 	%r2838, %r3628, 234496;
	mul.wide.u32 	%rd1837, %r2838, 4;
	add.s64 	%rd1838, %rd1, %rd1837;
	ld.global.nc.u32 	%r2839, [%rd1838];
	add.s32 	%r2840, %r2839, %r2837;
	add.s32 	%r2841, %r3628, 234752;
	mul.wide.u32 	%rd1839, %r2841, 4;
	add.s64 	%rd1840, %rd1, %rd1839;
	ld.global.nc.u32 	%r2842, [%rd1840];
	add.s32 	%r2843, %r2842, %r2840;
	add.s32 	%r2844, %r3628, 235008;
	mul.wide.u32 	%rd1841, %r2844, 4;
	add.s64 	%rd1842, %rd1, %rd1841;
	ld.global.nc.u32 	%r2845, [%rd1842];
	add.s32 	%r2846, %r2845, %r2843;
	add.s32 	%r2847, %r3628, 235264;
	mul.wide.u32 	%rd1843, %r2847, 4;
	add.s64 	%rd1844, %rd1, %rd1843;
	ld.global.nc.u32 	%r2848, [%rd1844];
	add.s32 	%r2849, %r2848, %r2846;
	add.s32 	%r2850, %r3628, 235520;
	mul.wide.u32 	%rd1845, %r2850, 4;
	add.s64 	%rd1846, %rd1, %rd1845;
	ld.global.nc.u32 	%r2851, [%rd1846];
	add.s32 	%r2852, %r2851, %r2849;
	add.s32 	%r2853, %r3628, 235776;
	mul.wide.u32 	%rd1847, %r2853, 4;
	add.s64 	%rd1848, %rd1, %rd1847;
	ld.global.nc.u32 	%r2854, [%rd1848];
	add.s32 	%r2855, %r2854, %r2852;
	add.s32 	%r2856, %r3628, 236032;
	mul.wide.u32 	%rd1849, %r2856, 4;
	add.s64 	%rd1850, %rd1, %rd1849;
	ld.global.nc.u32 	%r2857, [%rd1850];
	add.s32 	%r2858, %r2857, %r2855;
	add.s32 	%r2859, %r3628, 236288;
	mul.wide.u32 	%rd1851, %r2859, 4;
	add.s64 	%rd1852, %rd1, %rd1851;
	ld.global.nc.u32 	%r2860, [%rd1852];
	add.s32 	%r2861, %r2860, %r2858;
	add.s32 	%r2862, %r3628, 236544;
	mul.wide.u32 	%rd1853, %r2862, 4;
	add.s64 	%rd1854, %rd1, %rd1853;
	ld.global.nc.u32 	%r2863, [%rd1854];
	add.s32 	%r2864, %r2863, %r2861;
	add.s32 	%r2865, %r3628, 236800;
	mul.wide.u32 	%rd1855, %r2865, 4;
	add.s64 	%rd1856, %rd1, %rd1855;
	ld.global.nc.u32 	%r2866, [%rd1856];
	add.s32 	%r2867, %r2866, %r2864;
	add.s32 	%r2868, %r3628, 237056;
	mul.wide.u32 	%rd1857, %r2868, 4;
	add.s64 	%rd1858, %rd1, %rd1857;
	ld.global.nc.u32 	%r2869, [%rd1858];
	add.s32 	%r2870, %r2869, %r2867;
	add.s32 	%r2871, %r3628, 237312;
	mul.wide.u32 	%rd1859, %r2871, 4;
	add.s64 	%rd1860, %rd1, %rd1859;
	ld.global.nc.u32 	%r2872, [%rd1860];
	add.s32 	%r2873, %r2872, %r2870;
	add.s32 	%r2874, %r3628, 237568;
	mul.wide.u32 	%rd1861, %r2874, 4;
	add.s64 	%rd1862, %rd1, %rd1861;
	ld.global.nc.u32 	%r2875, [%rd1862];
	add.s32 	%r2876, %r2875, %r2873;
	add.s32 	%r2877, %r3628, 237824;
	mul.wide.u32 	%rd1863, %r2877, 4;
	add.s64 	%rd1864, %rd1, %rd1863;
	ld.global.nc.u32 	%r2878, [%rd1864];
	add.s32 	%r2879, %r2878, %r2876;
	add.s32 	%r2880, %r3628, 238080;
	mul.wide.u32 	%rd1865, %r2880, 4;
	add.s64 	%rd1866, %rd1, %rd1865;
	ld.global.nc.u32 	%r2881, [%rd1866];
	add.s32 	%r2882, %r2881, %r2879;
	add.s32 	%r2883, %r3628, 238336;
	mul.wide.u32 	%rd1867, %r2883, 4;
	add.s64 	%rd1868, %rd1, %rd1867;
	ld.global.nc.u32 	%r2884, [%rd1868];
	add.s32 	%r2885, %r2884, %r2882;
	add.s32 	%r2886, %r3628, 238592;
	mul.wide.u32 	%rd1869, %r2886, 4;
	add.s64 	%rd1870, %rd1, %rd1869;
	ld.global.nc.u32 	%r2887, [%rd1870];
	add.s32 	%r2888, %r2887, %r2885;
	add.s32 	%r2889, %r3628, 238848;
	mul.wide.u32 	%rd1871, %r2889, 4;
	add.s64 	%rd1872, %rd1, %rd1871;
	ld.global.nc.u32 	%r2890, [%rd1872];
	add.s32 	%r2891, %r2890, %r2888;
	add.s32 	%r2892, %r3628, 239104;
	mul.wide.u32 	%rd1873, %r2892, 4;
	add.s64 	%rd1874, %rd1, %rd1873;
	ld.global.nc.u32 	%r2893, [%rd1874];
	add.s32 	%r2894, %r2893, %r2891;
	add.s32 	%r2895, %r3628, 239360;
	mul.wide.u32 	%rd1875, %r2895, 4;
	add.s64 	%rd1876, %rd1, %rd1875;
	ld.global.nc.u32 	%r2896, [%rd1876];
	add.s32 	%r2897, %r2896, %r2894;
	add.s32 	%r2898, %r3628, 239616;
	mul.wide.u32 	%rd1877, %r2898, 4;
	add.s64 	%rd1878, %rd1, %rd1877;
	ld.global.nc.u32 	%r2899, [%rd1878];
	add.s32 	%r2900, %r2899, %r2897;
	add.s32 	%r2901, %r3628, 239872;
	mul.wide.u32 	%rd1879, %r2901, 4;
	add.s64 	%rd1880, %rd1, %rd1879;
	ld.global.nc.u32 	%r2902, [%rd1880];
	add.s32 	%r2903, %r2902, %r2900;
	add.s32 	%r2904, %r3628, 240128;
	mul.wide.u32 	%rd1881, %r2904, 4;
	add.s64 	%rd1882, %rd1, %rd1881;
	ld.global.nc.u32 	%r2905, [%rd1882];
	add.s32 	%r2906, %r2905, %r2903;
	add.s32 	%r2907, %r3628, 240384;
	mul.wide.u32 	%rd1883, %r2907, 4;
	add.s64 	%rd1884, %rd1, %rd1883;
	ld.global.nc.u32 	%r2908, [%rd1884];
	add.s32 	%r2909, %r2908, %r2906;
	add.s32 	%r2910, %r3628, 240640;
	mul.wide.u32 	%rd1885, %r2910, 4;
	add.s64 	%rd1886, %rd1, %rd1885;
	ld.global.nc.u32 	%r2911, [%rd1886];
	add.s32 	%r2912, %r2911, %r2909;
	add.s32 	%r2913, %r3628, 240896;
	mul.wide.u32 	%rd1887, %r2913, 4;
	add.s64 	%rd1888, %rd1, %rd1887;
	ld.global.nc.u32 	%r2914, [%rd1888];
	add.s32 	%r2915, %r2914, %r2912;
	add.s32 	%r2916, %r3628, 241152;
	mul.wide.u32 	%rd1889, %r2916, 4;
	add.s64 	%rd1890, %rd1, %rd1889;
	ld.global.nc.u32 	%r2917, [%rd1890];
	add.s32 	%r2918, %r2917, %r2915;
	add.s32 	%r2919, %r3628, 241408;
	mul.wide.u32 	%rd1891, %r2919, 4;
	add.s64 	%rd1892, %rd1, %rd1891;
	ld.global.nc.u32 	%r2920, [%rd1892];
	add.s32 	%r2921, %r2920, %r2918;
	add.s32 	%r2922, %r3628, 241664;
	mul.wide.u32 	%rd1893, %r2922, 4;
	add.s64 	%rd1894, %rd1, %rd1893;
	ld.global.nc.u32 	%r2923, [%rd1894];
	add.s32 	%r2924, %r2923, %r2921;
	add.s32 	%r2925, %r3628, 241920;
	mul.wide.u32 	%rd1895, %r2925, 4;
	add.s64 	%rd1896, %rd1, %rd1895;
	ld.global.nc.u32 	%r2926, [%rd1896];
	add.s32 	%r2927, %r2926, %r2924;
	add.s32 	%r2928, %r3628, 242176;
	mul.wide.u32 	%rd1897, %r2928, 4;
	add.s64 	%rd1898, %rd1, %rd1897;
	ld.global.nc.u32 	%r2929, [%rd1898];
	add.s32 	%r2930, %r2929, %r2927;
	add.s32 	%r2931, %r3628, 242432;
	mul.wide.u32 	%rd1899, %r2931, 4;
	add.s64 	%rd1900, %rd1, %rd1899;
	ld.global.nc.u32 	%r2932, [%rd1900];
	add.s32 	%r2933, %r2932, %r2930;
	add.s32 	%r2934, %r3628, 242688;
	mul.wide.u32 	%rd1901, %r2934, 4;
	add.s64 	%rd1902, %rd1, %rd1901;
	ld.global.nc.u32 	%r2935, [%rd1902];
	add.s32 	%r2936, %r2935, %r2933;
	add.s32 	%r2937, %r3628, 242944;
	mul.wide.u32 	%rd1903, %r2937, 4;
	add.s64 	%rd1904, %rd1, %rd1903;
	ld.global.nc.u32 	%r2938, [%rd1904];
	add.s32 	%r2939, %r2938, %r2936;
	add.s32 	%r2940, %r3628, 243200;
	mul.wide.u32 	%rd1905, %r2940, 4;
	add.s64 	%rd1906, %rd1, %rd1905;
	ld.global.nc.u32 	%r2941, [%rd1906];
	add.s32 	%r2942, %r2941, %r2939;
	add.s32 	%r2943, %r3628, 243456;
	mul.wide.u32 	%rd1907, %r2943, 4;
	add.s64 	%rd1908, %rd1, %rd1907;
	ld.global.nc.u32 	%r2944, [%rd1908];
	add.s32 	%r2945, %r2944, %r2942;
	add.s32 	%r2946, %r3628, 243712;
	mul.wide.u32 	%rd1909, %r2946, 4;
	add.s64 	%rd1910, %rd1, %rd1909;
	ld.global.nc.u32 	%r2947, [%rd1910];
	add.s32 	%r2948, %r2947, %r2945;
	add.s32 	%r2949, %r3628, 243968;
	mul.wide.u32 	%rd1911, %r2949, 4;
	add.s64 	%rd1912, %rd1, %rd1911;
	ld.global.nc.u32 	%r2950, [%rd1912];
	add.s32 	%r2951, %r2950, %r2948;
	add.s32 	%r2952, %r3628, 244224;
	mul.wide.u32 	%rd1913, %r2952, 4;
	add.s64 	%rd1914, %rd1, %rd1913;
	ld.global.nc.u32 	%r2953, [%rd1914];
	add.s32 	%r2954, %r2953, %r2951;
	add.s32 	%r2955, %r3628, 244480;
	mul.wide.u32 	%rd1915, %r2955, 4;
	add.s64 	%rd1916, %rd1, %rd1915;
	ld.global.nc.u32 	%r2956, [%rd1916];
	add.s32 	%r2957, %r2956, %r2954;
	add.s32 	%r2958, %r3628, 244736;
	mul.wide.u32 	%rd1917, %r2958, 4;
	add.s64 	%rd1918, %rd1, %rd1917;
	ld.global.nc.u32 	%r2959, [%rd1918];
	add.s32 	%r2960, %r2959, %r2957;
	add.s32 	%r2961, %r3628, 244992;
	mul.wide.u32 	%rd1919, %r2961, 4;
	add.s64 	%rd1920, %rd1, %rd1919;
	ld.global.nc.u32 	%r2962, [%rd1920];
	add.s32 	%r2963, %r2962, %r2960;
	add.s32 	%r2964, %r3628, 245248;
	mul.wide.u32 	%rd1921, %r2964, 4;
	add.s64 	%rd1922, %rd1, %rd1921;
	ld.global.nc.u32 	%r2965, [%rd1922];
	add.s32 	%r2966, %r2965, %r2963;
	add.s32 	%r2967, %r3628, 245504;
	mul.wide.u32 	%rd1923, %r2967, 4;
	add.s64 	%rd1924, %rd1, %rd1923;
	ld.global.nc.u32 	%r2968, [%rd1924];
	add.s32 	%r2969, %r2968, %r2966;
	add.s32 	%r2970, %r3628, 245760;
	mul.wide.u32 	%rd1925, %r2970, 4;
	add.s64 	%rd1926, %rd1, %rd1925;
	ld.global.nc.u32 	%r2971, [%rd1926];
	add.s32 	%r2972, %r2971, %r2969;
	add.s32 	%r2973, %r3628, 246016;
	mul.wide.u32 	%rd1927, %r2973, 4;
	add.s64 	%rd1928, %rd1, %rd1927;
	ld.global.nc.u32 	%r2974, [%rd1928];
	add.s32 	%r2975, %r2974, %r2972;
	add.s32 	%r2976, %r3628, 246272;
	mul.wide.u32 	%rd1929, %r2976, 4;
	add.s64 	%rd1930, %rd1, %rd1929;
	ld.global.nc.u32 	%r2977, [%rd1930];
	add.s32 	%r2978, %r2977, %r2975;
	add.s32 	%r2979, %r3628, 246528;
	mul.wide.u32 	%rd1931, %r2979, 4;
	add.s64 	%rd1932, %rd1, %rd1931;
	ld.global.nc.u32 	%r2980, [%rd1932];
	add.s32 	%r2981, %r2980, %r2978;
	add.s32 	%r2982, %r3628, 246784;
	mul.wide.u32 	%rd1933, %r2982, 4;
	add.s64 	%rd1934, %rd1, %rd1933;
	ld.global.nc.u32 	%r2983, [%rd1934];
	add.s32 	%r2984, %r2983, %r2981;
	add.s32 	%r2985, %r3628, 247040;
	mul.wide.u32 	%rd1935, %r2985, 4;
	add.s64 	%rd1936, %rd1, %rd1935;
	ld.global.nc.u32 	%r2986, [%rd1936];
	add.s32 	%r2987, %r2986, %r2984;
	add.s32 	%r2988, %r3628, 247296;
	mul.wide.u32 	%rd1937, %r2988, 4;
	add.s64 	%rd1938, %rd1, %rd1937;
	ld.global.nc.u32 	%r2989, [%rd1938];
	add.s32 	%r2990, %r2989, %r2987;
	add.s32 	%r2991, %r3628, 247552;
	mul.wide.u32 	%rd1939, %r2991, 4;
	add.s64 	%rd1940, %rd1, %rd1939;
	ld.global.nc.u32 	%r2992, [%rd1940];
	add.s32 	%r2993, %r2992, %r2990;
	add.s32 	%r2994, %r3628, 247808;
	mul.wide.u32 	%rd1941, %r2994, 4;
	add.s64 	%rd1942, %rd1, %rd1941;
	ld.global.nc.u32 	%r2995, [%rd1942];
	add.s32 	%r2996, %r2995, %r2993;
	add.s32 	%r2997, %r3628, 248064;
	mul.wide.u32 	%rd1943, %r2997, 4;
	add.s64 	%rd1944, %rd1, %rd1943;
	ld.global.nc.u32 	%r2998, [%rd1944];
	add.s32 	%r2999, %r2998, %r2996;
	add.s32 	%r3000, %r3628, 248320;
	mul.wide.u32 	%rd1945, %r3000, 4;
	add.s64 	%rd1946, %rd1, %rd1945;
	ld.global.nc.u32 	%r3001, [%rd1946];
	add.s32 	%r3002, %r3001, %r2999;
	add.s32 	%r3003, %r3628, 248576;
	mul.wide.u32 	%rd1947, %r3003, 4;
	add.s64 	%rd1948, %rd1, %rd1947;
	ld.global.nc.u32 	%r3004, [%rd1948];
	add.s32 	%r3005, %r3004, %r3002;
	add.s32 	%r3006, %r3628, 248832;
	mul.wide.u32 	%rd1949, %r3006, 4;
	add.s64 	%rd1950, %rd1, %rd1949;
	ld.global.nc.u32 	%r3007, [%rd1950];
	add.s32 	%r3008, %r3007, %r3005;
	add.s32 	%r3009, %r3628, 249088;
	mul.wide.u32 	%rd1951, %r3009, 4;
	add.s64 	%rd1952, %rd1, %rd1951;
	ld.global.nc.u32 	%r3010, [%rd1952];
	add.s32 	%r3011, %r3010, %r3008;
	add.s32 	%r3012, %r3628, 249344;
	mul.wide.u32 	%rd1953, %r3012, 4;
	add.s64 	%rd1954, %rd1, %rd1953;
	ld.global.nc.u32 	%r3013, [%rd1954];
	add.s32 	%r3014, %r3013, %r3011;
	add.s32 	%r3015, %r3628, 249600;
	mul.wide.u32 	%rd1955, %r3015, 4;
	add.s64 	%rd1956, %rd1, %rd1955;
	ld.global.nc.u32 	%r3016, [%rd1956];
	add.s32 	%r3017, %r3016, %r3014;
	add.s32 	%r3018, %r3628, 249856;
	mul.wide.u32 	%rd1957, %r3018, 4;
	add.s64 	%rd1958, %rd1, %rd1957;
	ld.global.nc.u32 	%r3019, [%rd1958];
	add.s32 	%r3020, %r3019, %r3017;
	add.s32 	%r3021, %r3628, 250112;
	mul.wide.u32 	%rd1959, %r3021, 4;
	add.s64 	%rd1960, %rd1, %rd1959;
	ld.global.nc.u32 	%r3022, [%rd1960];
	add.s32 	%r3023, %r3022, %r3020;
	add.s32 	%r3024, %r3628, 250368;
	mul.wide.u32 	%rd1961, %r3024, 4;
	add.s64 	%rd1962, %rd1, %rd1961;
	ld.global.nc.u32 	%r3025, [%rd1962];
	add.s32 	%r3026, %r3025, %r3023;
	add.s32 	%r3027, %r3628, 250624;
	mul.wide.u32 	%rd1963, %r3027, 4;
	add.s64 	%rd1964, %rd1, %rd1963;
	ld.global.nc.u32 	%r3028, [%rd1964];
	add.s32 	%r3029, %r3028, %r3026;
	add.s32 	%r3030, %r3628, 250880;
	mul.wide.u32 	%rd1965, %r3030, 4;
	add.s64 	%rd1966, %rd1, %rd1965;
	ld.global.nc.u32 	%r3031, [%rd1966];
	add.s32 	%r3032, %r3031, %r3029;
	add.s32 	%r3033, %r3628, 251136;
	mul.wide.u32 	%rd1967, %r3033, 4;
	add.s64 	%rd1968, %rd1, %rd1967;
	ld.global.nc.u32 	%r3034, [%rd1968];
	add.s32 	%r3035, %r3034, %r3032;
	add.s32 	%r3036, %r3628, 251392;
	mul.wide.u32 	%rd1969, %r3036, 4;
	add.s64 	%rd1970, %rd1, %rd1969;
	ld.global.nc.u32 	%r3037, [%rd1970];
	add.s32 	%r3038, %r3037, %r3035;
	add.s32 	%r3039, %r3628, 251648;
	mul.wide.u32 	%rd1971, %r3039, 4;
	add.s64 	%rd1972, %rd1, %rd1971;
	ld.global.nc.u32 	%r3040, [%rd1972];
	add.s32 	%r3041, %r3040, %r3038;
	add.s32 	%r3042, %r3628, 251904;
	mul.wide.u32 	%rd1973, %r3042, 4;
	add.s64 	%rd1974, %rd1, %rd1973;
	ld.global.nc.u32 	%r3043, [%rd1974];
	add.s32 	%r3044, %r3043, %r3041;
	add.s32 	%r3045, %r3628, 252160;
	mul.wide.u32 	%rd1975, %r3045, 4;
	add.s64 	%rd1976, %rd1, %rd1975;
	ld.global.nc.u32 	%r3046, [%rd1976];
	add.s32 	%r3047, %r3046, %r3044;
	add.s32 	%r3048, %r3628, 252416;
	mul.wide.u32 	%rd1977, %r3048, 4;
	add.s64 	%rd1978, %rd1, %rd1977;
	ld.global.nc.u32 	%r3049, [%rd1978];
	add.s32 	%r3050, %r3049, %r3047;
	add.s32 	%r3051, %r3628, 252672;
	mul.wide.u32 	%rd1979, %r3051, 4;
	add.s64 	%rd1980, %rd1, %rd1979;
	ld.global.nc.u32 	%r3052, [%rd1980];
	add.s32 	%r3053, %r3052, %r3050;
	add.s32 	%r3054, %r3628, 252928;
	mul.wide.u32 	%rd1981, %r3054, 4;
	add.s64 	%rd1982, %rd1, %rd1981;
	ld.global.nc.u32 	%r3055, [%rd1982];
	add.s32 	%r3056, %r3055, %r3053;
	add.s32 	%r3057, %r3628, 253184;
	mul.wide.u32 	%rd1983, %r3057, 4;
	add.s64 	%rd1984, %rd1, %rd1983;
	ld.global.nc.u32 	%r3058, [%rd1984];
	add.s32 	%r3059, %r3058, %r3056;
	add.s32 	%r3060, %r3628, 253440;
	mul.wide.u32 	%rd1985, %r3060, 4;
	add.s64 	%rd1986, %rd1, %rd1985;
	ld.global.nc.u32 	%r3061, [%rd1986];
	add.s32 	%r3062, %r3061, %r3059;
	add.s32 	%r3063, %r3628, 253696;
	mul.wide.u32 	%rd1987, %r3063, 4;
	add.s64 	%rd1988, %rd1, %rd1987;
	ld.global.nc.u32 	%r3064, [%rd1988];
	add.s32 	%r3065, %r3064, %r3062;
	add.s32 	%r3066, %r3628, 253952;
	mul.wide.u32 	%rd1989, %r3066, 4;
	add.s64 	%rd1990, %rd1, %rd1989;
	ld.global.nc.u32 	%r3067, [%rd1990];
	add.s32 	%r3068, %r3067, %r3065;
	add.s32 	%r3069, %r3628, 254208;
	mul.wide.u32 	%rd1991, %r3069, 4;
	add.s64 	%rd1992, %rd1, %rd1991;
	ld.global.nc.u32 	%r3070, [%rd1992];
	add.s32 	%r3071, %r3070, %r3068;
	add.s32 	%r3072, %r3628, 254464;
	mul.wide.u32 	%rd1993, %r3072, 4;
	add.s64 	%rd1994, %rd1, %rd1993;
	ld.global.nc.u32 	%r3073, [%rd1994];
	add.s32 	%r3074, %r3073, %r3071;
	add.s32 	%r3075, %r3628, 254720;
	mul.wide.u32 	%rd1995, %r3075, 4;
	add.s64 	%rd1996, %rd1, %rd1995;
	ld.global.nc.u32 	%r3076, [%rd1996];
	add.s32 	%r3077, %r3076, %r3074;
	add.s32 	%r3078, %r3628, 254976;
	mul.wide.u32 	%rd1997, %r3078, 4;
	add.s64 	%rd1998, %rd1, %rd1997;
	ld.global.nc.u32 	%r3079, [%rd1998];
	add.s32 	%r3080, %r3079, %r3077;
	add.s32 	%r3081, %r3628, 255232;
	mul.wide.u32 	%rd1999, %r3081, 4;
	add.s64 	%rd2000, %rd1, %rd1999;
	ld.global.nc.u32 	%r3082, [%rd2000];
	add.s32 	%r3083, %r3082, %r3080;
	add.s32 	%r3084, %r3628, 255488;
	mul.wide.u32 	%rd2001, %r3084, 4;
	add.s64 	%rd2002, %rd1, %rd2001;
	ld.global.nc.u32 	%r3085, [%rd2002];
	add.s32 	%r3086, %r3085, %r3083;
	add.s32 	%r3087, %r3628, 255744;
	mul.wide.u32 	%rd2003, %r3087, 4;
	add.s64 	%rd2004, %rd1, %rd2003;
	ld.global.nc.u32 	%r3088, [%rd2004];
	add.s32 	%r3089, %r3088, %r3086;
	add.s32 	%r3090, %r3628, 256000;
	mul.wide.u32 	%rd2005, %r3090, 4;
	add.s64 	%rd2006, %rd1, %rd2005;
	ld.global.nc.u32 	%r3091, [%rd2006];
	add.s32 	%r3092, %r3091, %r3089;
	add.s32 	%r3093, %r3628, 256256;
	mul.wide.u32 	%rd2007, %r3093, 4;
	add.s64 	%rd2008, %rd1, %rd2007;
	ld.global.nc.u32 	%r3094, [%rd2008];
	add.s32 	%r3095, %r3094, %r3092;
	add.s32 	%r3096, %r3628, 256512;
	mul.wide.u32 	%rd2009, %r3096, 4;
	add.s64 	%rd2010, %rd1, %rd2009;
	ld.global.nc.u32 	%r3097, [%rd2010];
	add.s32 	%r3098, %r3097, %r3095;
	add.s32 	%r3099, %r3628, 256768;
	mul.wide.u32 	%rd2011, %r3099, 4;
	add.s64 	%rd2012, %rd1, %rd2011;
	ld.global.nc.u32 	%r3100, [%rd2012];
	add.s32 	%r3101, %r3100, %r3098;
	add.s32 	%r3102, %r3628, 257024;
	mul.wide.u32 	%rd2013, %r3102, 4;
	add.s64 	%rd2014, %rd1, %rd2013;
	ld.global.nc.u32 	%r3103, [%rd2014];
	add.s32 	%r3104, %r3103, %r3101;
	add.s32 	%r3105, %r3628, 257280;
	mul.wide.u32 	%rd2015, %r3105, 4;
	add.s64 	%rd2016, %rd1, %rd2015;
	ld.global.nc.u32 	%r3106, [%rd2016];
	add.s32 	%r3107, %r3106, %r3104;
	add.s32 	%r3108, %r3628, 257536;
	mul.wide.u32 	%rd2017, %r3108, 4;
	add.s64 	%rd2018, %rd1, %rd2017;
	ld.global.nc.u32 	%r3109, [%rd2018];
	add.s32 	%r3110, %r3109, %r3107;
	add.s32 	%r3111, %r3628, 257792;
	mul.wide.u32 	%rd2019, %r3111, 4;
	add.s64 	%rd2020, %rd1, %rd2019;
	ld.global.nc.u32 	%r3112, [%rd2020];
	add.s32 	%r3113, %r3112, %r3110;
	add.s32 	%r3114, %r3628, 258048;
	mul.wide.u32 	%rd2021, %r3114, 4;
	add.s64 	%rd2022, %rd1, %rd2021;
	ld.global.nc.u32 	%r3115, [%rd2022];
	add.s32 	%r3116, %r3115, %r3113;
	add.s32 	%r3117, %r3628, 258304;
	mul.wide.u32 	%rd2023, %r3117, 4;
	add.s64 	%rd2024, %rd1, %rd2023;
	ld.global.nc.u32 	%r3118, [%rd2024];
	add.s32 	%r3119, %r3118, %r3116;
	add.s32 	%r3120, %r3628, 258560;
	mul.wide.u32 	%rd2025, %r3120, 4;
	add.s64 	%rd2026, %rd1, %rd2025;
	ld.global.nc.u32 	%r3121, [%rd2026];
	add.s32 	%r3122, %r3121, %r3119;
	add.s32 	%r3123, %r3628, 258816;
	mul.wide.u32 	%rd2027, %r3123, 4;
	add.s64 	%rd2028, %rd1, %rd2027;
	ld.global.nc.u32 	%r3124, [%rd2028];
	add.s32 	%r3125, %r3124, %r3122;
	add.s32 	%r3126, %r3628, 259072;
	mul.wide.u32 	%rd2029, %r3126, 4;
	add.s64 	%rd2030, %rd1, %rd2029;
	ld.global.nc.u32 	%r3127, [%rd2030];
	add.s32 	%r3128, %r3127, %r3125;
	add.s32 	%r3129, %r3628, 259328;
	mul.wide.u32 	%rd2031, %r3129, 4;
	add.s64 	%rd2032, %rd1, %rd2031;
	ld.global.nc.u32 	%r3130, [%rd2032];
	add.s32 	%r3131, %r3130, %r3128;
	add.s32 	%r3132, %r3628, 259584;
	mul.wide.u32 	%rd2033, %r3132, 4;
	add.s64 	%rd2034, %rd1, %rd2033;
	ld.global.nc.u32 	%r3133, [%rd2034];
	add.s32 	%r3134, %r3133, %r3131;
	add.s32 	%r3135, %r3628, 259840;
	mul.wide.u32 	%rd2035, %r3135, 4;
	add.s64 	%rd2036, %rd1, %rd2035;
	ld.global.nc.u32 	%r3136, [%rd2036];
	add.s32 	%r3137, %r3136, %r3134;
	add.s32 	%r3138, %r3628, 260096;
	mul.wide.u32 	%rd2037, %r3138, 4;
	add.s64 	%rd2038, %rd1, %rd2037;
	ld.global.nc.u32 	%r3139, [%rd2038];
	add.s32 	%r3140, %r3139, %r3137;
	add.s32 	%r3141, %r3628, 260352;
	mul.wide.u32 	%rd2039, %r3141, 4;
	add.s64 	%rd2040, %rd1, %rd2039;
	ld.global.nc.u32 	%r3142, [%rd2040];
	add.s32 	%r3143, %r3142, %r3140;
	add.s32 	%r3144, %r3628, 260608;
	mul.wide.u32 	%rd2041, %r3144, 4;
	add.s64 	%rd2042, %rd1, %rd2041;
	ld.global.nc.u32 	%r3145, [%rd2042];
	add.s32 	%r3146, %r3145, %r3143;
	add.s32 	%r3147, %r3628, 260864;
	mul.wide.u32 	%rd2043, %r3147, 4;
	add.s64 	%rd2044, %rd1, %rd2043;
	ld.global.nc.u32 	%r3148, [%rd2044];
	add.s32 	%r3149, %r3148, %r3146;
	add.s32 	%r3150, %r3628, 261120;
	mul.wide.u32 	%rd2045, %r3150, 4;
	add.s64 	%rd2046, %rd1, %rd2045;
	ld.global.nc.u32 	%r3151, [%rd2046];
	add.s32 	%r3152, %r3151, %r3149;
	add.s32 	%r3153, %r3628, 261376;
	mul.wide.u32 	%rd2047, %r3153, 4;
	add.s64 	%rd2048, %rd1, %rd2047;
	ld.global.nc.u32 	%r3154, [%rd2048];
	add.s32 	%r3155, %r3154, %r3152;
	add.s32 	%r3156, %r3628, 261632;
	mul.wide.u32 	%rd2049, %r3156, 4;
	add.s64 	%rd2050, %rd1, %rd2049;
	ld.global.nc.u32 	%r3157, [%rd2050];
	add.s32 	%r3158, %r3157, %r3155;
	add.s32 	%r3159, %r3628, 261888;
	mul.wide.u32 	%rd2051, %r3159, 4;
	add.s64 	%rd2052, %rd1, %rd2051;
	ld.global.nc.u32 	%r3160, [%rd2052];
	add.s32 	%r3636, %r3160, %r3158;
	add.s32 	%r3629, %r3629, 1;
	setp.ne.s32 	%p3, %r3629, %r16;
	mov.u32 	%r3628, %r3630;
	@%p3 bra 	$L__BB2_16;
$L__BB2_17:
	shr.u32 	%r3161, %r85, 22;
	and.b32  	%r25, %r3161, 15;
	setp.eq.s32 	%p4, %r25, 0;
	mov.u32 	%r3637, %r3630;
	@%p4 bra 	$L__BB2_20;
	shl.b32 	%r3162, %r25, 14;
	add.s32 	%r3637, %r3630, %r3162;
	neg.s32 	%r3633, %r25;
	add.s32 	%r3632, %r3630, 8192;
$L__BB2_19:
	add.s32 	%r3163, %r3632, -8192;
	mul.wide.u32 	%rd2053, %r3163, 4;
	add.s64 	%rd2054, %rd1, %rd2053;
	ld.global.nc.u32 	%r3164, [%rd2054];
	add.s32 	%r3165, %r3164, %r3636;
	add.s32 	%r3166, %r3632, -7936;
	mul.wide.u32 	%rd2055, %r3166, 4;
	add.s64 	%rd2056, %rd1, %rd2055;
	ld.global.nc.u32 	%r3167, [%rd2056];
	add.s32 	%r3168, %r3167, %r3165;
	add.s32 	%r3169, %r3632, -7680;
	mul.wide.u32 	%rd2057, %r3169, 4;
	add.s64 	%rd2058, %rd1, %rd2057;
	ld.global.nc.u32 	%r3170, [%rd2058];
	add.s32 	%r3171, %r3170, %r3168;
	add.s32 	%r3172, %r3632, -7424;
	mul.wide.u32 	%rd2059, %r3172, 4;
	add.s64 	%rd2060, %rd1, %rd2059;
	ld.global.nc.u32 	%r3173, [%rd2060];
	add.s32 	%r3174, %r3173, %r3171;
	add.s32 	%r3175, %r3632, -7168;
	mul.wide.u32 	%rd2061, %r3175, 4;
	add.s64 	%rd2062, %rd1, %rd2061;
	ld.global.nc.u32 	%r3176, [%rd2062];
	add.s32 	%r3177, %r3176, %r3174;
	add.s32 	%r3178, %r3632, -6912;
	mul.wide.u32 	%rd2063, %r3178, 4;
	add.s64 	%rd2064, %rd1, %rd2063;
	ld.global.nc.u32 	%r3179, [%rd2064];
	add.s32 	%r3180, %r3179, %r3177;
	add.s32 	%r3181, %r3632, -6656;
	mul.wide.u32 	%rd2065, %r3181, 4;
	add.s64 	%rd2066, %rd1, %rd2065;
	ld.global.nc.u32 	%r3182, [%rd2066];
	add.s32 	%r3183, %r3182, %r3180;
	add.s32 	%r3184, %r3632, -6400;
	mul.wide.u32 	%rd2067, %r3184, 4;
	add.s64 	%rd2068, %rd1, %rd2067;
	ld.global.nc.u32 	%r3185, [%rd2068];
	add.s32 	%r3186, %r3185, %r3183;
	add.s32 	%r3187, %r3632, -6144;
	mul.wide.u32 	%rd2069, %r3187, 4;
	add.s64 	%rd2070, %rd1, %rd2069;
	ld.global.nc.u32 	%r3188, [%rd2070];
	add.s32 	%r3189, %r3188, %r3186;
	add.s32 	%r3190, %r3632, -5888;
	mul.wide.u32 	%rd2071, %r3190, 4;
	add.s64 	%rd2072, %rd1, %rd2071;
	ld.global.nc.u32 	%r3191, [%rd2072];
	add.s32 	%r3192, %r3191, %r3189;
	add.s32 	%r3193, %r3632, -5632;
	mul.wide.u32 	%rd2073, %r3193, 4;
	add.s64 	%rd2074, %rd1, %rd2073;
	ld.global.nc.u32 	%r3194, [%rd2074];
	add.s32 	%r3195, %r3194, %r3192;
	add.s32 	%r3196, %r3632, -5376;
	mul.wide.u32 	%rd2075, %r3196, 4;
	add.s64 	%rd2076, %rd1, %rd2075;
	ld.global.nc.u32 	%r3197, [%rd2076];
	add.s32 	%r3198, %r3197, %r3195;
	add.s32 	%r3199, %r3632, -5120;
	mul.wide.u32 	%rd2077, %r3199, 4;
	add.s64 	%rd2078, %rd1, %rd2077;
	ld.global.nc.u32 	%r3200, [%rd2078];
	add.s32 	%r3201, %r3200, %r3198;
	add.s32 	%r3202, %r3632, -4864;
	mul.wide.u32 	%rd2079, %r3202, 4;
	add.s64 	%rd2080, %rd1, %rd2079;
	ld.global.nc.u32 	%r3203, [%rd2080];
	add.s32 	%r3204, %r3203, %r3201;
	add.s32 	%r3205, %r3632, -4608;
	mul.wide.u32 	%rd2081, %r3205, 4;
	add.s64 	%rd2082, %rd1, %rd2081;
	ld.global.nc.u32 	%r3206, [%rd2082];
	add.s32 	%r3207, %r3206, %r3204;
	add.s32 	%r3208, %r3632, -4352;
	mul.wide.u32 	%rd2083, %r3208, 4;
	add.s64 	%rd2084, %rd1, %rd2083;
	ld.global.nc.u32 	%r3209, [%rd2084];
	add.s32 	%r3210, %r3209, %r3207;
	add.s32 	%r3211, %r3632, -4096;
	mul.wide.u32 	%rd2085, %r3211, 4;
	add.s64 	%rd2086, %rd1, %rd2085;
	ld.global.nc.u32 	%r3212, [%rd2086];
	add.s32 	%r3213, %r3212, %r3210;
	add.s32 	%r3214, %r3632, -3840;
	mul.wide.u32 	%rd2087, %r3214, 4;
	add.s64 	%rd2088, %rd1, %rd2087;
	ld.global.nc.u32 	%r3215, [%rd2088];
	add.s32 	%r3216, %r3215, %r3213;
	add.s32 	%r3217, %r3632, -3584;
	mul.wide.u32 	%rd2089, %r3217, 4;
	add.s64 	%rd2090, %rd1, %rd2089;
	ld.global.nc.u32 	%r3218, [%rd2090];
	add.s32 	%r3219, %r3218, %r3216;
	add.s32 	%r3220, %r3632, -3328;
	mul.wide.u32 	%rd2091, %r3220, 4;
	add.s64 	%rd2092, %rd1, %rd2091;
	ld.global.nc.u32 	%r3221, [%rd2092];
	add.s32 	%r3222, %r3221, %r3219;
	add.s32 	%r3223, %r3632, -3072;
	mul.wide.u32 	%rd2093, %r3223, 4;
	add.s64 	%rd2094, %rd1, %rd2093;
	ld.global.nc.u32 	%r3224, [%rd2094];
	add.s32 	%r3225, %r3224, %r3222;
	add.s32 	%r3226, %r3632, -2816;
	mul.wide.u32 	%rd2095, %r3226, 4;
	add.s64 	%rd2096, %rd1, %rd2095;
	ld.global.nc.u32 	%r3227, [%rd2096];
	add.s32 	%r3228, %r3227, %r3225;
	add.s32 	%r3229, %r3632, -2560;
	mul.wide.u32 	%rd2097, %r3229, 4;
	add.s64 	%rd2098, %rd1, %rd2097;
	ld.global.nc.u32 	%r3230, [%rd2098];
	add.s32 	%r3231, %r3230, %r3228;
	add.s32 	%r3232, %r3632, -2304;
	mul.wide.u32 	%rd2099, %r3232, 4;
	add.s64 	%rd2100, %rd1, %rd2099;
	ld.global.nc.u32 	%r3233, [%rd2100];
	add.s32 	%r3234, %r3233, %r3231;
	add.s32 	%r3235, %r3632, -2048;
	mul.wide.u32 	%rd2101, %r3235, 4;
	add.s64 	%rd2102, %rd1, %rd2101;
	ld.global.nc.u32 	%r3236, [%rd2102];
	add.s32 	%r3237, %r3236, %r3234;
	add.s32 	%r3238, %r3632, -1792;
	mul.wide.u32 	%rd2103, %r3238, 4;
	add.s64 	%rd2104, %rd1, %rd2103;
	ld.global.nc.u32 	%r3239, [%rd2104];
	add.s32 	%r3240, %r3239, %r3237;
	add.s32 	%r3241, %r3632, -1536;
	mul.wide.u32 	%rd2105, %r3241, 4;
	add.s64 	%rd2106, %rd1, %rd2105;
	ld.global.nc.u32 	%r3242, [%rd2106];
	add.s32 	%r3243, %r3242, %r3240;
	add.s32 	%r3244, %r3632, -1280;
	mul.wide.u32 	%rd2107, %r3244, 4;
	add.s64 	%rd2108, %rd1, %rd2107;
	ld.global.nc.u32 	%r3245, [%rd2108];
	add.s32 	%r3246, %r3245, %r3243;
	add.s32 	%r3247, %r3632, -1024;
	mul.wide.u32 	%rd2109, %r3247, 4;
	add.s64 	%rd2110, %rd1, %rd2109;
	ld.global.nc.u32 	%r3248, [%rd2110];
	add.s32 	%r3249, %r3248, %r3246;
	add.s32 	%r3250, %r3632, -768;
	mul.wide.u32 	%rd2111, %r3250, 4;
	add.s64 	%rd2112, %rd1, %rd2111;
	ld.global.nc.u32 	%r3251, [%rd2112];
	add.s32 	%r3252, %r3251, %r3249;
	add.s32 	%r3253, %r3632, -512;
	mul.wide.u32 	%rd2113, %r3253, 4;
	add.s64 	%rd2114, %rd1, %rd2113;
	ld.global.nc.u32 	%r3254, [%rd2114];
	add.s32 	%r3255, %r3254, %r3252;
	add.s32 	%r3256, %r3632, -256;
	mul.wide.u32 	%rd2115, %r3256, 4;
	add.s64 	%rd2116, %rd1, %rd2115;
	ld.global.nc.u32 	%r3257, [%rd2116];
	add.s32 	%r3258, %r3257, %r3255;
	add.s32 	%r3259, %r3632, 7936;
	mul.wide.u32 	%rd2117, %r3632, 4;
	add.s64 	%rd2118, %rd1, %rd2117;
	ld.global.nc.u32 	%r3260, [%rd2118];
	add.s32 	%r3261, %r3260, %r3258;
	add.s32 	%r3262, %r3632, 256;
	mul.wide.u32 	%rd2119, %r3262, 4;
	add.s64 	%rd2120, %rd1, %rd2119;
	ld.global.nc.u32 	%r3263, [%rd2120];
	add.s32 	%r3264, %r3263, %r3261;
	add.s32 	%r3265, %r3632, 512;
	mul.wide.u32 	%rd2121, %r3265, 4;
	add.s64 	%rd2122, %rd1, %rd2121;
	ld.global.nc.u32 	%r3266, [%rd2122];
	add.s32 	%r3267, %r3266, %r3264;
	add.s32 	%r3268, %r3632, 768;
	mul.wide.u32 	%rd2123, %r3268, 4;
	add.s64 	%rd2124, %rd1, %rd2123;
	ld.global.nc.u32 	%r3269, [%rd2124];
	add.s32 	%r3270, %r3269, %r3267;
	add.s32 	%r3271, %r3632, 1024;
	mul.wide.u32 	%rd2125, %r3271, 4;
	add.s64 	%rd2126, %rd1, %rd2125;
	ld.global.nc.u32 	%r3272, [%rd2126];
	add.s32 	%r3273, %r3272, %r3270;
	add.s32 	%r3274, %r3632, 1280;
	mul.wide.u32 	%rd2127, %r3274, 4;
	add.s64 	%rd2128, %rd1, %rd2127;
	ld.global.nc.u32 	%r3275, [%rd2128];
	add.s32 	%r3276, %r3275, %r3273;
	add.s32 	%r3277, %r3632, 1536;
	mul.wide.u32 	%rd2129, %r3277, 4;
	add.s64 	%rd2130, %rd1, %rd2129;
	ld.global.nc.u32 	%r3278, [%rd2130];
	add.s32 	%r3279, %r3278, %r3276;
	add.s32 	%r3280, %r3632, 1792;
	mul.wide.u32 	%rd2131, %r3280, 4;
	add.s64 	%rd2132, %rd1, %rd2131;
	ld.global.nc.u32 	%r3281, [%rd2132];
	add.s32 	%r3282, %r3281, %r3279;
	add.s32 	%r3283, %r3632, 2048;
	mul.wide.u32 	%rd2133, %r3283, 4;
	add.s64 	%rd2134, %rd1, %rd2133;
	ld.global.nc.u32 	%r3284, [%rd2134];
	add.s32 	%r3285, %r3284, %r3282;
	add.s32 	%r3286, %r3632, 2304;
	mul.wide.u32 	%rd2135, %r3286, 4;
	add.s64 	%rd2136, %rd1, %rd2135;
	ld.global.nc.u32 	%r3287, [%rd2136];
	add.s32 	%r3288, %r3287, %r3285;
	add.s32 	%r3289, %r3632, 2560;
	mul.wide.u32 	%rd2137, %r3289, 4;
	add.s64 	%rd2138, %rd1, %rd2137;
	ld.global.nc.u32 	%r3290, [%rd2138];
	add.s32 	%r3291, %r3290, %r3288;
	add.s32 	%r3292, %r3632, 2816;
	mul.wide.u32 	%rd2139, %r3292, 4;
	add.s64 	%rd2140, %rd1, %rd2139;
	ld.global.nc.u32 	%r3293, [%rd2140];
	add.s32 	%r3294, %r3293, %r3291;
	add.s32 	%r3295, %r3632, 3072;
	mul.wide.u32 	%rd2141, %r3295, 4;
	add.s64 	%rd2142, %rd1, %rd2141;
	ld.global.nc.u32 	%r3296, [%rd2142];
	add.s32 	%r3297, %r3296, %r3294;
	add.s32 	%r3298, %r3632, 3328;
	mul.wide.u32 	%rd2143, %r3298, 4;
	add.s64 	%rd2144, %rd1, %rd2143;
	ld.global.nc.u32 	%r3299, [%rd2144];
	add.s32 	%r3300, %r3299, %r3297;
	add.s32 	%r3301, %r3632, 3584;
	mul.wide.u32 	%rd2145, %r3301, 4;
	add.s64 	%rd2146, %rd1, %rd2145;
	ld.global.nc.u32 	%r3302, [%rd2146];
	add.s32 	%r3303, %r3302, %r3300;
	add.s32 	%r3304, %r3632, 3840;
	mul.wide.u32 	%rd2147, %r3304, 4;
	add.s64 	%rd2148, %rd1, %rd2147;
	ld.global.nc.u32 	%r3305, [%rd2148];
	add.s32 	%r3306, %r3305, %r3303;
	add.s32 	%r3307, %r3632, 4096;
	mul.wide.u32 	%rd2149, %r3307, 4;
	add.s64 	%rd2150, %rd1, %rd2149;
	ld.global.nc.u32 	%r3308, [%rd2150];
	add.s32 	%r3309, %r3308, %r3306;
	add.s32 	%r3310, %r3632, 4352;
	mul.wide.u32 	%rd2151, %r3310, 4;
	add.s64 	%rd2152, %rd1, %rd2151;
	ld.global.nc.u32 	%r3311, [%rd2152];
	add.s32 	%r3312, %r3311, %r3309;
	add.s32 	%r3313, %r3632, 4608;
	mul.wide.u32 	%rd2153, %r3313, 4;
	add.s64 	%rd2154, %rd1, %rd2153;
	ld.global.nc.u32 	%r3314, [%rd2154];
	add.s32 	%r3315, %r3314, %r3312;
	add.s32 	%r3316, %r3632, 4864;
	mul.wide.u32 	%rd2155, %r3316, 4;
	add.s64 	%rd2156, %rd1, %rd2155;
	ld.global.nc.u32 	%r3317, [%rd2156];
	add.s32 	%r3318, %r3317, %r3315;
	add.s32 	%r3319, %r3632, 5120;
	mul.wide.u32 	%rd2157, %r3319, 4;
	add.s64 	%rd2158, %rd1, %rd2157;
	ld.global.nc.u32 	%r3320, [%rd2158];
	add.s32 	%r3321, %r3320, %r3318;
	add.s32 	%r3322, %r3632, 5376;
	mul.wide.u32 	%rd2159, %r3322, 4;
	add.s64 	%rd2160, %rd1, %rd2159;
	ld.global.nc.u32 	%r3323, [%rd2160];
	add.s32 	%r3324, %r3323, %r3321;
	add.s32 	%r3325, %r3632, 5632;
	mul.wide.u32 	%rd2161, %r3325, 4;
	add.s64 	%rd2162, %rd1, %rd2161;
	ld.global.nc.u32 	%r3326, [%rd2162];
	add.s32 	%r3327, %r3326, %r3324;
	add.s32 	%r3328, %r3632, 5888;
	mul.wide.u32 	%rd2163, %r3328, 4;
	add.s64 	%rd2164, %rd1, %rd2163;
	ld.global.nc.u32 	%r3329, [%rd2164];
	add.s32 	%r3330, %r3329, %r3327;
	add.s32 	%r3331, %r3632, 6144;
	mul.wide.u32 	%rd2165, %r3331, 4;
	add.s64 	%rd2166, %rd1, %rd2165;
	ld.global.nc.u32 	%r3332, [%rd2166];
	add.s32 	%r3333, %r3332, %r3330;
	add.s32 	%r3334, %r3632, 6400;
	mul.wide.u32 	%rd2167, %r3334, 4;
	add.s64 	%rd2168, %rd1, %rd2167;
	ld.global.nc.u32 	%r3335, [%rd2168];
	add.s32 	%r3336, %r3335, %r3333;
	add.s32 	%r3337, %r3632, 6656;
	mul.wide.u32 	%rd2169, %r3337, 4;
	add.s64 	%rd2170, %rd1, %rd2169;
	ld.global.nc.u32 	%r3338, [%rd2170];
	add.s32 	%r3339, %r3338, %r3336;
	add.s32 	%r3340, %r3632, 6912;
	mul.wide.u32 	%rd2171, %r3340, 4;
	add.s64 	%rd2172, %rd1, %rd2171;
	ld.global.nc.u32 	%r3341, [%rd2172];
	add.s32 	%r3342, %r3341, %r3339;
	add.s32 	%r3343, %r3632, 7168;
	mul.wide.u32 	%rd2173, %r3343, 4;
	add.s64 	%rd2174, %rd1, %rd2173;
	ld.global.nc.u32 	%r3344, [%rd2174];
	add.s32 	%r3345, %r3344, %r3342;
	add.s32 	%r3346, %r3632, 7424;
	mul.wide.u32 	%rd2175, %r3346, 4;
	add.s64 	%rd2176, %rd1, %rd2175;
	ld.global.nc.u32 	%r3347, [%rd2176];
	add.s32 	%r3348, %r3347, %r3345;
	add.s32 	%r3349, %r3632, 7680;
	mul.wide.u32 	%rd2177, %r3349, 4;
	add.s64 	%rd2178, %rd1, %rd2177;
	ld.global.nc.u32 	%r3350, [%rd2178];
	add.s32 	%r3351, %r3350, %r3348;
	mul.wide.u32 	%rd2179, %r3259, 4;
	add.s64 	%rd2180, %rd1, %rd2179;
	ld.global.nc.u32 	%r3352, [%rd2180];
	add.s32 	%r3636, %r3352, %r3351;
	add.s32 	%r3633, %r3633, 1;
	setp.ne.s32 	%p5, %r3633, 0;
	add.s32 	%r3632, %r3632, 16384;
	@%p5 bra 	$L__BB2_19;
$L__BB2_20:
	and.b32  	%r3353, %r85, 2097152;
	setp.eq.s32 	%p6, %r3353, 0;
	@%p6 bra 	$L__BB2_22;
	add.s32 	%r37, %r3637, 8192;
	mul.wide.u32 	%rd2181, %r3637, 4;
	add.s64 	%rd2182, %rd1, %rd2181;
	ld.global.nc.u32 	%r3354, [%rd2182];
	add.s32 	%r3355, %r3354, %r3636;
	add.s32 	%r3356, %r3637, 256;
	mul.wide.u32 	%rd2183, %r3356, 4;
	add.s64 	%rd2184, %rd1, %rd2183;
	ld.global.nc.u32 	%r3357, [%rd2184];
	add.s32 	%r3358, %r3357, %r3355;
	add.s32 	%r3359, %r3637, 512;
	mul.wide.u32 	%rd2185, %r3359, 4;
	add.s64 	%rd2186, %rd1, %rd2185;
	ld.global.nc.u32 	%r3360, [%rd2186];
	add.s32 	%r3361, %r3360, %r3358;
	add.s32 	%r3362, %r3637, 768;
	mul.wide.u32 	%rd2187, %r3362, 4;
	add.s64 	%rd2188, %rd1, %rd2187;
	ld.global.nc.u32 	%r3363, [%rd2188];
	add.s32 	%r3364, %r3363, %r3361;
	add.s32 	%r3365, %r3637, 1024;
	mul.wide.u32 	%rd2189, %r3365, 4;
	add.s64 	%rd2190, %rd1, %rd2189;
	ld.global.nc.u32 	%r3366, [%rd2190];
	add.s32 	%r3367, %r3366, %r3364;
	add.s32 	%r3368, %r3637, 1280;
	mul.wide.u32 	%rd2191, %r3368, 4;
	add.s64 	%rd2192, %rd1, %rd2191;
	ld.global.nc.u32 	%r3369, [%rd2192];
	add.s32 	%r3370, %r3369, %r3367;
	add.s32 	%r3371, %r3637, 1536;
	mul.wide.u32 	%rd2193, %r3371, 4;
	add.s64 	%rd2194, %rd1, %rd2193;
	ld.global.nc.u32 	%r3372, [%rd2194];
	add.s32 	%r3373, %r3372, %r3370;
	add.s32 	%r3374, %r3637, 1792;
	mul.wide.u32 	%rd2195, %r3374, 4;
	add.s64 	%rd2196, %rd1, %rd2195;
	ld.global.nc.u32 	%r3375, [%rd2196];
	add.s32 	%r3376, %r3375, %r3373;
	add.s32 	%r3377, %r3637, 2048;
	mul.wide.u32 	%rd2197, %r3377, 4;
	add.s64 	%rd2198, %rd1, %rd2197;
	ld.global.nc.u32 	%r3378, [%rd2198];
	add.s32 	%r3379, %r3378, %r3376;
	add.s32 	%r3380, %r3637, 2304;
	mul.wide.u32 	%rd2199, %r3380, 4;
	add.s64 	%rd2200, %rd1, %rd2199;
	ld.global.nc.u32 	%r3381, [%rd2200];
	add.s32 	%r3382, %r3381, %r3379;
	add.s32 	%r3383, %r3637, 2560;
	mul.wide.u32 	%rd2201, %r3383, 4;
	add.s64 	%rd2202, %rd1, %rd2201;
	ld.global.nc.u32 	%r3384, [%rd2202];
	add.s32 	%r3385, %r3384, %r3382;
	add.s32 	%r3386, %r3637, 2816;
	mul.wide.u32 	%rd2203, %r3386, 4;
	add.s64 	%rd2204, %rd1, %rd2203;
	ld.global.nc.u32 	%r3387, [%rd2204];
	add.s32 	%r3388, %r3387, %r3385;
	add.s32 	%r3389, %r3637, 3072;
	mul.wide.u32 	%rd2205, %r3389, 4;
	add.s64 	%rd2206, %rd1, %rd2205;
	ld.global.nc.u32 	%r3390, [%rd2206];
	add.s32 	%r3391, %r3390, %r3388;
	add.s32 	%r3392, %r3637, 3328;
	mul.wide.u32 	%rd2207, %r3392, 4;
	add.s64 	%rd2208, %rd1, %rd2207;
	ld.global.nc.u32 	%r3393, [%rd2208];
	add.s32 	%r3394, %r3393, %r3391;
	add.s32 	%r3395, %r3637, 3584;
	mul.wide.u32 	%rd2209, %r3395, 4;
	add.s64 	%rd2210, %rd1, %rd2209;
	ld.global.nc.u32 	%r3396, [%rd2210];
	add.s32 	%r3397, %r3396, %r3394;
	add.s32 	%r3398, %r3637, 3840;
	mul.wide.u32 	%rd2211, %r3398, 4;
	add.s64 	%rd2212, %rd1, %rd2211;
	ld.global.nc.u32 	%r3399, [%rd2212];
	add.s32 	%r3400, %r3399, %r3397;
	add.s32 	%r3401, %r3637, 4096;
	mul.wide.u32 	%rd2213, %r3401, 4;
	add.s64 	%rd2214, %rd1, %rd2213;
	ld.global.nc.u32 	%r3402, [%rd2214];
	add.s32 	%r3403, %r3402, %r3400;
	add.s32 	%r3404, %r3637, 4352;
	mul.wide.u32 	%rd2215, %r3404, 4;
	add.s64 	%rd2216, %rd1, %rd2215;
	ld.global.nc.u32 	%r3405, [%rd2216];
	add.s32 	%r3406, %r3405, %r3403;
	add.s32 	%r3407, %r3637, 4608;
	mul.wide.u32 	%rd2217, %r3407, 4;
	add.s64 	%rd2218, %rd1, %rd2217;
	ld.global.nc.u32 	%r3408, [%rd2218];
	add.s32 	%r3409, %r3408, %r3406;
	add.s32 	%r3410, %r3637, 4864;
	mul.wide.u32 	%rd2219, %r3410, 4;
	add.s64 	%rd2220, %rd1, %rd2219;
	ld.global.nc.u32 	%r3411, [%rd2220];
	add.s32 	%r3412, %r3411, %r3409;
	add.s32 	%r3413, %r3637, 5120;
	mul.wide.u32 	%rd2221, %r3413, 4;
	add.s64 	%rd2222, %rd1, %rd2221;
	ld.global.nc.u32 	%r3414, [%rd2222];
	add.s32 	%r3415, %r3414, %r3412;
	add.s32 	%r3416, %r3637, 5376;
	mul.wide.u32 	%rd2223, %r3416, 4;
	add.s64 	%rd2224, %rd1, %rd2223;
	ld.global.nc.u32 	%r3417, [%rd2224];
	add.s32 	%r3418, %r3417, %r3415;
	add.s32 	%r3419, %r3637, 5632;
	mul.wide.u32 	%rd2225, %r3419, 4;
	add.s64 	%rd2226, %rd1, %rd2225;
	ld.global.nc.u32 	%r3420, [%rd2226];
	add.s32 	%r3421, %r3420, %r3418;
	add.s32 	%r3422, %r3637, 5888;
	mul.wide.u32 	%rd2227, %r3422, 4;
	add.s64 	%rd2228, %rd1, %rd2227;
	ld.global.nc.u32 	%r3423, [%rd2228];
	add.s32 	%r3424, %r3423, %r3421;
	add.s32 	%r3425, %r3637, 6144;
	mul.wide.u32 	%rd2229, %r3425, 4;
	add.s64 	%rd2230, %rd1, %rd2229;
	ld.global.nc.u32 	%r3426, [%rd2230];
	add.s32 	%r3427, %r3426, %r3424;
	add.s32 	%r3428, %r3637, 6400;
	mul.wide.u32 	%rd2231, %r3428, 4;
	add.s64 	%rd2232, %rd1, %rd2231;
	ld.global.nc.u32 	%r3429, [%rd2232];
	add.s32 	%r3430, %r3429, %r3427;
	add.s32 	%r3431, %r3637, 6656;
	mul.wide.u32 	%rd2233, %r3431, 4;
	add.s64 	%rd2234, %rd1, %rd2233;
	ld.global.nc.u32 	%r3432, [%rd2234];
	add.s32 	%r3433, %r3432, %r3430;
	add.s32 	%r3434, %r3637, 6912;
	mul.wide.u32 	%rd2235, %r3434, 4;
	add.s64 	%rd2236, %rd1, %rd2235;
	ld.global.nc.u32 	%r3435, [%rd2236];
	add.s32 	%r3436, %r3435, %r3433;
	add.s32 	%r3437, %r3637, 7168;
	mul.wide.u32 	%rd2237, %r3437, 4;
	add.s64 	%rd2238, %rd1, %rd2237;
	ld.global.nc.u32 	%r3438, [%rd2238];
	add.s32 	%r3439, %r3438, %r3436;
	add.s32 	%r3440, %r3637, 7424;
	mul.wide.u32 	%rd2239, %r3440, 4;
	add.s64 	%rd2240, %rd1, %rd2239;
	ld.global.nc.u32 	%r3441, [%rd2240];
	add.s32 	%r3442, %r3441, %r3439;
	add.s32 	%r3443, %r3637, 7680;
	mul.wide.u32 	%rd2241, %r3443, 4;
	add.s64 	%rd2242, %rd1, %rd2241;
	ld.global.nc.u32 	%r3444, [%rd2242];
	add.s32 	%r3445, %r3444, %r3442;
	add.s32 	%r3446, %r3637, 7936;
	mul.wide.u32 	%rd2243, %r3446, 4;
	add.s64 	%rd2244, %rd1, %rd2243;
	ld.global.nc.u32 	%r3447, [%rd2244];
	add.s32 	%r3636, %r3447, %r3445;
	mov.u32 	%r3637, %r37;
$L__BB2_22:
	and.b32  	%r3448, %r85, 1048576;
	setp.eq.s32 	%p7, %r3448, 0;
	@%p7 bra 	$L__BB2_24;
	add.s32 	%r41, %r3637, 4096;
	mul.wide.u32 	%rd2245, %r3637, 4;
	add.s64 	%rd2246, %rd1, %rd2245;
	ld.global.nc.u32 	%r3449, [%rd2246];
	add.s32 	%r3450, %r3449, %r3636;
	add.s32 	%r3451, %r3637, 256;
	mul.wide.u32 	%rd2247, %r3451, 4;
	add.s64 	%rd2248, %rd1, %rd2247;
	ld.global.nc.u32 	%r3452, [%rd2248];
	add.s32 	%r3453, %r3452, %r3450;
	add.s32 	%r3454, %r3637, 512;
	mul.wide.u32 	%rd2249, %r3454, 4;
	add.s64 	%rd2250, %rd1, %rd2249;
	ld.global.nc.u32 	%r3455, [%rd2250];
	add.s32 	%r3456, %r3455, %r3453;
	add.s32 	%r3457, %r3637, 768;
	mul.wide.u32 	%rd2251, %r3457, 4;
	add.s64 	%rd2252, %rd1, %rd2251;
	ld.global.nc.u32 	%r3458, [%rd2252];
	add.s32 	%r3459, %r3458, %r3456;
	add.s32 	%r3460, %r3637, 1024;
	mul.wide.u32 	%rd2253, %r3460, 4;
	add.s64 	%rd2254, %rd1, %rd2253;
	ld.global.nc.u32 	%r3461, [%rd2254];
	add.s32 	%r3462, %r3461, %r3459;
	add.s32 	%r3463, %r3637, 1280;
	mul.wide.u32 	%rd2255, %r3463, 4;
	add.s64 	%rd2256, %rd1, %rd2255;
	ld.global.nc.u32 	%r3464, [%rd2256];
	add.s32 	%r3465, %r3464, %r3462;
	add.s32 	%r3466, %r3637, 1536;
	mul.wide.u32 	%rd2257, %r3466, 4;
	add.s64 	%rd2258, %rd1, %rd2257;
	ld.global.nc.u32 	%r3467, [%rd2258];
	add.s32 	%r3468, %r3467, %r3465;
	add.s32 	%r3469, %r3637, 1792;
	mul.wide.u32 	%rd2259, %r3469, 4;
	add.s64 	%rd2260, %rd1, %rd2259;
	ld.global.nc.u32 	%r3470, [%rd2260];
	add.s32 	%r3471, %r3470, %r3468;
	add.s32 	%r3472, %r3637, 2048;
	mul.wide.u32 	%rd2261, %r3472, 4;
	add.s64 	%rd2262, %rd1, %rd2261;
	ld.global.nc.u32 	%r3473, [%rd2262];
	add.s32 	%r3474, %r3473, %r3471;
	add.s32 	%r3475, %r3637, 2304;
	mul.wide.u32 	%rd2263, %r3475, 4;
	add.s64 	%rd2264, %rd1, %rd2263;
	ld.global.nc.u32 	%r3476, [%rd2264];
	add.s32 	%r3477, %r3476, %r3474;
	add.s32 	%r3478, %r3637, 2560;
	mul.wide.u32 	%rd2265, %r3478, 4;
	add.s64 	%rd2266, %rd1, %rd2265;
	ld.global.nc.u32 	%r3479, [%rd2266];
	add.s32 	%r3480, %r3479, %r3477;
	add.s32 	%r3481, %r3637, 2816;
	mul.wide.u32 	%rd2267, %r3481, 4;
	add.s64 	%rd2268, %rd1, %rd2267;
	ld.global.nc.u32 	%r3482, [%rd2268];
	add.s32 	%r3483, %r3482, %r3480;
	add.s32 	%r3484, %r3637, 3072;
	mul.wide.u32 	%rd2269, %r3484, 4;
	add.s64 	%rd2270, %rd1, %rd2269;
	ld.global.nc.u32 	%r3485, [%rd2270];
	add.s32 	%r3486, %r3485, %r3483;
	add.s32 	%r3487, %r3637, 3328;
	mul.wide.u32 	%rd2271, %r3487, 4;
	add.s64 	%rd2272, %rd1, %rd2271;
	ld.global.nc.u32 	%r3488, [%rd2272];
	add.s32 	%r3489, %r3488, %r3486;
	add.s32 	%r3490, %r3637, 3584;
	mul.wide.u32 	%rd2273, %r3490, 4;
	add.s64 	%rd2274, %rd1, %rd2273;
	ld.global.nc.u32 	%r3491, [%rd2274];
	add.s32 	%r3492, %r3491, %r3489;
	add.s32 	%r3493, %r3637, 3840;
	mul.wide.u32 	%rd2275, %r3493, 4;
	add.s64 	%rd2276, %rd1, %rd2275;
	ld.global.nc.u32 	%r3494, [%rd2276];
	add.s32 	%r3636, %r3494, %r3492;
	mov.u32 	%r3637, %r41;
$L__BB2_24:
	and.b32  	%r3495, %r85, 524288;
	setp.eq.s32 	%p8, %r3495, 0;
	@%p8 bra 	$L__BB2_26;
	add.s32 	%r45, %r3637, 2048;
	mul.wide.u32 	%rd2277, %r3637, 4;
	add.s64 	%rd2278, %rd1, %rd2277;
	ld.global.nc.u32 	%r3496, [%rd2278];
	add.s32 	%r3497, %r3496, %r3636;
	add.s32 	%r3498, %r3637, 256;
	mul.wide.u32 	%rd2279, %r3498, 4;
	add.s64 	%rd2280, %rd1, %rd2279;
	ld.global.nc.u32 	%r3499, [%rd2280];
	add.s32 	%r3500, %r3499, %r3497;
	add.s32 	%r3501, %r3637, 512;
	mul.wide.u32 	%rd2281, %r3501, 4;
	add.s64 	%rd2282, %rd1, %rd2281;
	ld.global.nc.u32 	%r3502, [%rd2282];
	add.s32 	%r3503, %r3502, %r3500;
	add.s32 	%r3504, %r3637, 768;
	mul.wide.u32 	%rd2283, %r3504, 4;
	add.s64 	%rd2284, %rd1, %rd2283;
	ld.global.nc.u32 	%r3505, [%rd2284];
	add.s32 	%r3506, %r3505, %r3503;
	add.s32 	%r3507, %r3637, 1024;
	mul.wide.u32 	%rd2285, %r3507, 4;
	add.s64 	%rd2286, %rd1, %rd2285;
	ld.global.nc.u32 	%r3508, [%rd2286];
	add.s32 	%r3509, %r3508, %r3506;
	add.s32 	%r3510, %r3637, 1280;
	mul.wide.u32 	%rd2287, %r3510, 4;
	add.s64 	%rd2288, %rd1, %rd2287;
	ld.global.nc.u32 	%r3511, [%rd2288];
	add.s32 	%r3512, %r3511, %r3509;
	add.s32 	%r3513, %r3637, 1536;
	mul.wide.u32 	%rd2289, %r3513, 4;
	add.s64 	%rd2290, %rd1, %rd2289;
	ld.global.nc.u32 	%r3514, [%rd2290];
	add.s32 	%r3515, %r3514, %r3512;
	add.s32 	%r3516, %r3637, 1792;
	mul.wide.u32 	%rd2291, %r3516, 4;
	add.s64 	%rd2292, %rd1, %rd2291;
	ld.global.nc.u32 	%r3517, [%rd2292];
	add.s32 	%r3636, %r3517, %r3515;
	mov.u32 	%r3637, %r45;
$L__BB2_26:
	and.b32  	%r3518, %r85, 262144;
	setp.eq.s32 	%p9, %r3518, 0;
	@%p9 bra 	$L__BB2_28;
	add.s32 	%r49, %r3637, 1024;
	mul.wide.u32 	%rd2293, %r3637, 4;
	add.s64 	%rd2294, %rd1, %rd2293;
	ld.global.nc.u32 	%r3519, [%rd2294];
	add.s32 	%r3520, %r3519, %r3636;
	add.s32 	%r3521, %r3637, 256;
	mul.wide.u32 	%rd2295, %r3521, 4;
	add.s64 	%rd2296, %rd1, %rd2295;
	ld.global.nc.u32 	%r3522, [%rd2296];
	add.s32 	%r3523, %r3522, %r3520;
	add.s32 	%r3524, %r3637, 512;
	mul.wide.u32 	%rd2297, %r3524, 4;
	add.s64 	%rd2298, %rd1, %rd2297;
	ld.global.nc.u32 	%r3525, [%rd2298];
	add.s32 	%r3526, %r3525, %r3523;
	add.s32 	%r3527, %r3637, 768;
	mul.wide.u32 	%rd2299, %r3527, 4;
	add.s64 	%rd2300, %rd1, %rd2299;
	ld.global.nc.u32 	%r3528, [%rd2300];
	add.s32 	%r3636, %r3528, %r3526;
	mov.u32 	%r3637, %r49;
$L__BB2_28:
	and.b32  	%r3529, %r85, 131072;
	setp.eq.s32 	%p10, %r3529, 0;
	@%p10 bra 	$L__BB2_30;
	add.s32 	%r53, %r3637, 512;
	mul.wide.u32 	%rd2301, %r3637, 4;
	add.s64 	%rd2302, %rd1, %rd2301;
	ld.global.nc.u32 	%r3530, [%rd2302];
	add.s32 	%r3531, %r3530, %r3636;
	add.s32 	%r3532, %r3637, 256;
	mul.wide.u32 	%rd2303, %r3532, 4;
	add.s64 	%rd2304, %rd1, %rd2303;
	ld.global.nc.u32 	%r3533, [%rd2304];
	add.s32 	%r3636, %r3533, %r3531;
	mov.u32 	%r3637, %r53;
$L__BB2_30:
	and.b32  	%r3534, %r85, 65536;
	setp.eq.s32 	%p11, %r3534, 0;
	@%p11 bra 	$L__BB2_32;
	mul.wide.u32 	%rd2305, %r3637, 4;
	add.s64 	%rd2306, %rd1, %rd2305;
	ld.global.nc.u32 	%r3535, [%rd2306];
	add.s32 	%r3636, %r3535, %r3636;
$L__BB2_32:
	shfl.sync.down.b32	%r3603|%p21, %r3636, 16, 31, -1;
	add.s32 	%r3604, %r3603, %r3636;
	shfl.sync.down.b32	%r3605|%p22, %r3604, 8, 31, 65535;
	add.s32 	%r3606, %r3604, %r3605;
	shfl.sync.down.b32	%r3607|%p23, %r3606, 4, 31, 255;
	add.s32 	%r3608, %r3606, %r3607;
	shfl.sync.down.b32	%r3609|%p24, %r3608, 2, 31, 15;
	add.s32 	%r3610, %r3608, %r3609;
	shfl.sync.down.b32	%r3611|%p25, %r3610, 1, 31, 3;
	add.s32 	%r81, %r3610, %r3611;
	mov.u32 	%r82, %tid.x;
	and.b32  	%r83, %r82, 31;
	setp.ne.s32 	%p26, %r83, 0;
	@%p26 bra 	$L__BB2_34;
	shr.u32 	%r3612, %r82, 3;
	mov.u32 	%r3613, sharedMem;
	add.s32 	%r3614, %r3613, %r3612;
	st.shared.u32 	[%r3614], %r81;
$L__BB2_34:
	bar.sync 	0;
	setp.gt.u32 	%p27, %r82, 31;
	@%p27 bra 	$L__BB2_37;
	setp.ne.s32 	%p28, %r83, 0;
	shl.b32 	%r3615, %r83, 2;
	mov.u32 	%r3616, sharedMem;
	add.s32 	%r3617, %r3616, %r3615;
	ld.shared.u32 	%r3618, [%r3617];
	shfl.sync.down.b32	%r3619|%p29, %r3618, 4, 31, 255;
	add.s32 	%r3620, %r3619, %r3618;
	shfl.sync.down.b32	%r3621|%p30, %r3620, 2, 31, 15;
	add.s32 	%r3622, %r3620, %r3621;
	shfl.sync.down.b32	%r3623|%p31, %r3622, 1, 31, 3;
	add.s32 	%r84, %r3622, %r3623;
	@%p28 bra 	$L__BB2_37;
	cvta.to.global.u64 	%rd2315, %rd3;
	mul.wide.u32 	%rd2316, %r2, 4;
	add.s64 	%rd2317, %rd2315, %rd2316;
	st.global.u32 	[%rd2317], %r84;
$L__BB2_37:
	ret;

}
	// .globl	_Z25deviceReductionAccumulateIiLi256EEvPT_
.visible .entry _Z25deviceReductionAccumulateIiLi256EEvPT_(
	.param .u64 .ptr .align 1 _Z25deviceReductionAccumulateIiLi256EEvPT__param_0
)
{
	.reg .pred 	%p<12>;
	.reg .b32 	%r<32>;
	.reg .b64 	%rd<5>;

	ld.param.u64 	%rd2, [_Z25deviceReductionAccumulateIiLi256EEvPT__param_0];
	cvta.to.global.u64 	%rd1, %rd2;
	mov.u32 	%r1, %tid.x;
	mov.u32 	%r5, %ctaid.x;
	shl.b32 	%r6, %r5, 8;
	add.s32 	%r7, %r1, %r6;
	add.s32 	%r8, %r7, 1;
	mul.wide.u32 	%rd3, %r8, 4;
	add.s64 	%rd4, %rd1, %rd3;
	ld.global.u32 	%r9, [%rd4];
	shfl.sync.down.b32	%r10|%p1, %r9, 16, 31, -1;
	add.s32 	%r11, %r10, %r9;
	shfl.sync.down.b32	%r12|%p2, %r11, 8, 31, 65535;
	add.s32 	%r13, %r11, %r12;
	shfl.sync.down.b32	%r14|%p3, %r13, 4, 31, 255;
	add.s32 	%r15, %r13, %r14;
	shfl.sync.down.b32	%r16|%p4, %r15, 2, 31, 15;
	add.s32 	%r17, %r15, %r16;
	shfl.sync.down.b32	%r18|%p5, %r17, 1, 31, 3;
	add.s32 	%r2, %r17, %r18;
	and.b32  	%r3, %r1, 31;
	setp.ne.s32 	%p6, %r3, 0;
	@%p6 bra 	$L__BB3_2;
	shr.u32 	%r19, %r1, 3;
	mov.u32 	%r20, sharedMem;
	add.s32 	%r21, %r20, %r19;
	st.shared.u32 	[%r21], %r2;
$L__BB3_2:
	bar.sync 	0;
	setp.gt.u32 	%p7, %r1, 31;
	@%p7 bra 	$L__BB3_5;
	setp.ne.s32 	%p8, %r3, 0;
	shl.b32 	%r22, %r3, 2;
	mov.u32 	%r23, sharedMem;
	add.s32 	%r24, %r23, %r22;
	ld.shared.u32 	%r25, [%r24];
	shfl.sync.down.b32	%r26|%p9, %r25, 4, 31, 255;
	add.s32 	%r27, %r26, %r25;
	shfl.sync.down.b32	%r28|%p10, %r27, 2, 31, 15;
	add.s32 	%r29, %r27, %r28;
	shfl.sync.down.b32	%r30|%p11, %r29, 1, 31, 3;
	add.s32 	%r4, %r29, %r30;
	@%p8 bra 	$L__BB3_5;
	atom.global.add.u32 	%r31, [%rd1], %r4;
$L__BB3_5:
	ret;

}
	// .globl	_ZN3cub18CUB_300001_SM_10006detail11EmptyKernelIvEEvv
.visible .entry _ZN3cub18CUB_300001_SM_10006detail11EmptyKernelIvEEvv()
{


	ret;

}
	// .globl	_ZN3cub18CUB_300001_SM_10006detail6reduce28DeviceReduceSingleTileKernelINS2_10policy_hubIijN4cuda3std3__44plusIiEEE10Policy1000EN6thrust24THRUST_300001_SM_1000_NS6detail15normal_iteratorINSD_10device_ptrIiEEEEPijS9_iiNS7_10__identityEEEvT0_T1_T2_T3_T4_T6_
.visible .entry _ZN3cub18CUB_300001_SM_10006detail6reduce28DeviceReduceSingleTileKernelINS2_10policy_hubIijN4cuda3std3__44plusIiEEE10Policy1000EN6thrust24THRUST_300001_SM_1000_NS6detail15normal_iteratorINSD_10device_ptrIiEEEEPijS9_iiNS7_10__identityEEEvT0_T1_T2_T3_T4_T6_(
	.param .align 8 .b8 _ZN3cub18CUB_300001_SM_10006detail6reduce28DeviceReduceSingleTileKernelINS2_10policy_hubIijN4cuda3std3__44plusIiEEE10Policy1000EN6thrust24THRUST_300001_SM_1000_NS6detail15normal_iteratorINSD_10device_ptrIiEEEEPijS9_iiNS7_10__identityEEEvT0_T1_T2_T3_T4_T6__param_0[8],
	.param .u64 .ptr .align 1 _ZN3cub18CUB_300001_SM_10006detail6reduce28DeviceReduceSingleTileKernelINS2_10policy_hubIijN4cuda3std3__44plusIiEEE10Policy1000EN6thrust24THRUST_300001_SM_1000_NS6detail15normal_iteratorINSD_10device_ptrIiEEEEPijS9_iiNS7_10__identityEEEvT0_T1_T2_T3_T4_T6__param_1,
	.param .u32 _ZN3cub18CUB_300001_SM_10006detail6reduce28DeviceReduceSingleTileKernelINS2_10policy_hubIijN4cuda3std3__44plusIiEEE10Policy1000EN6thrust24THRUST_300001_SM_1000_NS6detail15normal_iteratorINSD_10device_ptrIiEEEEPijS9_iiNS7_10__identityEEEvT0_T1_T2_T3_T4_T6__param_2,
	.param .align 1 .b8 _ZN3cub18CUB_300001_SM_10006detail6reduce28DeviceReduceSingleTileKernelINS2_10policy_hubIijN4cuda3std3__44plusIiEEE10Policy1000EN6thrust24THRUST_300001_SM_1000_NS6detail15normal_iteratorINSD_10device_ptrIiEEEEPijS9_iiNS7_10__identityEEEvT0_T1_T2_T3_T4_T6__param_3[1],
	.param .u32 _ZN3cub18CUB_300001_SM_10006detail6reduce28DeviceReduceSingleTileKernelINS2_10policy_hubIijN4cuda3std3__44plusIiEEE10Policy1000EN6thrust24THRUST_300001_SM_1000_NS6detail15normal_iteratorINSD_10device_ptrIiEEEEPijS9_iiNS7_10__identityEEEvT0_T1_T2_T3_T4_T6__param_4,
	.param .align 1 .b8 _ZN3cub18CUB_300001_SM_10006detail6reduce28DeviceReduceSingleTileKernelINS2_10policy_hubIijN4cuda3std3__44plusIiEEE10Policy1000EN6thrust24THRUST_300001_SM_1000_NS6detail15normal_iteratorINSD_10device_ptrIiEEEEPijS9_iiNS7_10__identityEEEvT0_T1_T2_T3_T4_T6__param_5[1]
)
.maxntid 256
.minnctapersm 1
{
	.reg .pred 	%p<59>;
	.reg .b32 	%r<511>;
	.reg .b64 	%rd<84>;
	// demoted variable
	.shared .align 4 .b8 _ZZN3cub18CUB_300001_SM_10006detail6reduce28DeviceReduceSingleTileKernelINS2_10policy_hubIijN4cuda3std3__44plusIiEEE10Policy1000EN6thrust24THRUST_300001_SM_1000_NS6detail15normal_iteratorINSD_10device_ptrIiEEEEPijS9_iiNS7_10__identityEEEvT0_T1_T2_T3_T4_T6_E12temp_storage[44];
	ld.param.u64 	%rd9, [_ZN3cub18CUB_300001_SM_10006detail6reduce28DeviceReduceSingleTileKernelINS2_10policy_hubIijN4cuda3std3__44plusIiEEE10Policy1000EN6thrust24THRUST_300001_SM_1000_NS6detail15normal_iteratorINSD_10device_ptrIiEEEEPijS9_iiNS7_10__identityEEEvT0_T1_T2_T3_T4_T6__param_0];
	ld.param.u64 	%rd10, [_ZN3cub18CUB_300001_SM_10006detail6reduce28DeviceReduceSingleTileKernelINS2_10policy_hubIijN4cuda3std3__44plusIiEEE10Policy1000EN6thrust24THRUST_300001_SM_1000_NS6detail15normal_iteratorINSD_10device_ptrIiEEEEPijS9_iiNS7_10__identityEEEvT0_T1_T2_T3_T4_T6__param_1];
	ld.param.u32 	%r90, [_ZN3cub18CUB_300001_SM_10006detail6reduce28DeviceReduceSingleTileKernelINS2_10policy_hubIijN4cuda3std3__44plusIiEEE10Policy1000EN6thrust24THRUST_300001_SM_1000_NS6detail15normal_iteratorINSD_10device_ptrIiEEEEPijS9_iiNS7_10__identityEEEvT0_T1_T2_T3_T4_T6__param_2];
	ld.param.u32 	%r91, [_ZN3cub18CUB_300001_SM_10006detail6reduce28DeviceReduceSingleTileKernelINS2_10policy_hubIijN4cuda3std3__44plusIiEEE10Policy1000EN6thrust24THRUST_300001_SM_1000_NS6detail15normal_iteratorINSD_10device_ptrIiEEEEPijS9_iiNS7_10__identityEEEvT0_T1_T2_T3_T4_T6__param_4];
	cvta.to.global.u64 	%rd1, %rd10;
	setp.ne.s32 	%p1, %r90, 0;
	@%p1 bra 	$L__BB5_3;
	mov.u32 	%r471, %tid.x;
	setp.ne.s32 	%p58, %r471, 0;
	@%p58 bra 	$L__BB5_52;
	st.global.u32 	[%rd1], %r91;
	bra.uni 	$L__BB5_52;
$L__BB5_3:
	cvta.to.global.u64 	%rd2, %rd9;
	setp.gt.u32 	%p2, %r90, 4095;
	@%p2 bra 	$L__BB5_28;
	mov.u32 	%r1, %tid.x;
	setp.ge.u32 	%p24, %r1, %r90;
	mov.b32 	%r488, 0;
	mov.u32 	%r478, %r1;
	@%p24 bra 	$L__BB5_6;
	mul.wide.u32 	%rd73, %r1, 4;
	add.s64 	%rd74, %rd2, %rd73;
	ld.global.u32 	%r488, [%rd74];
	add.s32 	%r478, %r1, 256;
$L__BB5_6:
	setp.ge.u32 	%p25, %r478, %r90;
	@%p25 bra 	$L__BB5_19;
	not.b32 	%r298, %r478;
	add.s32 	%r299, %r90, %r298;
	shr.u32 	%r300, %r299, 8;
	add.s32 	%r6, %r300, 1;
	and.b32  	%r7, %r6, 15;
	setp.lt.u32 	%p26, %r299, 3840;
	@%p26 bra 	$L__BB5_10;
	and.b32  	%r301, %r6, 33554416;
	neg.s32 	%r474, %r301;
	mul.wide.u32 	%rd75, %r478, 4;
	add.s64 	%rd76, %rd75, %rd2;
	add.s64 	%rd82, %rd76, 8192;
$L__BB5_9:
	.pragma "nounroll";
	ld.global.u32 	%r302, [%rd82+-8192];
	add.s32 	%r303, %r302, %r488;
	ld.global.u32 	%r304, [%rd82+-7168];
	add.s32 	%r305, %r304, %r303;
	ld.global.u32 	%r306, [%rd82+-6144];
	add.s32 	%r307, %r306, %r305;
	ld.global.u32 	%r308, [%rd82+-5120];
	add.s32 	%r309, %r308, %r307;
	ld.global.u32 	%r310, [%rd82+-4096];
	add.s32 	%r311, %r310, %r309;
	ld.global.u32 	%r312, [%rd82+-3072];
	add.s32 	%r313, %r312, %r311;
	ld.global.u32 	%r314, [%rd82+-2048];
	add.s32 	%r315, %r314, %r313;
	ld.global.u32 	%r316, [%rd82+-1024];
	add.s32 	%r317, %r316, %r315;
	ld.global.u32 	%r318, [%rd82];
	add.s32 	%r319, %r318, %r317;
	ld.global.u32 	%r320, [%rd82+1024];
	add.s32 	%r321, %r320, %r319;
	ld.global.u32 	%r322, [%rd82+2048];
	add.s32 	%r323, %r322, %r321;
	ld.global.u32 	%r324, [%rd82+3072];
	add.s32 	%r325, %r324, %r323;
	ld.global.u32 	%r326, [%rd82+4096];
	add.s32 	%r327, %r326, %r325;
	ld.global.u32 	%r328, [%rd82+5120];
	add.s32 	%r329, %r328, %r327;
	ld.global.u32 	%r330, [%rd82+6144];
	add.s32 	%r331, %r330, %r329;
	ld.global.u32 	%r332, [%rd82+7168];
	add.s32 	%r488, %r332, %r331;
	add.s32 	%r478, %r478, 4096;
	add.s32 	%r474, %r474, 16;
	add.s64 	%rd82, %rd82, 16384;
	setp.ne.s32 	%p27, %r474, 0;
	@%p27 bra 	$L__BB5_9;
$L__BB5_10:
	setp.eq.s32 	%p28, %r7, 0;
	@%p28 bra 	$L__BB5_19;
	and.b32  	%r18, %r6, 7;
	setp.lt.u32 	%p29, %r7, 8;
	@%p29 bra 	$L__BB5_13;
	mul.wide.u32 	%rd77, %r478, 4;
	add.s64 	%rd78, %rd2, %rd77;
	ld.global.u32 	%r334, [%rd78];
	add.s32 	%r335, %r334, %r488;
	ld.global.u32 	%r336, [%rd78+1024];
	add.s32 	%r337, %r336, %r335;
	ld.global.u32 	%r338, [%rd78+2048];
	add.s32 	%r339, %r338, %r337;
	ld.global.u32 	%r340, [%rd78+3072];
	add.s32 	%r341, %r340, %r339;
	ld.global.u32 	%r342, [%rd78+4096];
	add.s32 	%r343, %r342, %r341;
	ld.global.u32 	%r344, [%rd78+5120];
	add.s32 	%r345, %r344, %r343;
	ld.global.u32 	%r346, [%rd78+6144];
	add.s32 	%r347, %r346, %r345;
	ld.global.u32 	%r348, [%rd78+7168];
	add.s32 	%r488, %r348, %r347;
	add.s32 	%r478, %r478, 2048;
$L__BB5_13:
	setp.eq.s32 	%p30, %r18, 0;
	@%p30 bra 	$L__BB5_19;
	and.b32  	%r24, %r6, 3;
	setp.lt.u32 	%p31, %r18, 4;
	@%p31 bra 	$L__BB5_16;
	mul.wide.u32 	%rd79, %r478, 4;
	add.s64 	%rd80, %rd2, %rd79;
	ld.global.u32 	%r350, [%rd80];
	add.s32 	%r351, %r350, %r488;
	ld.global.u32 	%r352, [%rd80+1024];
	add.s32 	%r353, %r352, %r351;
	ld.global.u32 	%r354, [%rd80+2048];
	add.s32 	%r355, %r354, %r353;
	ld.global.u32 	%r356, [%rd80+3072];
	add.s32 	%r488, %r356, %r355;
	add.s32 	%r478, %r478, 1024;
$L__BB5_16:
	setp.eq.s32 	%p32, %r24, 0;
	@%p32 bra 	$L__BB5_19;
	mul.wide.u32 	%rd81, %r478, 4;
	add.s64 	%rd83, %rd2, %rd81;
	neg.s32 	%r486, %r24;
$L__BB5_18:
	.pragma "nounroll";
	ld.global.u32 	%r357, [%rd83];
	add.s32 	%r488, %r357, %r488;
	add.s64 	%rd83, %rd83, 1024;
	add.s32 	%r486, %r486, 1;
	setp.ne.s32 	%p33, %r486, 0;
	@%p33 bra 	$L__BB5_18;
$L__BB5_19:
	setp.lt.u32 	%p34, %r90, 256;
	@%p34 bra 	$L__BB5_24;
	// begin inline asm
	mov.u32 %r421, %laneid;
	// end inline asm
	mov.b32 	%r424, 1;
	mov.b32 	%r445, 31;
	mov.b32 	%r446, -1;
	// begin inline asm
	shfl.sync.down.b32 %r422, %r488, %r424, %r445, %r446;
	// end inline asm
	setp.gt.s32 	%p50, %r421, 30;
	selp.b32 	%r447, 0, %r422, %p50;
	add.s32 	%r428, %r447, %r488;
	mov.b32 	%r429, 2;
	// begin inline asm
	shfl.sync.down.b32 %r427, %r428, %r429, %r445, %r446;
	// end inline asm
	setp.gt.s32 	%p51, %r421, 29;
	selp.b32 	%r448, 0, %r427, %p51;
	add.s32 	%r433, %r428, %r448;
	mov.b32 	%r434, 4;
	// begin inline asm
	shfl.sync.down.b32 %r432, %r433, %r434, %r445, %r446;
	// end inline asm
	setp.gt.s32 	%p52, %r421, 27;
	selp.b32 	%r449, 0, %r432, %p52;
	add.s32 	%r438, %r433, %r449;
	mov.b32 	%r439, 8;
	// begin inline asm
	shfl.sync.down.b32 %r437, %r438, %r439, %r445, %r446;
	// end inline asm
	setp.gt.s32 	%p53, %r421, 23;
	selp.b32 	%r450, 0, %r437, %p53;
	add.s32 	%r443, %r438, %r450;
	mov.b32 	%r444, 16;
	// begin inline asm
	shfl.sync.down.b32 %r442, %r443, %r444, %r445, %r446;
	// end inline asm
	setp.gt.s32 	%p54, %r421, 15;
	selp.b32 	%r451, 0, %r442, %p54;
	add.s32 	%r510, %r443, %r451;
	setp.ne.s32 	%p55, %r421, 0;
	@%p55 bra 	$L__BB5_22;
	shr.u32 	%r452, %r1, 3;
	and.b32  	%r453, %r452, 124;
	mov.u32 	%r454, _ZZN3cub18CUB_300001_SM_10006detail6reduce28DeviceReduceSingleTileKernelINS2_10policy_hubIijN4cuda3std3__44plusIiEEE10Policy1000EN6thrust24THRUST_300001_SM_1000_NS6detail15normal_iteratorINSD_10device_ptrIiEEEEPijS9_iiNS7_10__identityEEEvT0_T1_T2_T3_T4_T6_E12temp_storage;
	add.s32 	%r455, %r454, %r453;
	st.shared.u32 	[%r455+8], %r510;
$L__BB5_22:
	bar.sync 	0;
	setp.ne.s32 	%p56, %r1, 0;
	@%p56 bra 	$L__BB5_50;
	ld.shared.u32 	%r456, [_ZZN3cub18CUB_300001_SM_10006detail6reduce28DeviceReduceSingleTileKernelINS2_10policy_hubIijN4cuda3std3__44plusIiEEE10Policy1000EN6thrust24THRUST_300001_SM_1000_NS6detail15normal_iteratorINSD_10device_ptrIiEEEEPijS9_iiNS7_10__identityEEEvT0_T1_T2_T3_T4_T6_E12temp_storage+12];
	add.s32 	%r457, %r456, %r510;
	ld.shared.u32 	%r458, [_ZZN3cub18CUB_300001_SM_10006detail6reduce28DeviceReduceSingleTileKernelINS2_10policy_hubIijN4cuda3std3__44plusIiEEE10Policy1000EN6thrust24THRUST_300001_SM_1000_NS6detail15normal_iteratorINSD_10device_ptrIiEEEEPijS9_iiNS7_10__identityEEEvT0_T1_T2_T3_T4_T6_E12temp_storage+16];
	add.s32 	%r459, %r457, %r458;
	ld.shared.u32 	%r460, [_ZZN3cub18CUB_300001_SM_10006detail6reduce28DeviceReduceSingleTileKernelINS2_10policy_hubIijN4cuda3std3__44plusIiEEE10Policy1000EN6thrust24THRUST_300001_SM_1000_NS6detail15normal_iteratorINSD_10device_ptrIiEEEEPijS9_iiNS7_10__identityEEEvT0_T1_T2_T3_T4_T6_E12temp_storage+20];
	add.s32 	%r461, %r459, %r460;
	ld.shared.u32 	%r462, [_ZZN3cub18CUB_300001_SM_10006detail6reduce28DeviceReduceSingleTileKernelINS2_10policy_hubIijN4cuda3std3__44plusIiEEE10Policy1000EN6thrust24THRUST_300001_SM_1000_NS6detail15normal_iteratorINSD_10device_ptrIiEEEEPijS9_iiNS7_10__identityEEEvT0_T1_T2_T3_T4_T6_E12temp_storage+24];
	add.s32 	%r463, %r461, %r462;
	ld.shared.u32 	%r464, [_ZZN3cub18CUB_300001_SM_10006detail6reduce28DeviceReduceSingleTileKernelINS2_10policy_hubIijN4cuda3std3__44plusIiEEE10Policy1000EN6thrust24THRUST_300001_SM_1000_NS6detail15normal_iteratorINSD_10device_ptrIiEEEEPijS9_iiNS7_10__identityEEEvT0_T1_T2_T3_T4_T6_E12temp_storage+28];
	add.s32 	%r465, %r463, %r464;
	ld.shared.u32 	%r466, [_ZZN3cub18CUB_300001_SM_10006detail6reduce28DeviceReduceSingleTileKernelINS2_10policy_hubIijN4cuda3std3__44plusIiEEE10Policy1000EN6thrust24THRUST_300001_SM_1000_NS6detail15normal_iteratorINSD_10device_ptrIiEEEEPijS9_iiNS7_10__identityEEEvT0_T1_T2_T3_T4_T6_E12temp_storage+32];
	add.s32 	%r467, %r465, %r466;
	ld.shared.u32 	%r468, [_ZZN3cub18CUB_300001_SM_10006detail6reduce28DeviceReduceSingleTileKernelINS2_10policy_hubIijN4cuda3std3__44plusIiEEE10Policy1000EN6thrust24THRUST_300001_SM_1000_NS6detail15normal_iteratorINSD_10device_ptrIiEEEEPijS9_iiNS7_10__identityEEEvT0_T1_T2_T3_T4_T6_E12temp_storage+36];
	add.s32 	%r510, %r467, %r468;
	bra.uni 	$L__BB5_50;
$L__BB5_24:
	// begin inline asm
	mov.u32 %r358, %laneid;
	// end inline asm
	and.b32  	%r384, %r1, 992;
	add.s32 	%r385, %r384, 32;
	setp.gt.u32 	%p35, %r385, %r90;
	not.b32 	%r386, %r384;
	add.s32 	%r387, %r90, %r386;
	selp.b32 	%r382, %r387, 31, %p35;
	mov.b32 	%r361, 1;
	mov.b32 	%r383, -1;
	// begin inline asm
	shfl.sync.down.b32 %r359, %r488, %r361, %r382, %r383;
	// end inline asm
	setp.lt.s32 	%p36, %r358, %r382;
	selp.b32 	%r388, %r359, 0, %p36;
	add.s32 	%r365, %r388, %r488;
	mov.b32 	%r366, 2;
	// begin inline asm
	shfl.sync.down.b32 %r364, %r365, %r366, %r382, %r383;
	// end inline asm
	add.s32 	%r389, %r358, 2;
	setp.gt.s32 	%p37, %r389, %r382;
	selp.b32 	%r390, 0, %r364, %p37;
	add.s32 	%r370, %r365, %r390;
	mov.b32 	%r371, 4;
	// begin inline asm
	shfl.sync.down.b32 %r369, %r370, %r371, %r382, %r383;
	// end inline asm
	add.s32 	%r391, %r358, 4;
	setp.gt.s32 	%p38, %r391, %r382;
	selp.b32 	%r392, 0, %r369, %p38;
	add.s32 	%r375, %r370, %r392;
	mov.b32 	%r376, 8;
	// begin inline asm
	shfl.sync.down.b32 %r374, %r375, %r376, %r382, %r383;
	// end inline asm
	add.s32 	%r393, %r358, 8;
	setp.gt.s32 	%p39, %r393, %r382;
	selp.b32 	%r394, 0, %r374, %p39;
	add.s32 	%r380, %r375, %r394;
	mov.b32 	%r381, 16;
	// begin inline asm
	shfl.sync.down.b32 %r379, %r380, %r381, %r382, %r383;
	// end inline asm
	add.s32 	%r395, %r358, 16;
	setp.gt.s32 	%p40, %r395, %r382;
	selp.b32 	%r396, 0, %r379, %p40;
	add.s32 	%r510, %r380, %r396;
	setp.ne.s32 	%p41, %r358, 0;
	@%p41 bra 	$L__BB5_26;
	shr.u32 	%r397, %r1, 3;
	and.b32  	%r398, %r397, 124;
	mov.u32 	%r399, _ZZN3cub18CUB_300001_SM_10006detail6reduce28DeviceReduceSingleTileKernelINS2_10policy_hubIijN4cuda3std3__44plusIiEEE10Policy1000EN6thrust24THRUST_300001_SM_1000_NS6detail15normal_iteratorINSD_10device_ptrIiEEEEPijS9_iiNS7_10__identityEEEvT0_T1_T2_T3_T4_T6_E12temp_storage;
	add.s32 	%r400, %r399, %r398;
	st.shared.u32 	[%r400+8], %r510;
$L__BB5_26:
	bar.sync 	0;
	setp.ne.s32 	%p42, %r1, 0;
	@%p42 bra 	$L__BB5_50;
	setp.gt.u32 	%p43, %r90, 32;
	ld.shared.u32 	%r401, [_ZZN3cub18CUB_300001_SM_10006detail6reduce28DeviceReduceSingleTileKernelINS2_10policy_hubIijN4cuda3std3__44plusIiEEE10Policy1000EN6thrust24THRUST_300001_SM_1000_NS6detail15normal_iteratorINSD_10device_ptrIiEEEEPijS9_iiNS7_10__identityEEEvT0_T1_T2_T3_T4_T6_E12temp_storage+12];
	selp.b32 	%r402, %r401, 0, %p43;
	add.s32 	%r403, %r402, %r510;
	setp.gt.u32 	%p44, %r90, 64;
	ld.shared.u32 	%r404, [_ZZN3cub18CUB_300001_SM_10006detail6reduce28DeviceReduceSingleTileKernelINS2_10policy_hubIijN4cuda3std3__44plusIiEEE10Policy1000EN6thrust24THRUST_300001_SM_1000_NS6detail15normal_iteratorINSD_10device_ptrIiEEEEPijS9_iiNS7_10__identityEEEvT0_T1_T2_T3_T4_T6_E12temp_storage+16];
	selp.b32 	%r405, %r404, 0, %p44;
	add.s32 	%r406, %r403, %r405;
	setp.gt.u32 	%p45, %r90, 96;
	ld.shared.u32 	%r407, [_ZZN3cub18CUB_300001_SM_10006detail6reduce28DeviceReduceSingleTileKernelINS2_10policy_hubIijN4cuda3std3__44plusIiEEE10Policy1000EN6thrust24THRUST_300001_SM_1000_NS6detail15normal_iteratorINSD_10device_ptrIiEEEEPijS9_iiNS7_10__identityEEEvT0_T1_T2_T3_T4_T6_E12temp_storage+20];
	selp.b32 	%r408, %r407, 0, %p45;
	add.s32 	%r409, %r406, %r408;
	setp.gt.u32 	%p46, %r90, 128;
	ld.shared.u32 	%r410, [_ZZN3cub18CUB_300001_SM_10006detail6reduce28DeviceReduceSingleTileKernelINS2_10policy_hubIijN4cuda3std3__44plusIiEEE10Policy1000EN6thrust24THRUST_300001_SM_1000_NS6detail15normal_iteratorINSD_10device_ptrIiEEEEPijS9_iiNS7_10__identityEEEvT0_T1_T2_T3_T4_T6_E12temp_storage+24];
	selp.b32 	%r411, %r410, 0, %p46;
	add.s32 	%r412, %r409, %r411;
	setp.gt.u32 	%p47, %r90, 160;
	ld.shared.u32 	%r413, [_ZZN3cub18CUB_300001_SM_10006detail6reduce28DeviceReduceSingleTileKernelINS2_10policy_hubIijN4cuda3std3__44plusIiEEE10Policy1000EN6thrust24THRUST_300001_SM_1000_NS6detail15normal_iteratorINSD_10device_ptrIiEEEEPijS9_iiNS7_10__identityEEEvT0_T1_T2_T3_T4_T6_E12temp_storage+28];
	selp.b32 	%r414, %r413, 0, %p47;
	add.s32 	%r415, %r412, %r414;
	setp.gt.u32 	%p48, %r90, 192;
	ld.shared.u32 	%r416, [_ZZN3cub18CUB_300001_SM_10006detail6reduce28DeviceReduceSingleTileKernelINS2_10policy_hubIijN4cuda3std3__44plusIiEEE10Policy1000EN6thrust24THRUST_300001_SM_1000_NS6detail15normal_iteratorINSD_10device_ptrIiEEEEPijS9_iiNS7_10__identityEEEvT0_T1_T2_T3_T4_T6_E12temp_storage+32];
	selp.b32 	%r417, %r416, 0, %p48;
	add.s32 	%r418, %r415, %r417;
	setp.gt.u32 	%p49, %r90, 224;
	ld.shared.u32 	%r419, [_ZZN3cub18CUB_300001_SM_10006detail6reduce28DeviceReduceSingleTileKernelINS2_10policy_hubIijN4cuda3std3__44plusIiEEE10Policy1000EN6thrust24THRUST_300001_SM_1000_NS6detail15normal_iteratorINSD_10device_ptrIiEEEEPijS9_iiNS7_10__identityEEEvT0_T1_T2_T3_T4_T6_E12temp_storage+36];
	selp.b32 	%r420, %r419, 0, %p49;
	add.s32 	%r510, %r418, %r420;
	bra.uni 	$L__BB5_50;
$L__BB5_28:
	mov.u32 	%r40, %tid.x;
	mul.wide.u32 	%rd11, %r40, 4;
	add.s64 	%rd12, %rd2, %rd11;
	ld.global.u32 	%r93, [%rd12];
	ld.global.u32 	%r94, [%rd12+1024];
	ld.global.u32 	%r95, [%rd12+2048];
	ld.global.u32 	%r96, [%rd12+3072];
	ld.global.u32 	%r97, [%rd12+4096];
	ld.global.u32 	%r98, [%rd12+5120];
	ld.global.u32 	%r99, [%rd12+6144];
	ld.global.u32 	%r100, [%rd12+7168];
	ld.global.u32 	%r101, [%rd12+8192];
	ld.global.u32 	%r102, [%rd12+9216];
	ld.global.u32 	%r103, [%rd12+10240];
	ld.global.u32 	%r104, [%rd12+11264];
	ld.global.u32 	%r105, [%rd12+12288];
	ld.global.u32 	%r106, [%rd12+13312];
	ld.global.u32 	%r107, [%rd12+14336];
	ld.global.u32 	%r108, [%rd12+15360];
	add.s32 	%r109, %r94, %r93;
	add.s32 	%r110, %r95, %r109;
	add.s32 	%r111, %r96, %r110;
	add.s32 	%r112, %r97, %r111;
	add.s32 	%r113, %r98, %r112;
	add.s32 	%r114, %r99, %r113;
	add.s32 	%r115, %r100, %r114;
	add.s32 	%r116, %r101, %r115;
	add.s32 	%r117, %r102, %r116;
	add.s32 	%r118, %r103, %r117;
	add.s32 	%r119, %r104, %r118;
	add.s32 	%r120, %r105, %r119;
	add.s32 	%r121, %r106, %r120;
	add.s32 	%r122, %r107, %r121;
	add.s32 	%r509, %r108, %r122;
	add.s32 	%r42, %r90, -4096;
	setp.lt.u32 	%p3, %r42, 4096;
	mov.b32 	%r492, 4096;
	@%p3 bra 	$L__BB5_32;
	mov.b32 	%r492, 4096;
$L__BB5_30:
	add.s32 	%r124, %r40, %r492;
	mul.wide.u32 	%rd13, %r124, 4;
	add.s64 	%rd14, %rd2, %rd13;
	ld.global.u32 	%r125, [%rd14];
	ld.global.u32 	%r126, [%rd14+1024];
	ld.global.u32 	%r127, [%rd14+2048];
	ld.global.u32 	%r128, [%rd14+3072];
	ld.global.u32 	%r129, [%rd14+4096];
	ld.global.u32 	%r130, [%rd14+5120];
	ld.global.u32 	%r131, [%rd14+6144];
	ld.global.u32 	%r132, [%rd14+7168];
	ld.global.u32 	%r133, [%rd14+8192];
	ld.global.u32 	%r134, [%rd14+9216];
	ld.global.u32 	%r135, [%rd14+10240];
	ld.global.u32 	%r136, [%rd14+11264];
	ld.global.u32 	%r137, [%rd14+12288];
	ld.global.u32 	%r138, [%rd14+13312];
	ld.global.u32 	%r139, [%rd14+14336];
	ld.global.u32 	%r140, [%rd14+15360];
	add.s32 	%r141, %r125, %r509;
	add.s32 	%r142, %r126, %r141;
	add.s32 	%r143, %r127, %r142;
	add.s32 	%r144, %r128, %r143;
	add.s32 	%r145, %r129, %r144;
	add.s32 	%r146, %r130, %r145;
	add.s32 	%r147, %r131, %r146;
	add.s32 	%r148, %r132, %r147;
	add.s32 	%r149, %r133, %r148;
	add.s32 	%r150, %r134, %r149;
	add.s32 	%r151, %r135, %r150;
	add.s32 	%r152, %r136, %r151;
	add.s32 	%r153, %r137, %r152;
	add.s32 	%r154, %r138, %r153;
	add.s32 	%r155, %r139, %r154;
	add.s32 	%r509, %r140, %r155;
	sub.s32 	%r156, %r90, %r492;
	setp.lt.u32 	%p4, %r156, 4096;
	@%p4 bra 	$L__BB5_46;
	add.s32 	%r492, %r492, 4096;
	setp.le.u32 	%p5, %r492, %r42;
	@%p5 bra 	$L__BB5_30;
$L__BB5_32:
	setp.le.u32 	%p6, %r90, %r492;
	sub.s32 	%r157, %r90, %r492;
	setp.ge.s32 	%p7, %r40, %r157;
	or.pred  	%p8, %p6, %p7;
	@%p8 bra 	$L__BB5_46;
	not.b32 	%r160, %r40;
	add.s32 	%r161, %r90, %r160;
	sub.s32 	%r162, %r161, %r492;
	shr.u32 	%r163, %r162, 8;
	add.s32 	%r49, %r163, 1;
	and.b32  	%r50, %r49, 15;
	setp.lt.u32 	%p9, %r162, 3840;
	mov.u32 	%r501, %r40;
	@%p9 bra 	$L__BB5_37;
	or.b32  	%r495, %r40, 2048;
	add.s32 	%r494, %r40, %r492;
	and.b32  	%r164, %r49, 33554416;
	neg.s32 	%r493, %r164;
$L__BB5_35:
	.pragma "nounroll";
	mul.wide.u32 	%rd15, %r494, 4;
	add.s64 	%rd16, %rd2, %rd15;
	ld.global.u32 	%r165, [%rd16];
	add.s32 	%r166, %r165, %r509;
	add.s32 	%r167, %r494, 256;
	mul.wide.u32 	%rd17, %r167, 4;
	add.s64 	%rd18, %rd2, %rd17;
	ld.global.u32 	%r168, [%rd18];
	add.s32 	%r169, %r168, %r166;
	add.s32 	%r170, %r494, 512;
	mul.wide.u32 	%rd19, %r170, 4;
	add.s64 	%rd20, %rd2, %rd19;
	ld.global.u32 	%r171, [%rd20];
	add.s32 	%r172, %r171, %r169;
	add.s32 	%r173, %r494, 768;
	mul.wide.u32 	%rd21, %r173, 4;
	add.s64 	%rd22, %rd2, %rd21;
	ld.global.u32 	%r174, [%rd22];
	add.s32 	%r175, %r174, %r172;
	add.s32 	%r176, %r494, 1024;
	mul.wide.u32 	%rd23, %r176, 4;
	add.s64 	%rd24, %rd2, %rd23;
	ld.global.u32 	%r177, [%rd24];
	add.s32 	%r178, %r177, %r175;
	add.s32 	%r179, %r494, 1280;
	mul.wide.u32 	%rd25, %r179, 4;
	add.s64 	%rd26, %rd2, %rd25;
	ld.global.u32 	%r180, [%rd26];
	add.s32 	%r181, %r180, %r178;
	add.s32 	%r182, %r494, 1536;
	mul.wide.u32 	%rd27, %r182, 4;
	add.s64 	%rd28, %rd2, %rd27;
	ld.global.u32 	%r183, [%rd28];
	add.s32 	%r184, %r183, %r181;
	add.s32 	%r185, %r494, 1792;
	mul.wide.u32 	%rd29, %r185, 4;
	add.s64 	%rd30, %rd2, %rd29;
	ld.global.u32 	%r186, [%rd30];
	add.s32 	%r187, %r186, %r184;
	add.s32 	%r188, %r494, 2048;
	mul.wide.u32 	%rd31, %r188, 4;
	add.s64 	%rd32, %rd2, %rd31;
	ld.global.u32 	%r189, [%rd32];
	add.s32 	%r190, %r189, %r187;
	add.s32 	%r191, %r494, 2304;
	mul.wide.u32 	%rd33, %r191, 4;
	add.s64 	%rd34, %rd2, %rd33;
	ld.global.u32 	%r192, [%rd34];
	add.s32 	%r193, %r192, %r190;
	add.s32 	%r194, %r494, 2560;
	mul.wide.u32 	%rd35, %r194, 4;
	add.s64 	%rd36, %rd2, %rd35;
	ld.global.u32 	%r195, [%rd36];
	add.s32 	%r196, %r195, %r193;
	add.s32 	%r197, %r494, 2816;
	mul.wide.u32 	%rd37, %r197, 4;
	add.s64 	%rd38, %rd2, %rd37;
	ld.global.u32 	%r198, [%rd38];
	add.s32 	%r199, %r198, %r196;
	add.s32 	%r200, %r494, 3072;
	mul.wide.u32 	%rd39, %r200, 4;
	add.s64 	%rd40, %rd2, %rd39;
	ld.global.u32 	%r201, [%rd40];
	add.s32 	%r202, %r201, %r199;
	add.s32 	%r203, %r494, 3328;
	mul.wide.u32 	%rd41, %r203, 4;
	add.s64 	%rd42, %rd2, %rd41;
	ld.global.u32 	%r204, [%rd42];
	add.s32 	%r205, %r204, %r202;
	add.s32 	%r206, %r494, 3584;
	mul.wide.u32 	%rd43, %r206, 4;
	add.s64 	%rd44, %rd2, %rd43;
	ld.global.u32 	%r207, [%rd44];
	add.s32 	%r208, %r207, %r205;
	add.s32 	%r209, %r494, 3840;
	mul.wide.u32 	%rd45, %r209, 4;
	add.s64 	%rd46, %rd2, %rd45;
	ld.global.u32 	%r210, [%rd46];
	add.s32 	%r509, %r210, %r208;
	add.s32 	%r495, %r495, 4096;
	add.s32 	%r494, %r494, 4096;
	add.s32 	%r493, %r493, 16;
	setp.ne.s32 	%p10, %r493, 0;
	@%p10 bra 	$L__BB5_35;
	add.s32 	%r501, %r495, -2048;
$L__BB5_37:
	setp.eq.s32 	%p11, %r50, 0;
	@%p11 bra 	$L__BB5_46;
	and.b32  	%r66, %r49, 7;
	setp.lt.u32 	%p12, %r50, 8;
	@%p12 bra 	$L__BB5_40;
	add.s32 	%r212, %r501, %r492;
	mul.wide.u32 	%rd47, %r212, 4;
	add.s64 	%rd48, %rd2, %rd47;
	ld.global.u32 	%r213, [%rd48];
	add.s32 	%r214, %r213, %r509;
	add.s32 	%r215, %r212, 256;
	mul.wide.u32 	%rd49, %r215, 4;
	add.s64 	%rd50, %rd2, %rd49;
	ld.global.u32 	%r216, [%rd50];
	add.s32 	%r217, %r216, %r214;
	add.s32 	%r218, %r212, 512;
	mul.wide.u32 	%rd51, %r218, 4;
	add.s64 	%rd52, %rd2, %rd51;
	ld.global.u32 	%r219, [%rd52];
	add.s32 	%r220, %r219, %r217;
	add.s32 	%r221, %r212, 768;
	mul.wide.u32 	%rd53, %r221, 4;
	add.s64 	%rd54, %rd2, %rd53;
	ld.global.u32 	%r222, [%rd54];
	add.s32 	%r223, %r222, %r220;
	add.s32 	%r224, %r212, 1024;
	mul.wide.u32 	%rd55, %r224, 4;
	add.s64 	%rd56, %rd2, %rd55;
	ld.global.u32 	%r225, [%rd56];
	add.s32 	%r226, %r225, %r223;
	add.s32 	%r227, %r212, 1280;
	mul.wide.u32 	%rd57, %r227, 4;
	add.s64 	%rd58, %rd2, %rd57;
	ld.global.u32 	%r228, [%rd58];
	add.s32 	%r229, %r228, %r226;
	add.s32 	%r230, %r212, 1536;
	mul.wide.u32 	%rd59, %r230, 4;
	add.s64 	%rd60, %rd2, %rd59;
	ld.global.u32 	%r231, [%rd60];
	add.s32 	%r232, %r231, %r229;
	add.s32 	%r233, %r212, 1792;
	mul.wide.u32 	%rd61, %r233, 4;
	add.s64 	%rd62, %rd2, %rd61;
	ld.global.u32 	%r234, [%rd62];
	add.s32 	%r509, %r234, %r232;
	add.s32 	%r501, %r501, 2048;
$L__BB5_40:
	setp.eq.s32 	%p13, %r66, 0;
	@%p13 bra 	$L__BB5_46;
	and.b32  	%r72, %r49, 3;
	setp.lt.u32 	%p14, %r66, 4;
	@%p14 bra 	$L__BB5_43;
	add.s32 	%r236, %r501, %r492;
	mul.wide.u32 	%rd63, %r236, 4;
	add.s64 	%rd64, %rd2, %rd63;
	ld.global.u32 	%r237, [%rd64];
	add.s32 	%r238, %r237, %r509;
	add.s32 	%r239, %r236, 256;
	mul.wide.u32 	%rd65, %r239, 4;
	add.s64 	%rd66, %rd2, %rd65;
	ld.global.u32 	%r240, [%rd66];
	add.s32 	%r241, %r240, %r238;
	add.s32 	%r242, %r236, 512;
	mul.wide.u32 	%rd67, %r242, 4;
	add.s64 	%rd68, %rd2, %rd67;
	ld.global.u32 	%r243, [%rd68];
	add.s32 	%r244, %r243, %r241;
	add.s32 	%r245, %r236, 768;
	mul.wide.u32 	%rd69, %r245, 4;
	add.s64 	%rd70, %rd2, %rd69;
	ld.global.u32 	%r246, [%rd70];
	add.s32 	%r509, %r246, %r244;
	add.s32 	%r501, %r501, 1024;
$L__BB5_43:
	setp.eq.s32 	%p15, %r72, 0;
	@%p15 bra 	$L__BB5_46;
	add.s32 	%r507, %r501, %r492;
	neg.s32 	%r506, %r72;
$L__BB5_45:
	.pragma "nounroll";
	mul.wide.u32 	%rd71, %r507, 4;
	add.s64 	%rd72, %rd2, %rd71;
	ld.global.u32 	%r247, [%rd72];
	add.s32 	%r509, %r247, %r509;
	add.s32 	%r507, %r507, 256;
	add.s32 	%r506, %r506, 1;
	setp.ne.s32 	%p16, %r506, 0;
	@%p16 bra 	$L__BB5_45;
$L__BB5_46:
	// begin inline asm
	mov.u32 %r248, %laneid;
	// end inline asm
	mov.b32 	%r251, 1;
	mov.b32 	%r272, 31;
	mov.b32 	%r273, -1;
	// begin inline asm
	shfl.sync.down.b32 %r249, %r509, %r251, %r272, %r273;
	// end inline asm
	setp.gt.s32 	%p17, %r248, 30;
	selp.b32 	%r274, 0, %r249, %p17;
	add.s32 	%r255, %r274, %r509;
	mov.b32 	%r256, 2;
	// begin inline asm
	shfl.sync.down.b32 %r254, %r255, %r256, %r272, %r273;
	// end inline asm
	setp.gt.s32 	%p18, %r248, 29;
	selp.b32 	%r275, 0, %r254, %p18;
	add.s32 	%r260, %r255, %r275;
	mov.b32 	%r261, 4;
	// begin inline asm
	shfl.sync.down.b32 %r259, %r260, %r261, %r272, %r273;
	// end inline asm
	setp.gt.s32 	%p19, %r248, 27;
	selp.b32 	%r276, 0, %r259, %p19;
	add.s32 	%r265, %r260, %r276;
	mov.b32 	%r266, 8;
	// begin inline asm
	shfl.sync.down.b32 %r264, %r265, %r266, %r272, %r273;
	// end inline asm
	setp.gt.s32 	%p20, %r248, 23;
	selp.b32 	%r277, 0, %r264, %p20;
	add.s32 	%r270, %r265, %r277;
	mov.b32 	%r271, 16;
	// begin inline asm
	shfl.sync.down.b32 %r269, %r270, %r271, %r272, %r273;
	// end inline asm
	setp.gt.s32 	%p21, %r248, 15;
	selp.b32 	%r278, 0, %r269, %p21;
	add.s32 	%r510, %r270, %r278;
	setp.ne.s32 	%p22, %r248, 0;
	@%p22 bra 	$L__BB5_48;
	shr.u32 	%r279, %r40, 3;
	and.b32  	%r280, %r279, 124;
	mov.u32 	%r281, _ZZN3cub18CUB_300001_SM_10006detail6reduce28DeviceReduceSingleTileKernelINS2_10policy_hubIijN4cuda3std3__44plusIiEEE10Policy1000EN6thrust24THRUST_300001_SM_1000_NS6detail15normal_iteratorINSD_10device_ptrIiEEEEPijS9_iiNS7_10__identityEEEvT0_T1_T2_T3_T4_T6_E12temp_storage;
	add.s32 	%r282, %r281, %r280;
	st.shared.u32 	[%r282+8], %r510;
$L__BB5_48:
	bar.sync 	0;
	setp.ne.s32 	%p23, %r40, 0;
	@%p23 bra 	$L__BB5_50;
	ld.shared.u32 	%r283, [_ZZN3cub18CUB_300001_SM_10006detail6reduce28DeviceReduceSingleTileKernelINS2_10policy_hubIijN4cuda3std3__44plusIiEEE10Policy1000EN6thrust24THRUST_300001_SM_1000_NS6detail15normal_iteratorINSD_10device_ptrIiEEEEPijS9_iiNS7_10__identityEEEvT0_T1_T2_T3_T4_T6_E12temp_storage+12];
	add.s32 	%r284, %r283, %r510;
	ld.shared.u32 	%r285, [_ZZN3cub18CUB_300001_SM_10006detail6reduce28DeviceReduceSingleTileKernelINS2_10policy_hubIijN4cuda3std3__44plusIiEEE10Policy1000EN6thrust24THRUST_300001_SM_1000_NS6detail15normal_iteratorINSD_10device_ptrIiEEEEPijS9_iiNS7_10__identityEEEvT0_T1_T2_T3_T4_T6_E12temp_storage+16];
	add.s32 	%r286, %r284, %r285;
	ld.shared.u32 	%r287, [_ZZN3cub18CUB_300001_SM_10006detail6reduce28DeviceReduceSingleTileKernelINS2_10policy_hubIijN4cuda3std3__44plusIiEEE10Policy1000EN6thrust24THRUST_300001_SM_1000_NS6detail15normal_iteratorINSD_10device_ptrIiEEEEPijS9_iiNS7_10__identityEEEvT0_T1_T2_T3_T4_T6_E12temp_storage+20];
	add.s32 	%r288, %r286, %r287;
	ld.shared.u32 	%r289, [_ZZN3cub18CUB_300001_SM_10006detail6reduce28DeviceReduceSingleTileKernelINS2_10policy_hubIijN4cuda3std3__44plusIiEEE10Policy1000EN6thrust24THRUST_300001_SM_1000_NS6detail15normal_iteratorINSD_10device_ptrIiEEEEPijS9_iiNS7_10__identityEEEvT0_T1_T2_T3_T4_T6_E12temp_storage+24];
	add.s32 	%r290, %r288, %r289;
	ld.shared.u32 	%r291, [_ZZN3cub18CUB_300001_SM_10006detail6reduce28DeviceReduceSingleTileKernelINS2_10policy_hubIijN4cuda3std3__44plusIiEEE10Policy1000EN6thrust24THRUST_300001_SM_1000_NS6detail15normal_iteratorINSD_10device_ptrIiEEEEPijS9_iiNS7_10__identityEEEvT0_T1_T2_T3_T4_T6_E12temp_storage+28];
	add.s32 	%r292, %r290, %r291;
	ld.shared.u32 	%r293, [_ZZN3cub18CUB_300001_SM_10006detail6reduce28DeviceReduceSingleTileKernelINS2_10policy_hubIijN4cuda3std3__44plusIiEEE10Policy1000EN6thrust24THRUST_300001_SM_1000_NS6detail15normal_iteratorINSD_10device_ptrIiEEEEPijS9_iiNS7_10__identityEEEvT0_T1_T2_T3_T4_T6_E12temp_storage+32];
	add.s32 	%r294, %r292, %r293;
	ld.shared.u32 	%r295, [_ZZN3cub18CUB_300001_SM_10006detail6reduce28DeviceReduceSingleTileKernelINS2_10policy_hubIijN4cuda3std3__44plusIiEEE10Policy1000EN6thrust24THRUST_300001_SM_1000_NS6detail15normal_iteratorINSD_10device_ptrIiEEEEPijS9_iiNS7_10__identityEEEvT0_T1_T2_T3_T4_T6_E12temp_storage+36];
	add.s32 	%r510, %r294, %r295;
$L__BB5_50:
	mov.u32 	%r469, %tid.x;
	setp.ne.s32 	%p57, %r469, 0;
	@%p57 bra 	$L__BB5_52;
	add.s32 	%r470, %r510, %r91;
	st.global.u32 	[%rd1], %r470;
$L__BB5_52:
	ret;

}
	// .globl	_ZN3cub18CUB_300001_SM_10006detail6reduce18DeviceReduceKernelINS2_10policy_hubIijN4cuda3std3__44plusIiEEE10Policy1000EN6thrust24THRUST_300001_SM_1000_NS6detail15normal_iteratorINSD_10device_ptrIiEEEEjS9_iNS7_10__identityEEEvT0_PT3_T1_NS0_13GridEvenShareISN_EET2_T4_
.visible .entry _ZN3cub18CUB_300001_SM_10006detail6reduce18DeviceReduceKernelINS2_10policy_hubIijN4cuda3std3__44plusIiEEE10Policy1000EN6thrust24THRUST_300001_SM_1000_NS6detail15normal_iteratorINSD_10device_ptrIiEEEEjS9_iNS7_10__identityEEEvT0_PT3_T1_NS0_13GridEvenShareISN_EET2_T4_(
	.param .align 8 .b8 _ZN3cub18CUB_300001_SM_10006detail6reduce18DeviceReduceKernelINS2_10policy_hubIijN4cuda3std3__44plusIiEEE10Policy1000EN6thrust24THRUST_300001_SM_1000_NS6detail15normal_iteratorINSD_10device_ptrIiEEEEjS9_iNS7_10__identityEEEvT0_PT3_T1_NS0_13GridEvenShareISN_EET2_T4__param_0[8],
	.param .u64 .ptr .align 1 _ZN3cub18CUB_300001_SM_10006detail6reduce18DeviceReduceKernelINS2_10policy_hubIijN4cuda3std3__44plusIiEEE10Policy1000EN6thrust24THRUST_300001_SM_1000_NS6detail15normal_iteratorINSD_10device_ptrIiEEEEjS9_iNS7_10__identityEEEvT0_PT3_T1_NS0_13GridEvenShareISN_EET2_T4__param_1,
	.param .u32 _ZN3cub18CUB_300001_SM_10006detail6reduce18DeviceReduceKernelINS2_10policy_hubIijN4cuda3std3__44plusIiEEE10Policy1000EN6thrust24THRUST_300001_SM_1000_NS6detail15normal_iteratorINSD_10device_ptrIiEEEEjS9_iNS7_10__identityEEEvT0_PT3_T1_NS0_13GridEvenShareISN_EET2_T4__param_2,
	.param .align 4 .b8 _ZN3cub18CUB_300001_SM_10006detail6reduce18DeviceReduceKernelINS2_10policy_hubIijN4cuda3std3__44plusIiEEE10Policy1000EN6thrust24THRUST_300001_SM_1000_NS6detail15normal_iteratorINSD_10device_ptrIiEEEEjS9_iNS7_10__identityEEEvT0_PT3_T1_NS0_13GridEvenShareISN_EET2_T4__param_3[40],
	.param .align 1 .b8 _ZN3cub18CUB_300001_SM_10006detail6reduce18DeviceReduceKernelINS2_10policy_hubIijN4cuda3std3__44plusIiEEE10Policy1000EN6thrust24THRUST_300001_SM_1000_NS6detail15normal_iteratorINSD_10device_ptrIiEEEEjS9_iNS7_10__identityEEEvT0_PT3_T1_NS0_13GridEvenShareISN_EET2_T4__param_4[1],
	.param .align 1 .b8 _ZN3cub18CUB_300001_SM_10006detail6reduce18DeviceReduceKernelINS2_10policy_hubIijN4cuda3std3__44plusIiEEE10Policy1000EN6thrust24THRUST_300001_SM_1000_NS6detail15normal_iteratorINSD_10device_ptrIiEEEEjS9_iNS7_10__identityEEEvT0_PT3_T1_NS0_13GridEvenShareISN_EET2_T4__param_5[1]
)
.maxntid 256
{
	.reg .pred 	%p<57>;
	.reg .b16 	%rs<4>;
	.reg .b32 	%r<575>;
	.reg .b64 	%rd<130>;
	// demoted variable
	.shared .align 4 .b8 _ZZN3cub18CUB_300001_SM_10006detail6reduce18DeviceReduceKernelINS2_10policy_hubIijN4cuda3std3__44plusIiEEE10Policy1000EN6thrust24THRUST_300001_SM_1000_NS6detail15normal_iteratorINSD_10device_ptrIiEEEEjS9_iNS7_10__identityEEEvT0_PT3_T1_NS0_13GridEvenShareISN_EET2_T4_E12temp_storage[44];
	ld.param.u32 	%r1, [_ZN3cub18CUB_300001_SM_10006detail6reduce18DeviceReduceKernelINS2_10policy_hubIijN4cuda3std3__44plusIiEEE10Policy1000EN6thrust24THRUST_300001_SM_1000_NS6detail15normal_iteratorINSD_10device_ptrIiEEEEjS9_iNS7_10__identityEEEvT0_PT3_T1_NS0_13GridEvenShareISN_EET2_T4__param_3+20];
	ld.param.u32 	%r2, [_ZN3cub18CUB_300001_SM_10006detail6reduce18DeviceReduceKernelINS2_10policy_hubIijN4cuda3std3__44plusIiEEE10Policy1000EN6thrust24THRUST_300001_SM_1000_NS6detail15normal_iteratorINSD_10device_ptrIiEEEEjS9_iNS7_10__identityEEEvT0_PT3_T1_NS0_13GridEvenShareISN_EET2_T4__param_3+24];
	ld.param.u64 	%rd3, [_ZN3cub18CUB_300001_SM_10006detail6reduce18DeviceReduceKernelINS2_10policy_hubIijN4cuda3std3__44plusIiEEE10Policy1000EN6thrust24THRUST_300001_SM_1000_NS6detail15normal_iteratorINSD_10device_ptrIiEEEEjS9_iNS7_10__identityEEEvT0_PT3_T1_NS0_13GridEvenShareISN_EET2_T4__param_0];
	cvta.to.global.u64 	%rd1, %rd3;
	mov.u32 	%r3, %ctaid.x;
	shl.b32 	%r4, %r2, 12;
	shl.b32 	%r556, %r3, 12;
	sub.s32 	%r6, %r1, %r556;
	setp.gt.u32 	%p1, %r6, 4095;
	@%p1 bra 	$L__BB6_26;
	mov.u32 	%r7, %tid.x;
	setp.ge.u32 	%p23, %r7, %r6;
	mov.b32 	%r550, 0;
	mov.u32 	%r539, %r7;
	@%p23 bra 	$L__BB6_3;
	add.s32 	%r330, %r556, %r7;
	mul.wide.u32 	%rd66, %r330, 4;
	add.s64 	%rd67, %rd1, %rd66;
	ld.global.u32 	%r550, [%rd67];
	add.s32 	%r539, %r7, 256;
$L__BB6_3:
	setp.ge.u32 	%p24, %r539, %r6;
	@%p24 bra 	$L__BB6_17;
	not.b32 	%r332, %r539;
	add.s32 	%r333, %r1, %r332;
	sub.s32 	%r334, %r333, %r556;
	shr.u32 	%r335, %r334, 8;
	add.s32 	%r12, %r335, 1;
	and.b32  	%r13, %r12, 15;
	setp.lt.u32 	%p25, %r334, 3840;
	@%p25 bra 	$L__BB6_8;
	or.b32  	%r536, %r539, 2048;
	add.s32 	%r535, %r539, %r556;
	and.b32  	%r336, %r12, 33554416;
	neg.s32 	%r534, %r336;
$L__BB6_6:
	.pragma "nounroll";
	mul.wide.u32 	%rd68, %r535, 4;
	add.s64 	%rd69, %rd1, %rd68;
	ld.global.u32 	%r337, [%rd69];
	add.s32 	%r338, %r337, %r550;
	add.s32 	%r339, %r535, 256;
	mul.wide.u32 	%rd70, %r339, 4;
	add.s64 	%rd71, %rd1, %rd70;
	ld.global.u32 	%r340, [%rd71];
	add.s32 	%r341, %r340, %r338;
	add.s32 	%r342, %r535, 512;
	mul.wide.u32 	%rd72, %r342, 4;
	add.s64 	%rd73, %rd1, %rd72;
	ld.global.u32 	%r343, [%rd73];
	add.s32 	%r344, %r343, %r341;
	add.s32 	%r345, %r535, 768;
	mul.wide.u32 	%rd74, %r345, 4;
	add.s64 	%rd75, %rd1, %rd74;
	ld.global.u32 	%r346, [%rd75];
	add.s32 	%r347, %r346, %r344;
	add.s32 	%r348, %r535, 1024;
	mul.wide.u32 	%rd76, %r348, 4;
	add.s64 	%rd77, %rd1, %rd76;
	ld.global.u32 	%r349, [%rd77];
	add.s32 	%r350, %r349, %r347;
	add.s32 	%r351, %r535, 1280;
	mul.wide.u32 	%rd78, %r351, 4;
	add.s64 	%rd79, %rd1, %rd78;
	ld.global.u32 	%r352, [%rd79];
	add.s32 	%r353, %r352, %r350;
	add.s32 	%r354, %r535, 1536;
	mul.wide.u32 	%rd80, %r354, 4;
	add.s64 	%rd81, %rd1, %rd80;
	ld.global.u32 	%r355, [%rd81];
	add.s32 	%r356, %r355, %r353;
	add.s32 	%r357, %r535, 1792;
	mul.wide.u32 	%rd82, %r357, 4;
	add.s64 	%rd83, %rd1, %rd82;
	ld.global.u32 	%r358, [%rd83];
	add.s32 	%r359, %r358, %r356;
	add.s32 	%r360, %r535, 2048;
	mul.wide.u32 	%rd84, %r360, 4;
	add.s64 	%rd85, %rd1, %rd84;
	ld.global.u32 	%r361, [%rd85];
	add.s32 	%r362, %r361, %r359;
	add.s32 	%r363, %r535, 2304;
	mul.wide.u32 	%rd86, %r363, 4;
	add.s64 	%rd87, %rd1, %rd86;
	ld.global.u32 	%r364, [%rd87];
	add.s32 	%r365, %r364, %r362;
	add.s32 	%r366, %r535, 2560;
	mul.wide.u32 	%rd88, %r366, 4;
	add.s64 	%rd89, %rd1, %rd88;
	ld.global.u32 	%r367, [%rd89];
	add.s32 	%r368, %r367, %r365;
	add.s32 	%r369, %r535, 2816;
	mul.wide.u32 	%rd90, %r369, 4;
	add.s64 	%rd91, %rd1, %rd90;
	ld.global.u32 	%r370, [%rd91];
	add.s32 	%r371, %r370, %r368;
	add.s32 	%r372, %r535, 3072;
	mul.wide.u32 	%rd92, %r372, 4;
	add.s64 	%rd93, %rd1, %rd92;
	ld.global.u32 	%r373, [%rd93];
	add.s32 	%r374, %r373, %r371;
	add.s32 	%r375, %r535, 3328;
	mul.wide.u32 	%rd94, %r375, 4;
	add.s64 	%rd95, %rd1, %rd94;
	ld.global.u32 	%r376, [%rd95];
	add.s32 	%r377, %r376, %r374;
	add.s32 	%r378, %r535, 3584;
	mul.wide.u32 	%rd96, %r378, 4;
	add.s64 	%rd97, %rd1, %rd96;
	ld.global.u32 	%r379, [%rd97];
	add.s32 	%r380, %r379, %r377;
	add.s32 	%r381, %r535, 3840;
	mul.wide.u32 	%rd98, %r381, 4;
	add.s64 	%rd99, %rd1, %rd98;
	ld.global.u32 	%r382, [%rd99];
	add.s32 	%r550, %r382, %r380;
	add.s32 	%r536, %r536, 4096;
	add.s32 	%r535, %r535, 4096;
	add.s32 	%r534, %r534, 16;
	setp.ne.s32 	%p26, %r534, 0;
	@%p26 bra 	$L__BB6_6;
	add.s32 	%r539, %r536, -2048;
$L__BB6_8:
	setp.eq.s32 	%p27, %r13, 0;
	@%p27 bra 	$L__BB6_17;
	and.b32  	%r29, %r12, 7;
	setp.lt.u32 	%p28, %r13, 8;
	@%p28 bra 	$L__BB6_11;
	add.s32 	%r384, %r556, %r539;
	mul.wide.u32 	%rd100, %r384, 4;
	add.s64 	%rd101, %rd1, %rd100;
	ld.global.u32 	%r385, [%rd101];
	add.s32 	%r386, %r385, %r550;
	add.s32 	%r387, %r384, 256;
	mul.wide.u32 	%rd102, %r387, 4;
	add.s64 	%rd103, %rd1, %rd102;
	ld.global.u32 	%r388, [%rd103];
	add.s32 	%r389, %r388, %r386;
	add.s32 	%r390, %r384, 512;
	mul.wide.u32 	%rd104, %r390, 4;
	add.s64 	%rd105, %rd1, %rd104;
	ld.global.u32 	%r391, [%rd105];
	add.s32 	%r392, %r391, %r389;
	add.s32 	%r393, %r384, 768;
	mul.wide.u32 	%rd106, %r393, 4;
	add.s64 	%rd107, %rd1, %rd106;
	ld.global.u32 	%r394, [%rd107];
	add.s32 	%r395, %r394, %r392;
	add.s32 	%r396, %r384, 1024;
	mul.wide.u32 	%rd108, %r396, 4;
	add.s64 	%rd109, %rd1, %rd108;
	ld.global.u32 	%r397, [%rd109];
	add.s32 	%r398, %r397, %r395;
	add.s32 	%r399, %r384, 1280;
	mul.wide.u32 	%rd110, %r399, 4;
	add.s64 	%rd111, %rd1, %rd110;
	ld.global.u32 	%r400, [%rd111];
	add.s32 	%r401, %r400, %r398;
	add.s32 	%r402, %r384, 1536;
	mul.wide.u32 	%rd112, %r402, 4;
	add.s64 	%rd113, %rd1, %rd112;
	ld.global.u32 	%r403, [%rd113];
	add.s32 	%r404, %r403, %r401;
	add.s32 	%r405, %r384, 1792;
	mul.wide.u32 	%rd114, %r405, 4;
	add.s64 	%rd115, %rd1, %rd114;
	ld.global.u32 	%r406, [%rd115];
	add.s32 	%r550, %r406, %r404;
	add.s32 	%r539, %r539, 2048;
$L__BB6_11:
	setp.eq.s32 	%p29, %r29, 0;
	@%p29 bra 	$L__BB6_17;
	and.b32  	%r35, %r12, 3;
	setp.lt.u32 	%p30, %r29, 4;
	@%p30 bra 	$L__BB6_14;
	add.s32 	%r408, %r556, %r539;
	mul.wide.u32 	%rd116, %r408, 4;
	add.s64 	%rd117, %rd1, %rd116;
	ld.global.u32 	%r409, [%rd117];
	add.s32 	%r410, %r409, %r550;
	add.s32 	%r411, %r408, 256;
	mul.wide.u32 	%rd118, %r411, 4;
	add.s64 	%rd119, %rd1, %rd118;
	ld.global.u32 	%r412, [%rd119];
	add.s32 	%r413, %r412, %r410;
	add.s32 	%r414, %r408, 512;
	mul.wide.u32 	%rd120, %r414, 4;
	add.s64 	%rd121, %rd1, %rd120;
	ld.global.u32 	%r415, [%rd121];
	add.s32 	%r416, %r415, %r413;
	add.s32 	%r417, %r408, 768;
	mul.wide.u32 	%rd122, %r417, 4;
	add.s64 	%rd123, %rd1, %rd122;
	ld.global.u32 	%r418, [%rd123];
	add.s32 	%r550, %r418, %r416;
	add.s32 	%r539, %r539, 1024;
$L__BB6_14:
	setp.eq.s32 	%p31, %r35, 0;
	@%p31 bra 	$L__BB6_17;
	add.s32 	%r548, %r539, %r556;
	neg.s32 	%r547, %r35;
$L__BB6_16:
	.pragma "nounroll";
	mul.wide.u32 	%rd124, %r548, 4;
	add.s64 	%rd125, %rd1, %rd124;
	ld.global.u32 	%r419, [%rd125];
	add.s32 	%r550, %r419, %r550;
	add.s32 	%r548, %r548, 256;
	add.s32 	%r547, %r547, 1;
	setp.ne.s32 	%p32, %r547, 0;
	@%p32 bra 	$L__BB6_16;
$L__BB6_17:
	setp.lt.u32 	%p33, %r6, 256;
	@%p33 bra 	$L__BB6_22;
	// begin inline asm
	mov.u32 %r483, %laneid;
	// end inline asm
	mov.b32 	%r486, 1;
	mov.b32 	%r507, 31;
	mov.b32 	%r508, -1;
	// begin inline asm
	shfl.sync.down.b32 %r484, %r550, %r486, %r507, %r508;
	// end inline asm
	setp.gt.s32 	%p49, %r483, 30;
	selp.b32 	%r509, 0, %r484, %p49;
	add.s32 	%r490, %r509, %r550;
	mov.b32 	%r491, 2;
	// begin inline asm
	shfl.sync.down.b32 %r489, %r490, %r491, %r507, %r508;
	// end inline asm
	setp.gt.s32 	%p50, %r483, 29;
	selp.b32 	%r510, 0, %r489, %p50;
	add.s32 	%r495, %r490, %r510;
	mov.b32 	%r496, 4;
	// begin inline asm
	shfl.sync.down.b32 %r494, %r495, %r496, %r507, %r508;
	// end inline asm
	setp.gt.s32 	%p51, %r483, 27;
	selp.b32 	%r511, 0, %r494, %p51;
	add.s32 	%r500, %r495, %r511;
	mov.b32 	%r501, 8;
	// begin inline asm
	shfl.sync.down.b32 %r499, %r500, %r501, %r507, %r508;
	// end inline asm
	setp.gt.s32 	%p52, %r483, 23;
	selp.b32 	%r512, 0, %r499, %p52;
	add.s32 	%r505, %r500, %r512;
	mov.b32 	%r506, 16;
	// begin inline asm
	shfl.sync.down.b32 %r504, %r505, %r506, %r507, %r508;
	// end inline asm
	setp.gt.s32 	%p53, %r483, 15;
	selp.b32 	%r513, 0, %r504, %p53;
	add.s32 	%r574, %r505, %r513;
	setp.ne.s32 	%p54, %r483, 0;
	@%p54 bra 	$L__BB6_20;
	shr.u32 	%r514, %r7, 3;
	and.b32  	%r515, %r514, 124;
	mov.u32 	%r516, _ZZN3cub18CUB_300001_SM_10006detail6reduce18DeviceReduceKernelINS2_10policy_hubIijN4cuda3std3__44plusIiEEE10Policy1000EN6thrust24THRUST_300001_SM_1000_NS6detail15normal_iteratorINSD_10device_ptrIiEEEEjS9_iNS7_10__identityEEEvT0_PT3_T1_NS0_13GridEvenShareISN_EET2_T4_E12temp_storage;
	add.s32 	%r517, %r516, %r515;
	st.shared.u32 	[%r517+8], %r574;
$L__BB6_20:
	bar.sync 	0;
	setp.ne.s32 	%p55, %r7, 0;
	@%p55 bra 	$L__BB6_48;
	ld.shared.u32 	%r518, [_ZZN3cub18CUB_300001_SM_10006detail6reduce18DeviceReduceKernelINS2_10policy_hubIijN4cuda3std3__44plusIiEEE10Policy1000EN6thrust24THRUST_300001_SM_1000_NS6detail15normal_iteratorINSD_10device_ptrIiEEEEjS9_iNS7_10__identityEEEvT0_PT3_T1_NS0_13GridEvenShareISN_EET2_T4_E12temp_storage+12];
	add.s32 	%r519, %r518, %r574;
	ld.shared.u32 	%r520, [_ZZN3cub18CUB_300001_SM_10006detail6reduce18DeviceReduceKernelINS2_10policy_hubIijN4cuda3std3__44plusIiEEE10Policy1000EN6thrust24THRUST_300001_SM_1000_NS6detail15normal_iteratorINSD_10device_ptrIiEEEEjS9_iNS7_10__identityEEEvT0_PT3_T1_NS0_13GridEvenShareISN_EET2_T4_E12temp_storage+16];
	add.s32 	%r521, %r519, %r520;
	ld.shared.u32 	%r522, [_ZZN3cub18CUB_300001_SM_10006detail6reduce18DeviceReduceKernelINS2_10policy_hubIijN4cuda3std3__44plusIiEEE10Policy1000EN6thrust24THRUST_300001_SM_1000_NS6detail15normal_iteratorINSD_10device_ptrIiEEEEjS9_iNS7_10__identityEEEvT0_PT3_T1_NS0_13GridEvenShareISN_EET2_T4_E12temp_storage+20];
	add.s32 	%r523, %r521, %r522;
	ld.shared.u32 	%r524, [_ZZN3cub18CUB_300001_SM_10006detail6reduce18DeviceReduceKernelINS2_10policy_hubIijN4cuda3std3__44plusIiEEE10Policy1000EN6thrust24THRUST_300001_SM_1000_NS6detail15normal_iteratorINSD_10device_ptrIiEEEEjS9_iNS7_10__identityEEEvT0_PT3_T1_NS0_13GridEvenShareISN_EET2_T4_E12temp_storage+24];
	add.s32 	%r525, %r523, %r524;
	ld.shared.u32 	%r526, [_ZZN3cub18CUB_300001_SM_10006detail6reduce18DeviceReduceKernelINS2_10policy_hubIijN4cuda3std3__44plusIiEEE10Policy1000EN6thrust24THRUST_300001_SM_1000_NS6detail15normal_iteratorINSD_10device_ptrIiEEEEjS9_iNS7_10__identityEEEvT0_PT3_T1_NS0_13GridEvenShareISN_EET2_T4_E12temp_storage+28];
	add.s32 	%r527, %r525, %r526;
	ld.shared.u32 	%r528, [_ZZN3cub18CUB_300001_SM_10006detail6reduce18DeviceReduceKernelINS2_10policy_hubIijN4cuda3std3__44plusIiEEE10Policy1000EN6thrust24THRUST_300001_SM_1000_NS6detail15normal_iteratorINSD_10device_ptrIiEEEEjS9_iNS7_10__identityEEEvT0_PT3_T1_NS0_13GridEvenShareISN_EET2_T4_E12temp_storage+32];
	add.s32 	%r529, %r527, %r528;
	ld.shared.u32 	%r530, [_ZZN3cub18CUB_300001_SM_10006detail6reduce18DeviceReduceKernelINS2_10policy_hubIijN4cuda3std3__44plusIiEEE10Policy1000EN6thrust24THRUST_300001_SM_1000_NS6detail15normal_iteratorINSD_10device_ptrIiEEEEjS9_iNS7_10__identityEEEvT0_PT3_T1_NS0_13GridEvenShareISN_EET2_T4_E12temp_storage+36];
	add.s32 	%r574, %r529, %r530;
	bra.uni 	$L__BB6_48;
$L__BB6_22:
	// begin inline asm
	mov.u32 %r420, %laneid;
	// end inline asm
	and.b32  	%r446, %r7, 992;
	add.s32 	%r447, %r446, 32;
	setp.gt.u32 	%p34, %r447, %r6;
	not.b32 	%r448, %r446;
	add.s32 	%r449, %r6, %r448;
	selp.b32 	%r444, %r449, 31, %p34;
	mov.b32 	%r423, 1;
	mov.b32 	%r445, -1;
	// begin inline asm
	shfl.sync.down.b32 %r421, %r550, %r423, %r444, %r445;
	// end inline asm
	setp.lt.s32 	%p35, %r420, %r444;
	selp.b32 	%r450, %r421, 0, %p35;
	add.s32 	%r427, %r450, %r550;
	mov.b32 	%r428, 2;
	// begin inline asm
	shfl.sync.down.b32 %r426, %r427, %r428, %r444, %r445;
	// end inline asm
	add.s32 	%r451, %r420, 2;
	setp.gt.s32 	%p36, %r451, %r444;
	selp.b32 	%r452, 0, %r426, %p36;
	add.s32 	%r432, %r427, %r452;
	mov.b32 	%r433, 4;
	// begin inline asm
	shfl.sync.down.b32 %r431, %r432, %r433, %r444, %r445;
	// end inline asm
	add.s32 	%r453, %r420, 4;
	setp.gt.s32 	%p37, %r453, %r444;
	selp.b32 	%r454, 0, %r431, %p37;
	add.s32 	%r437, %r432, %r454;
	mov.b32 	%r438, 8;
	// begin inline asm
	shfl.sync.down.b32 %r436, %r437, %r438, %r444, %r445;
	// end inline asm
	add.s32 	%r455, %r420, 8;
	setp.gt.s32 	%p38, %r455, %r444;
	selp.b32 	%r456, 0, %r436, %p38;
	add.s32 	%r442, %r437, %r456;
	mov.b32 	%r443, 16;
	// begin inline asm
	shfl.sync.down.b32 %r441, %r442, %r443, %r444, %r445;
	// end inline asm
	add.s32 	%r457, %r420, 16;
	setp.gt.s32 	%p39, %r457, %r444;
	selp.b32 	%r458, 0, %r441, %p39;
	add.s32 	%r574, %r442, %r458;
	setp.ne.s32 	%p40, %r420, 0;
	@%p40 bra 	$L__BB6_24;
	shr.u32 	%r459, %r7, 3;
	and.b32  	%r460, %r459, 124;
	mov.u32 	%r461, _ZZN3cub18CUB_300001_SM_10006detail6reduce18DeviceReduceKernelINS2_10policy_hubIijN4cuda3std3__44plusIiEEE10Policy1000EN6thrust24THRUST_300001_SM_1000_NS6detail15normal_iteratorINSD_10device_ptrIiEEEEjS9_iNS7_10__identityEEEvT0_PT3_T1_NS0_13GridEvenShareISN_EET2_T4_E12temp_storage;
	add.s32 	%r462, %r461, %r460;
	st.shared.u32 	[%r462+8], %r574;
$L__BB6_24:
	bar.sync 	0;
	setp.ne.s32 	%p41, %r7, 0;
	@%p41 bra 	$L__BB6_48;
	setp.gt.u32 	%p42, %r6, 32;
	ld.shared.u32 	%r463, [_ZZN3cub18CUB_300001_SM_10006detail6reduce18DeviceReduceKernelINS2_10policy_hubIijN4cuda3std3__44plusIiEEE10Policy1000EN6thrust24THRUST_300001_SM_1000_NS6detail15normal_iteratorINSD_10device_ptrIiEEEEjS9_iNS7_10__identityEEEvT0_PT3_T1_NS0_13GridEvenShareISN_EET2_T4_E12temp_storage+12];
	selp.b32 	%r464, %r463, 0, %p42;
	add.s32 	%r465, %r464, %r574;
	setp.gt.u32 	%p43, %r6, 64;
	ld.shared.u32 	%r466, [_ZZN3cub18CUB_300001_SM_10006detail6reduce18DeviceReduceKernelINS2_10policy_hubIijN4cuda3std3__44plusIiEEE10Policy1000EN6thrust24THRUST_300001_SM_1000_NS6detail15normal_iteratorINSD_10device_ptrIiEEEEjS9_iNS7_10__identityEEEvT0_PT3_T1_NS0_13GridEvenShareISN_EET2_T4_E12temp_storage+16];
	selp.b32 	%r467, %r466, 0, %p43;
	add.s32 	%r468, %r465, %r467;
	setp.gt.u32 	%p44, %r6, 96;
	ld.shared.u32 	%r469, [_ZZN3cub18CUB_300001_SM_10006detail6reduce18DeviceReduceKernelINS2_10policy_hubIijN4cuda3std3__44plusIiEEE10Policy1000EN6thrust24THRUST_300001_SM_1000_NS6detail15normal_iteratorINSD_10device_ptrIiEEEEjS9_iNS7_10__identityEEEvT0_PT3_T1_NS0_13GridEvenShareISN_EET2_T4_E12temp_storage+20];
	selp.b32 	%r470, %r469, 0, %p44;
	add.s32 	%r471, %r468, %r470;
	setp.gt.u32 	%p45, %r6, 128;
	ld.shared.u32 	%r472, [_ZZN3cub18CUB_300001_SM_10006detail6reduce18DeviceReduceKernelINS2_10policy_hubIijN4cuda3std3__44plusIiEEE10Policy1000EN6thrust24THRUST_300001_SM_1000_NS6detail15normal_iteratorINSD_10device_ptrIiEEEEjS9_iNS7_10__identityEEEvT0_PT3_T1_NS0_13GridEvenShareISN_EET2_T4_E12temp_storage+24];
	selp.b32 	%r473, %r472, 0, %p45;
	add.s32 	%r474, %r471, %r473;
	setp.gt.u32 	%p46, %r6, 160;
	ld.shared.u32 	%r475, [_ZZN3cub18CUB_300001_SM_10006detail6reduce18DeviceReduceKernelINS2_10policy_hubIijN4cuda3std3__44plusIiEEE10Policy1000EN6thrust24THRUST_300001_SM_1000_NS6detail15normal_iteratorINSD_10device_ptrIiEEEEjS9_iNS7_10__identityEEEvT0_PT3_T1_NS0_13GridEvenShareISN_EET2_T4_E12temp_storage+28];
	selp.b32 	%r476, %r475, 0, %p46;
	add.s32 	%r477, %r474, %r476;
	setp.gt.u32 	%p47, %r6, 192;
	ld.shared.u32 	%r478, [_ZZN3cub18CUB_300001_SM_10006detail6reduce18DeviceReduceKernelINS2_10policy_hubIijN4cuda3std3__44plusIiEEE10Policy1000EN6thrust24THRUST_300001_SM_1000_NS6detail15normal_iteratorINSD_10device_ptrIiEEEEjS9_iNS7_10__identityEEEvT0_PT3_T1_NS0_13GridEvenShareISN_EET2_T4_E12temp_storage+32];
	selp.b32 	%r479, %r478, 0, %p47;
	add.s32 	%r480, %r477, %r479;
	setp.gt.u32 	%p48, %r6, 224;
	ld.shared.u32 	%r481, [_ZZN3cub18CUB_300001_SM_10006detail6reduce18DeviceReduceKernelINS2_10policy_hubIijN4cuda3std3__44plusIiEEE10Policy1000EN6thrust24THRUST_300001_SM_1000_NS6detail15normal_iteratorINSD_10device_ptrIiEEEEjS9_iNS7_10__identityEEEvT0_PT3_T1_NS0_13GridEvenShareISN_EET2_T4_E12temp_storage+36];
	selp.b32 	%r482, %r481, 0, %p48;
	add.s32 	%r574, %r480, %r482;
	bra.uni 	$L__BB6_48;
$L__BB6_26:
	mov.u32 	%r54, %tid.x;
	add.s32 	%r110, %r54, %r556;
	mul.wide.u32 	%rd4, %r110, 4;
	add.s64 	%rd5, %rd1, %rd4;
	ld.global.u32 	%r111, [%rd5];
	ld.global.u32 	%r112, [%rd5+1024];
	ld.global.u32 	%r113, [%rd5+2048];
	ld.global.u32 	%r114, [%rd5+3072];
	ld.global.u32 	%r115, [%rd5+4096];
	ld.global.u32 	%r116, [%rd5+5120];
	ld.global.u32 	%r117, [%rd5+6144];
	ld.global.u32 	%r118, [%rd5+7168];
	ld.global.u32 	%r119, [%rd5+8192];
	ld.global.u32 	%r120, [%rd5+9216];
	ld.global.u32 	%r121, [%rd5+10240];
	ld.global.u32 	%r122, [%rd5+11264];
	ld.global.u32 	%r123, [%rd5+12288];
	ld.global.u32 	%r124, [%rd5+13312];
	ld.global.u32 	%r125, [%rd5+14336];
	ld.global.u32 	%r126, [%rd5+15360];
	add.s32 	%r127, %r112, %r111;
	add.s32 	%r128, %r113, %r127;
	add.s32 	%r129, %r114, %r128;
	add.s32 	%r130, %r115, %r129;
	add.s32 	%r131, %r116, %r130;
	add.s32 	%r132, %r117, %r131;
	add.s32 	%r133, %r118, %r132;
	add.s32 	%r134, %r119, %r133;
	add.s32 	%r135, %r120, %r134;
	add.s32 	%r136, %r121, %r135;
	add.s32 	%r137, %r122, %r136;
	add.s32 	%r138, %r123, %r137;
	add.s32 	%r139, %r124, %r138;
	add.s32 	%r140, %r125, %r139;
	add.s32 	%r573, %r126, %r140;
	setp.lt.u32 	%p2, %r6, %r4;
	@%p2 bra 	$L__BB6_44;
	add.s32 	%r56, %r4, %r556;
	not.b32 	%r142, %r54;
	add.s32 	%r143, %r142, %r1;
	sub.s32 	%r144, %r143, %r4;
	sub.s32 	%r552, %r144, %r556;
	add.s32 	%r145, %r56, %r54;
	add.s32 	%r551, %r145, 2048;
	mov.b32 	%r554, 0;
	mov.u32 	%r553, %r56;
$L__BB6_28:
	add.s32 	%r556, %r556, %r4;
	add.s32 	%r147, %r1, -4096;
	setp.gt.u32 	%p3, %r556, %r147;
	@%p3 bra 	$L__BB6_30;
	add.s32 	%r148, %r54, %r556;
	mul.wide.u32 	%rd6, %r148, 4;
	add.s64 	%rd7, %rd1, %rd6;
	ld.global.u32 	%r149, [%rd7];
	ld.global.u32 	%r150, [%rd7+1024];
	ld.global.u32 	%r151, [%rd7+2048];
	ld.global.u32 	%r152, [%rd7+3072];
	ld.global.u32 	%r153, [%rd7+4096];
	ld.global.u32 	%r154, [%rd7+5120];
	ld.global.u32 	%r155, [%rd7+6144];
	ld.global.u32 	%r156, [%rd7+7168];
	ld.global.u32 	%r157, [%rd7+8192];
	ld.global.u32 	%r158, [%rd7+9216];
	ld.global.u32 	%r159, [%rd7+10240];
	ld.global.u32 	%r160, [%rd7+11264];
	ld.global.u32 	%r161, [%rd7+12288];
	ld.global.u32 	%r162, [%rd7+13312];
	ld.global.u32 	%r163, [%rd7+14336];
	ld.global.u32 	%r164, [%rd7+15360];
	add.s32 	%r165, %r149, %r573;
	add.s32 	%r166, %r150, %r165;
	add.s32 	%r167, %r151, %r166;
	add.s32 	%r168, %r152, %r167;
	add.s32 	%r169, %r153, %r168;
	add.s32 	%r170, %r154, %r169;
	add.s32 	%r171, %r155, %r170;
	add.s32 	%r172, %r156, %r171;
	add.s32 	%r173, %r157, %r172;
	add.s32 	%r174, %r158, %r173;
	add.s32 	%r175, %r159, %r174;
	add.s32 	%r176, %r160, %r175;
	add.s32 	%r177, %r161, %r176;
	add.s32 	%r178, %r162, %r177;
	add.s32 	%r179, %r163, %r178;
	add.s32 	%r573, %r164, %r179;
	sub.s32 	%r180, %r1, %r556;
	setp.lt.u32 	%p4, %r180, %r4;
	add.s32 	%r554, %r554, 1;
	add.s32 	%r553, %r553, %r4;
	sub.s32 	%r552, %r552, %r4;
	add.s32 	%r551, %r551, %r4;
	@%p4 bra 	$L__BB6_44;
	bra.uni 	$L__BB6_28;
$L__BB6_30:
	setp.le.u32 	%p5, %r1, %r556;
	sub.s32 	%r182, %r1, %r556;
	setp.ge.s32 	%p6, %r54, %r182;
	or.pred  	%p7, %p5, %p6;
	@%p7 bra 	$L__BB6_44;
	not.b32 	%r185, %r54;
	add.s32 	%r186, %r1, %r185;
	sub.s32 	%r187, %r186, %r56;
	mul.lo.s32 	%r188, %r2, %r554;
	shl.b32 	%r189, %r188, 12;
	sub.s32 	%r190, %r187, %r189;
	shr.u32 	%r191, %r190, 8;
	add.s32 	%r71, %r191, 1;
	and.b32  	%r72, %r71, 15;
	setp.lt.u32 	%p8, %r190, 3840;
	mov.u32 	%r565, %r54;
	@%p8 bra 	$L__BB6_35;
	or.b32  	%r559, %r54, 2048;
	shr.u32 	%r192, %r552, 8;
	add.s32 	%r193, %r192, 1;
	and.b32  	%r194, %r193, 33554416;
	neg.s32 	%r557, %r194;
$L__BB6_33:
	.pragma "nounroll";
	add.s32 	%r195, %r551, -2048;
	mul.wide.u32 	%rd8, %r195, 4;
	add.s64 	%rd9, %rd1, %rd8;
	ld.global.u32 	%r196, [%rd9];
	add.s32 	%r197, %r196, %r573;
	add.s32 	%r198, %r551, -1792;
	mul.wide.u32 	%rd10, %r198, 4;
	add.s64 	%rd11, %rd1, %rd10;
	ld.global.u32 	%r199, [%rd11];
	add.s32 	%r200, %r199, %r197;
	add.s32 	%r201, %r551, -1536;
	mul.wide.u32 	%rd12, %r201, 4;
	add.s64 	%rd13, %rd1, %rd12;
	ld.global.u32 	%r202, [%rd13];
	add.s32 	%r203, %r202, %r200;
	add.s32 	%r204, %r551, -1280;
	mul.wide.u32 	%rd14, %r204, 4;
	add.s64 	%rd15, %rd1, %rd14;
	ld.global.u32 	%r205, [%rd15];
	add.s32 	%r206, %r205, %r203;
	add.s32 	%r207, %r551, -1024;
	mul.wide.u32 	%rd16, %r207, 4;
	add.s64 	%rd17, %rd1, %rd16;
	ld.global.u32 	%r208, [%rd17];
	add.s32 	%r209, %r208, %r206;
	add.s32 	%r210, %r551, -768;
	mul.wide.u32 	%rd18, %r210, 4;
	add.s64 	%rd19, %rd1, %rd18;
	ld.global.u32 	%r211, [%rd19];
	add.s32 	%r212, %r211, %r209;
	add.s32 	%r213, %r551, -512;
	mul.wide.u32 	%rd20, %r213, 4;
	add.s64 	%rd21, %rd1, %rd20;
	ld.global.u32 	%r214, [%rd21];
	add.s32 	%r215, %r214, %r212;
	add.s32 	%r216, %r551, 1792;
	add.s32 	%r217, %r551, -256;
	mul.wide.u32 	%rd22, %r217, 4;
	add.s64 	%rd23, %rd1, %rd22;
	ld.global.u32 	%r218, [%rd23];
	add.s32 	%r219, %r218, %r215;
	mul.wide.u32 	%rd24, %r551, 4;
	add.s64 	%rd25, %rd1, %rd24;
	ld.global.u32 	%r220, [%rd25];
	add.s32 	%r221, %r220, %r219;
	add.s32 	%r222, %r551, 256;
	mul.wide.u32 	%rd26, %r222, 4;
	add.s64 	%rd27, %rd1, %rd26;
	ld.global.u32 	%r223, [%rd27];
	add.s32 	%r224, %r223, %r221;
	add.s32 	%r225, %r551, 512;
	mul.wide.u32 	%rd28, %r225, 4;
	add.s64 	%rd29, %rd1, %rd28;
	ld.global.u32 	%r226, [%rd29];
	add.s32 	%r227, %r226, %r224;
	add.s32 	%r228, %r551, 768;
	mul.wide.u32 	%rd30, %r228, 4;
	add.s64 	%rd31, %rd1, %rd30;
	ld.global.u32 	%r229, [%rd31];
	add.s32 	%r230, %r229, %r227;
	add.s32 	%r231, %r551, 1024;
	mul.wide.u32 	%rd32, %r231, 4;
	add.s64 	%rd33, %rd1, %rd32;
	ld.global.u32 	%r232, [%rd33];
	add.s32 	%r233, %r232, %r230;
	add.s32 	%r234, %r551, 1280;
	mul.wide.u32 	%rd34, %r234, 4;
	add.s64 	%rd35, %rd1, %rd34;
	ld.global.u32 	%r235, [%rd35];
	add.s32 	%r236, %r235, %r233;
	add.s32 	%r237, %r551, 1536;
	mul.wide.u32 	%rd36, %r237, 4;
	add.s64 	%rd37, %rd1, %rd36;
	ld.global.u32 	%r238, [%rd37];
	add.s32 	%r239, %r238, %r236;
	mul.wide.u32 	%rd38, %r216, 4;
	add.s64 	%rd39, %rd1, %rd38;
	ld.global.u32 	%r240, [%rd39];
	add.s32 	%r573, %r240, %r239;
	add.s32 	%r559, %r559, 4096;
	add.s32 	%r551, %r551, 4096;
	add.s32 	%r557, %r557, 16;
	setp.ne.s32 	%p9, %r557, 0;
	@%p9 bra 	$L__BB6_33;
	add.s32 	%r565, %r559, -2048;
$L__BB6_35:
	setp.eq.s32 	%p10, %r72, 0;
	@%p10 bra 	$L__BB6_44;
	and.b32  	%r87, %r71, 7;
	setp.lt.u32 	%p11, %r72, 8;
	@%p11 bra 	$L__BB6_38;
	add.s32 	%r242, %r565, %r556;
	mul.wide.u32 	%rd40, %r242, 4;
	add.s64 	%rd41, %rd1, %rd40;
	ld.global.u32 	%r243, [%rd41];
	add.s32 	%r244, %r243, %r573;
	add.s32 	%r245, %r242, 256;
	mul.wide.u32 	%rd42, %r245, 4;
	add.s64 	%rd43, %rd1, %rd42;
	ld.global.u32 	%r246, [%rd43];
	add.s32 	%r247, %r246, %r244;
	add.s32 	%r248, %r242, 512;
	mul.wide.u32 	%rd44, %r248, 4;
	add.s64 	%rd45, %rd1, %rd44;
	ld.global.u32 	%r249, [%rd45];
	add.s32 	%r250, %r249, %r247;
	add.s32 	%r251, %r242, 768;
	mul.wide.u32 	%rd46, %r251, 4;
	add.s64 	%rd47, %rd1, %rd46;
	ld.global.u32 	%r252, [%rd47];
	add.s32 	%r253, %r252, %r250;
	add.s32 	%r254, %r242, 1024;
	mul.wide.u32 	%rd48, %r254, 4;
	add.s64 	%rd49, %rd1, %rd48;
	ld.global.u32 	%r255, [%rd49];
	add.s32 	%r256, %r255, %r253;
	add.s32 	%r257, %r242, 1280;
	mul.wide.u32 	%rd50, %r257, 4;
	add.s64 	%rd51, %rd1, %rd50;
	ld.global.u32 	%r258, [%rd51];
	add.s32 	%r259, %r258, %r256;
	add.s32 	%r260, %r242, 1536;
	mul.wide.u32 	%rd52, %r260, 4;
	add.s64 	%rd53, %rd1, %rd52;
	ld.global.u32 	%r261, [%rd53];
	add.s32 	%r262, %r261, %r259;
	add.s32 	%r263, %r242, 1792;
	mul.wide.u32 	%rd54, %r263, 4;
	add.s64 	%rd55, %rd1, %rd54;
	ld.global.u32 	%r264, [%rd55];
	add.s32 	%r573, %r264, %r262;
	add.s32 	%r565, %r565, 2048;
$L__BB6_38:
	setp.eq.s32 	%p12, %r87, 0;
	@%p12 bra 	$L__BB6_44;
	setp.lt.u32 	%p13, %r87, 4;
	@%p13 bra 	$L__BB6_41;
	add.s32 	%r266, %r565, %r556;
	mul.wide.u32 	%rd56, %r266, 4;
	add.s64 	%rd57, %rd1, %rd56;
	ld.global.u32 	%r267, [%rd57];
	add.s32 	%r268, %r267, %r573;
	add.s32 	%r269, %r266, 256;
	mul.wide.u32 	%rd58, %r269, 4;
	add.s64 	%rd59, %rd1, %rd58;
	ld.global.u32 	%r270, [%rd59];
	add.s32 	%r271, %r270, %r268;
	add.s32 	%r272, %r266, 512;
	mul.wide.u32 	%rd60, %r272, 4;
	add.s64 	%rd61, %rd1, %rd60;
	ld.global.u32 	%r273, [%rd61];
	add.s32 	%r274, %r273, %r271;
	add.s32 	%r275, %r266, 768;
	mul.wide.u32 	%rd62, %r275, 4;
	add.s64 	%rd63, %rd1, %rd62;
	ld.global.u32 	%r276, [%rd63];
	add.s32 	%r573, %r276, %r274;
	add.s32 	%r565, %r565, 1024;
$L__BB6_41:
	and.b32  	%r277, %r71, 3;
	setp.eq.s32 	%p14, %r277, 0;
	@%p14 bra 	$L__BB6_44;
	add.s32 	%r571, %r565, %r553;
	cvt.u16.u32 	%rs1, %r552;
	shr.u16 	%rs2, %rs1, 8;
	add.s16 	%rs3, %rs2, 1;
	cvt.u32.u16 	%r278, %rs3;
	and.b32  	%r279, %r278, 3;
	neg.s32 	%r570, %r279;
$L__BB6_43:
	.pragma "nounroll";
	mul.wide.u32 	%rd64, %r571, 4;
	add.s64 	%rd65, %rd1, %rd64;
	ld.global.u32 	%r280, [%rd65];
	add.s32 	%r573, %r280, %r573;
	add.s32 	%r571, %r571, 256;
	add.s32 	%r570, %r570, 1;
	setp.ne.s32 	%p15, %r570, 0;
	@%p15 bra 	$L__BB6_43;
$L__BB6_44:
	// begin inline asm
	mov.u32 %r281, %laneid;
	// end inline asm
	mov.b32 	%r284, 1;
	mov.b32 	%r305, 31;
	mov.b32 	%r306, -1;
	// begin inline asm
	shfl.sync.down.b32 %r282, %r573, %r284, %r305, %r306;
	// end inline asm
	setp.gt.s32 	%p16, %r281, 30;
	selp.b32 	%r307, 0, %r282, %p16;
	add.s32 	%r288, %r307, %r573;
	mov.b32 	%r289, 2;
	// begin inline asm
	shfl.sync.down.b32 %r287, %r288, %r289, %r305, %r306;
	// end inline asm
	setp.gt.s32 	%p17, %r281, 29;
	selp.b32 	%r308, 0, %r287, %p17;
	add.s32 	%r293, %r288, %r308;
	mov.b32 	%r294, 4;
	// begin inline asm
	shfl.sync.down.b32 %r292, %r293, %r294, %r305, %r306;
	// end inline asm
	setp.gt.s32 	%p18, %r281, 27;
	selp.b32 	%r309, 0, %r292, %p18;
	add.s32 	%r298, %r293, %r309;
	mov.b32 	%r299, 8;
	// begin inline asm
	shfl.sync.down.b32 %r297, %r298, %r299, %r305, %r306;
	// end inline asm
	setp.gt.s32 	%p19, %r281, 23;
	selp.b32 	%r310, 0, %r297, %p19;
	add.s32 	%r303, %r298, %r310;
	mov.b32 	%r304, 16;
	// begin inline asm
	shfl.sync.down.b32 %r302, %r303, %r304, %r305, %r306;
	// end inline asm
	setp.gt.s32 	%p20, %r281, 15;
	selp.b32 	%r311, 0, %r302, %p20;
	add.s32 	%r574, %r303, %r311;
	setp.ne.s32 	%p21, %r281, 0;
	@%p21 bra 	$L__BB6_46;
	shr.u32 	%r312, %r54, 3;
	and.b32  	%r313, %r312, 124;
	mov.u32 	%r314, _ZZN3cub18CUB_300001_SM_10006detail6reduce18DeviceReduceKernelINS2_10policy_hubIijN4cuda3std3__44plusIiEEE10Policy1000EN6thrust24THRUST_300001_SM_1000_NS6detail15normal_iteratorINSD_10device_ptrIiEEEEjS9_iNS7_10__identityEEEvT0_PT3_T1_NS0_13GridEvenShareISN_EET2_T4_E12temp_storage;
	add.s32 	%r315, %r314, %r313;
	st.shared.u32 	[%r315+8], %r574;
$L__BB6_46:
	bar.sync 	0;
	setp.ne.s32 	%p22, %r54, 0;
	@%p22 bra 	$L__BB6_48;
	ld.shared.u32 	%r316, [_ZZN3cub18CUB_300001_SM_10006detail6reduce18DeviceReduceKernelINS2_10policy_hubIijN4cuda3std3__44plusIiEEE10Policy1000EN6thrust24THRUST_300001_SM_1000_NS6detail15normal_iteratorINSD_10device_ptrIiEEEEjS9_iNS7_10__identityEEEvT0_PT3_T1_NS0_13GridEvenShareISN_EET2_T4_E12temp_storage+12];
	add.s32 	%r317, %r316, %r574;
	ld.shared.u32 	%r318, [_ZZN3cub18CUB_300001_SM_10006detail6reduce18DeviceReduceKernelINS2_10policy_hubIijN4cuda3std3__44plusIiEEE10Policy1000EN6thrust24THRUST_300001_SM_1000_NS6detail15normal_iteratorINSD_10device_ptrIiEEEEjS9_iNS7_10__identityEEEvT0_PT3_T1_NS0_13GridEvenShareISN_EET2_T4_E12temp_storage+16];
	add.s32 	%r319, %r317, %r318;
	ld.shared.u32 	%r320, [_ZZN3cub18CUB_300001_SM_10006detail6reduce18DeviceReduceKernelINS2_10policy_hubIijN4cuda3std3__44plusIiEEE10Policy1000EN6thrust24THRUST_300001_SM_1000_NS6detail15normal_iteratorINSD_10device_ptrIiEEEEjS9_iNS7_10__identityEEEvT0_PT3_T1_NS0_13GridEvenShareISN_EET2_T4_E12temp_storage+20];
	add.s32 	%r321, %r319, %r320;
	ld.shared.u32 	%r322, [_ZZN3cub18CUB_300001_SM_10006detail6reduce18DeviceReduceKernelINS2_10policy_hubIijN4cuda3std3__44plusIiEEE10Policy1000EN6thrust24THRUST_300001_SM_1000_NS6detail15normal_iteratorINSD_10device_ptrIiEEEEjS9_iNS7_10__identityEEEvT0_PT3_T1_NS0_13GridEvenShareISN_EET2_T4_E12temp_storage+24];
	add.s32 	%r323, %r321, %r322;
	ld.shared.u32 	%r324, [_ZZN3cub18CUB_300001_SM_10006detail6reduce18DeviceReduceKernelINS2_10policy_hubIijN4cuda3std3__44plusIiEEE10Policy1000EN6thrust24THRUST_300001_SM_1000_NS6detail15normal_iteratorINSD_10device_ptrIiEEEEjS9_iNS7_10__identityEEEvT0_PT3_T1_NS0_13GridEvenShareISN_EET2_T4_E12temp_storage+28];
	add.s32 	%r325, %r323, %r324;
	ld.shared.u32 	%r326, [_ZZN3cub18CUB_300001_SM_10006detail6reduce18DeviceReduceKernelINS2_10policy_hubIijN4cuda3std3__44plusIiEEE10Policy1000EN6thrust24THRUST_300001_SM_1000_NS6detail15normal_iteratorINSD_10device_ptrIiEEEEjS9_iNS7_10__identityEEEvT0_PT3_T1_NS0_13GridEvenShareISN_EET2_T4_E12temp_storage+32];
	add.s32 	%r327, %r325, %r326;
	ld.shared.u32 	%r328, [_ZZN3cub18CUB_300001_SM_10006detail6reduce18DeviceReduceKernelINS2_10policy_hubIijN4cuda3std3__44plusIiEEE10Policy1000EN6thrust24THRUST_300001_SM_1000_NS6detail15normal_iteratorINSD_10device_ptrIiEEEEjS9_iNS7_10__identityEEEvT0_PT3_T1_NS0_13GridEvenShareISN_EET2_T4_E12temp_storage+36];
	add.s32 	%r574, %r327, %r328;
$L__BB6_48:
	mov.u32 	%r531, %tid.x;
	setp.ne.s32 	%p56, %r531, 0;
	@%p56 bra 	$L__BB6_50;
	ld.param.u64 	%rd129, [_ZN3cub18CUB_300001_SM_10006detail6reduce18DeviceReduceKernelINS2_10policy_hubIijN4cuda3std3__44plusIiEEE10Policy1000EN6thrust24THRUST_300001_SM_1000_NS6detail15normal_iteratorINSD_10device_ptrIiEEEEjS9_iNS7_10__identityEEEvT0_PT3_T1_NS0_13GridEvenShareISN_EET2_T4__param_1];
	cvta.to.global.u64 	%rd126, %rd129;
	mul.wide.u32 	%rd127, %r3, 4;
	add.s64 	%rd128, %rd126, %rd127;
	st.global.u32 	[%rd128], %r574;
$L__BB6_50:
	ret;

}
	// .globl	_ZN3cub18CUB_300001_SM_10006detail6reduce28DeviceReduceSingleTileKernelINS2_10policy_hubIijN4cuda3std3__44plusIiEEE10Policy1000EPiSC_iS9_iiNS7_10__identityEEEvT0_T1_T2_T3_T4_T6_
.visible .entry _ZN3cub18CUB_300001_SM_10006detail6reduce28DeviceReduceSingleTileKernelINS2_10policy_hubIijN4cuda3std3__44plusIiEEE10Policy1000EPiSC_iS9_iiNS7_10__identityEEEvT0_T1_T2_T3_T4_T6_(
	.param .u64 .ptr .align 1 _ZN3cub18CUB_300001_SM_10006detail6reduce28DeviceReduceSingleTileKernelINS2_10policy_hubIijN4cuda3std3__44plusIiEEE10Policy1000EPiSC_iS9_iiNS7_10__identityEEEvT0_T1_T2_T3_T4_T6__param_0,
	.param .u64 .ptr .align 1 _ZN3cub18CUB_300001_SM_10006detail6reduce28DeviceReduceSingleTileKernelINS2_10policy_hubIijN4cuda3std3__44plusIiEEE10Policy1000EPiSC_iS9_iiNS7_10__identityEEEvT0_T1_T2_T3_T4_T6__param_1,
	.param .u32 _ZN3cub18CUB_300001_SM_10006detail6reduce28DeviceReduceSingleTileKernelINS2_10policy_hubIijN4cuda3std3__44plusIiEEE10Policy1000EPiSC_iS9_iiNS7_10__identityEEEvT0_T1_T2_T3_T4_T6__param_2,
	.param .align 1 .b8 _ZN3cub18CUB_300001_SM_10006detail6reduce28DeviceReduceSingleTileKernelINS2_10policy_hubIijN4cuda3std3__44plusIiEEE10Policy1000EPiSC_iS9_iiNS7_10__identityEEEvT0_T1_T2_T3_T4_T6__param_3[1],
	.param .u32 _ZN3cub18CUB_300001_SM_10006detail6reduce28DeviceReduceSingleTileKernelINS2_10policy_hubIijN4cuda3std3__44plusIiEEE10Policy1000EPiSC_iS9_iiNS7_10__identityEEEvT0_T1_T2_T3_T4_T6__param_4,
	.param .align 1 .b8 _ZN3cub18CUB_300001_SM_10006detail6reduce28DeviceReduceSingleTileKernelINS2_10policy_hubIijN4cuda3std3__44plusIiEEE10Policy1000EPiSC_iS9_iiNS7_10__identityEEEvT0_T1_T2_T3_T4_T6__param_5[1]
)
.maxntid 256
.minnctapersm 1
{
	.reg .pred 	%p<97>;
	.reg .b32 	%r<687>;
	.reg .b64 	%rd<125>;
	// demoted variable
	.shared .align 4 .b8 _ZZN3cub18CUB_300001_SM_10006detail6reduce28DeviceReduceSingleTileKernelINS2_10policy_hubIijN4cuda3std3__44plusIiEEE10Policy1000EPiSC_iS9_iiNS7_10__identityEEEvT0_T1_T2_T3_T4_T6_E12temp_storage[44];
	ld.param.u64 	%rd16, [_ZN3cub18CUB_300001_SM_10006detail6reduce28DeviceReduceSingleTileKernelINS2_10policy_hubIijN4cuda3std3__44plusIiEEE10Policy1000EPiSC_iS9_iiNS7_10__identityEEEvT0_T1_T2_T3_T4_T6__param_0];
	ld.param.u64 	%rd17, [_ZN3cub18CUB_300001_SM_10006detail6reduce28DeviceReduceSingleTileKernelINS2_10policy_hubIijN4cuda3std3__44plusIiEEE10Policy1000EPiSC_iS9_iiNS7_10__identityEEEvT0_T1_T2_T3_T4_T6__param_1];
	ld.param.u32 	%r120, [_ZN3cub18CUB_300001_SM_10006detail6reduce28DeviceReduceSingleTileKernelINS2_10policy_hubIijN4cuda3std3__44plusIiEEE10Policy1000EPiSC_iS9_iiNS7_10__identityEEEvT0_T1_T2_T3_T4_T6__param_2];
	ld.param.u32 	%r121, [_ZN3cub18CUB_300001_SM_10006detail6reduce28DeviceReduceSingleTileKernelINS2_10policy_hubIijN4cuda3std3__44plusIiEEE10Policy1000EPiSC_iS9_iiNS7_10__identityEEEvT0_T1_T2_T3_T4_T6__param_4];
	cvta.to.global.u64 	%rd1, %rd17;
	setp.ne.s32 	%p1, %r120, 0;
	@%p1 bra 	$L__BB7_3;
	mov.u32 	%r633, %tid.x;
	setp.ne.s32 	%p96, %r633, 0;
	@%p96 bra 	$L__BB7_74;
	st.global.u32 	[%rd1], %r121;
	bra.uni 	$L__BB7_74;
$L__BB7_3:
	and.b64  	%rd18, %rd16, 15;
	setp.ne.s64 	%p2, %rd18, 0;
	@%p2 bra 	$L__BB7_38;
	setp.gt.s32 	%p49, %r120, 4095;
	@%p49 bra 	$L__BB7_22;
	mov.u32 	%r1, %tid.x;
	setp.ge.s32 	%p66, %r1, %r120;
	mov.b32 	%r644, 0;
	mov.u32 	%r639, %r1;
	@%p66 bra 	$L__BB7_7;
	mul.wide.u32 	%rd113, %r1, 4;
	add.s64 	%rd112, %rd16, %rd113;
	// begin inline asm
	ld.global.nc.u32 %r644, [%rd112];
	// end inline asm
	add.s32 	%r639, %r1, 256;
$L__BB7_7:
	setp.ge.s32 	%p67, %r639, %r120;
	@%p67 bra 	$L__BB7_13;
	not.b32 	%r507, %r639;
	add.s32 	%r6, %r120, %r507;
	and.b32  	%r508, %r6, 768;
	setp.eq.s32 	%p68, %r508, 768;
	@%p68 bra 	$L__BB7_11;
	mul.wide.u32 	%rd114, %r639, 4;
	add.s64 	%rd121, %rd16, %rd114;
	shr.u32 	%r509, %r6, 8;
	add.s32 	%r510, %r509, 1;
	and.b32  	%r511, %r510, 3;
	neg.s32 	%r636, %r511;
$L__BB7_10:
	.pragma "nounroll";
	// begin inline asm
	ld.global.nc.u32 %r512, [%rd121];
	// end inline asm
	add.s32 	%r644, %r512, %r644;
	add.s32 	%r639, %r639, 256;
	add.s64 	%rd121, %rd121, 1024;
	add.s32 	%r636, %r636, 1;
	setp.ne.s32 	%p69, %r636, 0;
	@%p69 bra 	$L__BB7_10;
$L__BB7_11:
	setp.lt.u32 	%p70, %r6, 768;
	@%p70 bra 	$L__BB7_13;
$L__BB7_12:
	mul.wide.s32 	%rd120, %r639, 4;
	add.s64 	%rd116, %rd16, %rd120;
	// begin inline asm
	ld.global.nc.u32 %r513, [%rd116];
	// end inline asm
	add.s32 	%r517, %r513, %r644;
	add.s64 	%rd117, %rd116, 1024;
	// begin inline asm
	ld.global.nc.u32 %r514, [%rd117];
	// end inline asm
	add.s32 	%r518, %r514, %r517;
	add.s64 	%rd118, %rd116, 2048;
	// begin inline asm
	ld.global.nc.u32 %r515, [%rd118];
	// end inline asm
	add.s32 	%r519, %r515, %r518;
	add.s64 	%rd119, %rd116, 3072;
	// begin inline asm
	ld.global.nc.u32 %r516, [%rd119];
	// end inline asm
	add.s32 	%r644, %r516, %r519;
	add.s32 	%r639, %r639, 1024;
	setp.lt.s32 	%p71, %r639, %r120;
	@%p71 bra 	$L__BB7_12;
$L__BB7_13:
	setp.lt.s32 	%p72, %r120, 256;
	@%p72 bra 	$L__BB7_18;
	// begin inline asm
	mov.u32 %r583, %laneid;
	// end inline asm
	mov.b32 	%r586, 1;
	mov.b32 	%r607, 31;
	mov.b32 	%r608, -1;
	// begin inline asm
	shfl.sync.down.b32 %r584, %r644, %r586, %r607, %r608;
	// end inline asm
	setp.gt.s32 	%p88, %r583, 30;
	selp.b32 	%r609, 0, %r584, %p88;
	add.s32 	%r590, %r609, %r644;
	mov.b32 	%r591, 2;
	// begin inline asm
	shfl.sync.down.b32 %r589, %r590, %r591, %r607, %r608;
	// end inline asm
	setp.gt.s32 	%p89, %r583, 29;
	selp.b32 	%r610, 0, %r589, %p89;
	add.s32 	%r595, %r590, %r610;
	mov.b32 	%r596, 4;
	// begin inline asm
	shfl.sync.down.b32 %r594, %r595, %r596, %r607, %r608;
	// end inline asm
	setp.gt.s32 	%p90, %r583, 27;
	selp.b32 	%r611, 0, %r594, %p90;
	add.s32 	%r600, %r595, %r611;
	mov.b32 	%r601, 8;
	// begin inline asm
	shfl.sync.down.b32 %r599, %r600, %r601, %r607, %r608;
	// end inline asm
	setp.gt.s32 	%p91, %r583, 23;
	selp.b32 	%r612, 0, %r599, %p91;
	add.s32 	%r605, %r600, %r612;
	mov.b32 	%r606, 16;
	// begin inline asm
	shfl.sync.down.b32 %r604, %r605, %r606, %r607, %r608;
	// end inline asm
	setp.gt.s32 	%p92, %r583, 15;
	selp.b32 	%r613, 0, %r604, %p92;
	add.s32 	%r686, %r605, %r613;
	setp.ne.s32 	%p93, %r583, 0;
	@%p93 bra 	$L__BB7_16;
	shr.u32 	%r614, %r1, 3;
	and.b32  	%r615, %r614, 124;
	mov.u32 	%r616, _ZZN3cub18CUB_300001_SM_10006detail6reduce28DeviceReduceSingleTileKernelINS2_10policy_hubIijN4cuda3std3__44plusIiEEE10Policy1000EPiSC_iS9_iiNS7_10__identityEEEvT0_T1_T2_T3_T4_T6_E12temp_storage;
	add.s32 	%r617, %r616, %r615;
	st.shared.u32 	[%r617+8], %r686;
$L__BB7_16:
	bar.sync 	0;
	setp.ne.s32 	%p94, %r1, 0;
	@%p94 bra 	$L__BB7_72;
	ld.shared.u32 	%r618, [_ZZN3cub18CUB_300001_SM_10006detail6reduce28DeviceReduceSingleTileKernelINS2_10policy_hubIijN4cuda3std3__44plusIiEEE10Policy1000EPiSC_iS9_iiNS7_10__identityEEEvT0_T1_T2_T3_T4_T6_E12temp_storage+12];
	add.s32 	%r619, %r618, %r686;
	ld.shared.u32 	%r620, [_ZZN3cub18CUB_300001_SM_10006detail6reduce28DeviceReduceSingleTileKernelINS2_10policy_hubIijN4cuda3std3__44plusIiEEE10Policy1000EPiSC_iS9_iiNS7_10__identityEEEvT0_T1_T2_T3_T4_T6_E12temp_storage+16];
	add.s32 	%r621, %r619, %r620;
	ld.shared.u32 	%r622, [_ZZN3cub18CUB_300001_SM_10006detail6reduce28DeviceReduceSingleTileKernelINS2_10policy_hubIijN4cuda3std3__44plusIiEEE10Policy1000EPiSC_iS9_iiNS7_10__identityEEEvT0_T1_T2_T3_T4_T6_E12temp_storage+20];
	add.s32 	%r623, %r621, %r622;
	ld.shared.u32 	%r624, [_ZZN3cub18CUB_300001_SM_10006detail6reduce28DeviceReduceSingleTileKernelINS2_10policy_hubIijN4cuda3std3__44plusIiEEE10Policy1000EPiSC_iS9_iiNS7_10__identityEEEvT0_T1_T2_T3_T4_T6_E12temp_storage+24];
	add.s32 	%r625, %r623, %r624;
	ld.shared.u32 	%r626, [_ZZN3cub18CUB_300001_SM_10006detail6reduce28DeviceReduceSingleTileKernelINS2_10policy_hubIijN4cuda3std3__44plusIiEEE10Policy1000EPiSC_iS9_iiNS7_10__identityEEEvT0_T1_T2_T3_T4_T6_E12temp_storage+28];
	add.s32 	%r627, %r625, %r626;
	ld.shared.u32 	%r628, [_ZZN3cub18CUB_300001_SM_10006detail6reduce28DeviceReduceSingleTileKernelINS2_10policy_hubIijN4cuda3std3__44plusIiEEE10Policy1000EPiSC_iS9_iiNS7_10__identityEEEvT0_T1_T2_T3_T4_T6_E12temp_storage+32];
	add.s32 	%r629, %r627, %r628;
	ld.shared.u32 	%r630, [_ZZN3cub18CUB_300001_SM_10006detail6reduce28DeviceReduceSingleTileKernelINS2_10policy_hubIijN4cuda3std3__44plusIiEEE10Policy1000EPiSC_iS9_iiNS7_10__identityEEEvT0_T1_T2_T3_T4_T6_E12temp_storage+36];
	add.s32 	%r686, %r629, %r630;
	bra.uni 	$L__BB7_72;
$L__BB7_18:
	// begin inline asm
	mov.u32 %r520, %laneid;
	// end inline asm
	and.b32  	%r546, %r1, 992;
	add.s32 	%r547, %r546, 32;
	setp.gt.s32 	%p73, %r547, %r120;
	not.b32 	%r548, %r546;
	add.s32 	%r549, %r120, %r548;
	selp.b32 	%r544, %r549, 31, %p73;
	mov.b32 	%r523, 1;
	mov.b32 	%r545, -1;
	// begin inline asm
	shfl.sync.down.b32 %r521, %r644, %r523, %r544, %r545;
	// end inline asm
	setp.lt.s32 	%p74, %r520, %r544;
	selp.b32 	%r550, %r521, 0, %p74;
	add.s32 	%r527, %r550, %r644;
	mov.b32 	%r528, 2;
	// begin inline asm
	shfl.sync.down.b32 %r526, %r527, %r528, %r544, %r545;
	// end inline asm
	add.s32 	%r551, %r520, 2;
	setp.gt.s32 	%p75, %r551, %r544;
	selp.b32 	%r552, 0, %r526, %p75;
	add.s32 	%r532, %r527, %r552;
	mov.b32 	%r533, 4;
	// begin inline asm
	shfl.sync.down.b32 %r531, %r532, %r533, %r544, %r545;
	// end inline asm
	add.s32 	%r553, %r520, 4;
	setp.gt.s32 	%p76, %r553, %r544;
	selp.b32 	%r554, 0, %r531, %p76;
	add.s32 	%r537, %r532, %r554;
	mov.b32 	%r538, 8;
	// begin inline asm
	shfl.sync.down.b32 %r536, %r537, %r538, %r544, %r545;
	// end inline asm
	add.s32 	%r555, %r520, 8;
	setp.gt.s32 	%p77, %r555, %r544;
	selp.b32 	%r556, 0, %r536, %p77;
	add.s32 	%r542, %r537, %r556;
	mov.b32 	%r543, 16;
	// begin inline asm
	shfl.sync.down.b32 %r541, %r542, %r543, %r544, %r545;
	// end inline asm
	add.s32 	%r557, %r520, 16;
	setp.gt.s32 	%p78, %r557, %r544;
	selp.b32 	%r558, 0, %r541, %p78;
	add.s32 	%r686, %r542, %r558;
	setp.ne.s32 	%p79, %r520, 0;
	@%p79 bra 	$L__BB7_20;
	shr.u32 	%r559, %r1, 3;
	and.b32  	%r560, %r559, 124;
	mov.u32 	%r561, _ZZN3cub18CUB_300001_SM_10006detail6reduce28DeviceReduceSingleTileKernelINS2_10policy_hubIijN4cuda3std3__44plusIiEEE10Policy1000EPiSC_iS9_iiNS7_10__identityEEEvT0_T1_T2_T3_T4_T6_E12temp_storage;
	add.s32 	%r562, %r561, %r560;
	st.shared.u32 	[%r562+8], %r686;
$L__BB7_20:
	bar.sync 	0;
	setp.ne.s32 	%p80, %r1, 0;
	@%p80 bra 	$L__BB7_72;
	setp.gt.s32 	%p81, %r120, 32;
	ld.shared.u32 	%r563, [_ZZN3cub18CUB_300001_SM_10006detail6reduce28DeviceReduceSingleTileKernelINS2_10policy_hubIijN4cuda3std3__44plusIiEEE10Policy1000EPiSC_iS9_iiNS7_10__identityEEEvT0_T1_T2_T3_T4_T6_E12temp_storage+12];
	selp.b32 	%r564, %r563, 0, %p81;
	add.s32 	%r565, %r564, %r686;
	setp.gt.s32 	%p82, %r120, 64;
	ld.shared.u32 	%r566, [_ZZN3cub18CUB_300001_SM_10006detail6reduce28DeviceReduceSingleTileKernelINS2_10policy_hubIijN4cuda3std3__44plusIiEEE10Policy1000EPiSC_iS9_iiNS7_10__identityEEEvT0_T1_T2_T3_T4_T6_E12temp_storage+16];
	selp.b32 	%r567, %r566, 0, %p82;
	add.s32 	%r568, %r565, %r567;
	setp.gt.s32 	%p83, %r120, 96;
	ld.shared.u32 	%r569, [_ZZN3cub18CUB_300001_SM_10006detail6reduce28DeviceReduceSingleTileKernelINS2_10policy_hubIijN4cuda3std3__44plusIiEEE10Policy1000EPiSC_iS9_iiNS7_10__identityEEEvT0_T1_T2_T3_T4_T6_E12temp_storage+20];
	selp.b32 	%r570, %r569, 0, %p83;
	add.s32 	%r571, %r568, %r570;
	setp.gt.s32 	%p84, %r120, 128;
	ld.shared.u32 	%r572, [_ZZN3cub18CUB_300001_SM_10006detail6reduce28DeviceReduceSingleTileKernelINS2_10policy_hubIijN4cuda3std3__44plusIiEEE10Policy1000EPiSC_iS9_iiNS7_10__identityEEEvT0_T1_T2_T3_T4_T6_E12temp_storage+24];
	selp.b32 	%r573, %r572, 0, %p84;
	add.s32 	%r574, %r571, %r573;
	setp.gt.s32 	%p85, %r120, 160;
	ld.shared.u32 	%r575, [_ZZN3cub18CUB_300001_SM_10006detail6reduce28DeviceReduceSingleTileKernelINS2_10policy_hubIijN4cuda3std3__44plusIiEEE10Policy1000EPiSC_iS9_iiNS7_10__identityEEEvT0_T1_T2_T3_T4_T6_E12temp_storage+28];
	selp.b32 	%r576, %r575, 0, %p85;
	add.s32 	%r577, %r574, %r576;
	setp.gt.s32 	%p86, %r120, 192;
	ld.shared.u32 	%r578, [_ZZN3cub18CUB_300001_SM_10006detail6reduce28DeviceReduceSingleTileKernelINS2_10policy_hubIijN4cuda3std3__44plusIiEEE10Policy1000EPiSC_iS9_iiNS7_10__identityEEEvT0_T1_T2_T3_T4_T6_E12temp_storage+32];
	selp.b32 	%r579, %r578, 0, %p86;
	add.s32 	%r580, %r577, %r579;
	setp.gt.s32 	%p87, %r120, 224;
	ld.shared.u32 	%r581, [_ZZN3cub18CUB_300001_SM_10006detail6reduce28DeviceReduceSingleTileKernelINS2_10policy_hubIijN4cuda3std3__44plusIiEEE10Policy1000EPiSC_iS9_iiNS7_10__identityEEEvT0_T1_T2_T3_T4_T6_E12temp_storage+36];
	selp.b32 	%r582, %r581, 0, %p87;
	add.s32 	%r686, %r580, %r582;
	bra.uni 	$L__BB7_72;
$L__BB7_22:
	mov.u32 	%r26, %tid.x;
	shl.b32 	%r377, %r26, 2;
	mul.wide.u32 	%rd86, %r377, 4;
	add.s64 	%rd76, %rd16, %rd86;
	// begin inline asm
	ld.global.nc.v2.u64 {%rd74, %rd75}, [%rd76];
	// end inline asm
	mov.b64 	{%r378, %r379}, %rd75;
	mov.b64 	{%r380, %r381}, %rd74;
	add.s64 	%rd79, %rd76, 4096;
	// begin inline asm
	ld.global.nc.v2.u64 {%rd77, %rd78}, [%rd79];
	// end inline asm
	mov.b64 	{%r382, %r383}, %rd78;
	mov.b64 	{%r384, %r385}, %rd77;
	add.s64 	%rd82, %rd76, 8192;
	// begin inline asm
	ld.global.nc.v2.u64 {%rd80, %rd81}, [%rd82];
	// end inline asm
	mov.b64 	{%r386, %r387}, %rd81;
	mov.b64 	{%r388, %r389}, %rd80;
	add.s64 	%rd85, %rd76, 12288;
	// begin inline asm
	ld.global.nc.v2.u64 {%rd83, %rd84}, [%rd85];
	// end inline asm
	mov.b64 	{%r390, %r391}, %rd84;
	mov.b64 	{%r392, %r393}, %rd83;
	add.s32 	%r394, %r381, %r380;
	add.s32 	%r395, %r378, %r394;
	add.s32 	%r396, %r379, %r395;
	add.s32 	%r397, %r384, %r396;
	add.s32 	%r398, %r385, %r397;
	add.s32 	%r399, %r382, %r398;
	add.s32 	%r400, %r383, %r399;
	add.s32 	%r401, %r388, %r400;
	add.s32 	%r402, %r389, %r401;
	add.s32 	%r403, %r386, %r402;
	add.s32 	%r404, %r387, %r403;
	add.s32 	%r405, %r392, %r404;
	add.s32 	%r406, %r393, %r405;
	add.s32 	%r407, %r390, %r406;
	add.s32 	%r659, %r391, %r407;
	setp.lt.u32 	%p50, %r120, 8192;
	mov.b32 	%r648, 4096;
	@%p50 bra 	$L__BB7_26;
	add.s32 	%r28, %r120, -4096;
	mov.b32 	%r648, 4096;
$L__BB7_24:
	mul.wide.s32 	%rd99, %r648, 4;
	add.s64 	%rd89, %rd76, %rd99;
	// begin inline asm
	ld.global.nc.v2.u64 {%rd87, %rd88}, [%rd89];
	// end inline asm
	mov.b64 	{%r409, %r410}, %rd88;
	mov.b64 	{%r411, %r412}, %rd87;
	add.s64 	%rd92, %rd89, 4096;
	// begin inline asm
	ld.global.nc.v2.u64 {%rd90, %rd91}, [%rd92];
	// end inline asm
	mov.b64 	{%r413, %r414}, %rd91;
	mov.b64 	{%r415, %r416}, %rd90;
	add.s64 	%rd95, %rd89, 8192;
	// begin inline asm
	ld.global.nc.v2.u64 {%rd93, %rd94}, [%rd95];
	// end inline asm
	mov.b64 	{%r417, %r418}, %rd94;
	mov.b64 	{%r419, %r420}, %rd93;
	add.s64 	%rd98, %rd89, 12288;
	// begin inline asm
	ld.global.nc.v2.u64 {%rd96, %rd97}, [%rd98];
	// end inline asm
	mov.b64 	{%r421, %r422}, %rd97;
	mov.b64 	{%r423, %r424}, %rd96;
	add.s32 	%r425, %r411, %r659;
	add.s32 	%r426, %r412, %r425;
	add.s32 	%r427, %r409, %r426;
	add.s32 	%r428, %r410, %r427;
	add.s32 	%r429, %r415, %r428;
	add.s32 	%r430, %r416, %r429;
	add.s32 	%r431, %r413, %r430;
	add.s32 	%r432, %r414, %r431;
	add.s32 	%r433, %r419, %r432;
	add.s32 	%r434, %r420, %r433;
	add.s32 	%r435, %r417, %r434;
	add.s32 	%r436, %r418, %r435;
	add.s32 	%r437, %r423, %r436;
	add.s32 	%r438, %r424, %r437;
	add.s32 	%r439, %r421, %r438;
	add.s32 	%r659, %r422, %r439;
	sub.s32 	%r440, %r120, %r648;
	setp.lt.s32 	%p51, %r440, 4096;
	@%p51 bra 	$L__BB7_34;
	add.s32 	%r648, %r648, 4096;
	setp.le.s32 	%p52, %r648, %r28;
	@%p52 bra 	$L__BB7_24;
$L__BB7_26:
	setp.le.s32 	%p53, %r120, %r648;
	@%p53 bra 	$L__BB7_34;
	sub.s32 	%r35, %r120, %r648;
	setp.ge.s32 	%p54, %r26, %r35;
	@%p54 bra 	$L__BB7_34;
	not.b32 	%r442, %r26;
	add.s32 	%r443, %r120, %r442;
	sub.s32 	%r36, %r443, %r648;
	and.b32  	%r444, %r36, 768;
	setp.eq.s32 	%p55, %r444, 768;
	mov.u32 	%r653, %r26;
	@%p55 bra 	$L__BB7_31;
	add.s32 	%r650, %r26, %r648;
	shr.u32 	%r445, %r36, 8;
	add.s32 	%r446, %r445, 1;
	and.b32  	%r447, %r446, 3;
	neg.s32 	%r649, %r447;
	mov.u32 	%r653, %r26;
$L__BB7_30:
	.pragma "nounroll";
	mul.wide.u32 	%rd101, %r650, 4;
	add.s64 	%rd100, %rd16, %rd101;
	// begin inline asm
	ld.global.nc.u32 %r448, [%rd100];
	// end inline asm
	add.s32 	%r659, %r448, %r659;
	add.s32 	%r653, %r653, 256;
	add.s32 	%r650, %r650, 256;
	add.s32 	%r649, %r649, 1;
	setp.ne.s32 	%p56, %r649, 0;
	@%p56 bra 	$L__BB7_30;
$L__BB7_31:
	setp.lt.u32 	%p57, %r36, 768;
	@%p57 bra 	$L__BB7_34;
	cvt.u64.u32 	%rd102, %r653;
	cvt.u64.u32 	%rd103, %r648;
	add.s64 	%rd104, %rd102, %rd103;
	shl.b64 	%rd105, %rd104, 2;
	add.s64 	%rd106, %rd105, %rd16;
	add.s64 	%rd122, %rd106, 2048;
	add.s32 	%r656, %r653, %r648;
$L__BB7_33:
	mul.wide.u32 	%rd111, %r656, 4;
	add.s64 	%rd107, %rd16, %rd111;
	// begin inline asm
	ld.global.nc.u32 %r449, [%rd107];
	// end inline asm
	add.s32 	%r453, %r449, %r659;
	add.s64 	%rd108, %rd122, -1024;
	// begin inline asm
	ld.global.nc.u32 %r450, [%rd108];
	// end inline asm
	add.s32 	%r454, %r450, %r453;
	// begin inline asm
	ld.global.nc.u32 %r451, [%rd122];
	// end inline asm
	add.s32 	%r455, %r451, %r454;
	add.s64 	%rd110, %rd122, 1024;
	// begin inline asm
	ld.global.nc.u32 %r452, [%rd110];
	// end inline asm
	add.s32 	%r659, %r452, %r455;
	add.s32 	%r653, %r653, 1024;
	add.s64 	%rd122, %rd122, 4096;
	add.s32 	%r656, %r656, 1024;
	setp.lt.s32 	%p58, %r653, %r35;
	@%p58 bra 	$L__BB7_33;
$L__BB7_34:
	// begin inline asm
	mov.u32 %r456, %laneid;
	// end inline asm
	mov.b32 	%r459, 1;
	mov.b32 	%r480, 31;
	mov.b32 	%r481, -1;
	// begin inline asm
	shfl.sync.down.b32 %r457, %r659, %r459, %r480, %r481;
	// end inline asm
	setp.gt.s32 	%p59, %r456, 30;
	selp.b32 	%r482, 0, %r457, %p59;
	add.s32 	%r463, %r482, %r659;
	mov.b32 	%r464, 2;
	// begin inline asm
	shfl.sync.down.b32 %r462, %r463, %r464, %r480, %r481;
	// end inline asm
	setp.gt.s32 	%p60, %r456, 29;
	selp.b32 	%r483, 0, %r462, %p60;
	add.s32 	%r468, %r463, %r483;
	mov.b32 	%r469, 4;
	// begin inline asm
	shfl.sync.down.b32 %r467, %r468, %r469, %r480, %r481;
	// end inline asm
	setp.gt.s32 	%p61, %r456, 27;
	selp.b32 	%r484, 0, %r467, %p61;
	add.s32 	%r473, %r468, %r484;
	mov.b32 	%r474, 8;
	// begin inline asm
	shfl.sync.down.b32 %r472, %r473, %r474, %r480, %r481;
	// end inline asm
	setp.gt.s32 	%p62, %r456, 23;
	selp.b32 	%r485, 0, %r472, %p62;
	add.s32 	%r478, %r473, %r485;
	mov.b32 	%r479, 16;
	// begin inline asm
	shfl.sync.down.b32 %r477, %r478, %r479, %r480, %r481;
	// end inline asm
	setp.gt.s32 	%p63, %r456, 15;
	selp.b32 	%r486, 0, %r477, %p63;
	add.s32 	%r686, %r478, %r486;
	setp.ne.s32 	%p64, %r456, 0;
	@%p64 bra 	$L__BB7_36;
	shr.u32 	%r487, %r26, 3;
	and.b32  	%r488, %r487, 124;
	mov.u32 	%r489, _ZZN3cub18CUB_300001_SM_10006detail6reduce28DeviceReduceSingleTileKernelINS2_10policy_hubIijN4cuda3std3__44plusIiEEE10Policy1000EPiSC_iS9_iiNS7_10__identityEEEvT0_T1_T2_T3_T4_T6_E12temp_storage;
	add.s32 	%r490, %r489, %r488;
	st.shared.u32 	[%r490+8], %r686;
$L__BB7_36:
	bar.sync 	0;
	setp.ne.s32 	%p65, %r26, 0;
	@%p65 bra 	$L__BB7_72;
	ld.shared.u32 	%r491, [_ZZN3cub18CUB_300001_SM_10006detail6reduce28DeviceReduceSingleTileKernelINS2_10policy_hubIijN4cuda3std3__44plusIiEEE10Policy1000EPiSC_iS9_iiNS7_10__identityEEEvT0_T1_T2_T3_T4_T6_E12temp_storage+12];
	add.s32 	%r492, %r491, %r686;
	ld.shared.u32 	%r493, [_ZZN3cub18CUB_300001_SM_10006detail6reduce28DeviceReduceSingleTileKernelINS2_10policy_hubIijN4cuda3std3__44plusIiEEE10Policy1000EPiSC_iS9_iiNS7_10__identityEEEvT0_T1_T2_T3_T4_T6_E12temp_storage+16];
	add.s32 	%r494, %r492, %r493;
	ld.shared.u32 	%r495, [_ZZN3cub18CUB_300001_SM_10006detail6reduce28DeviceReduceSingleTileKernelINS2_10policy_hubIijN4cuda3std3__44plusIiEEE10Policy1000EPiSC_iS9_iiNS7_10__identityEEEvT0_T1_T2_T3_T4_T6_E12temp_storage+20];
	add.s32 	%r496, %r494, %r495;
	ld.shared.u32 	%r497, [_ZZN3cub18CUB_300001_SM_10006detail6reduce28DeviceReduceSingleTileKernelINS2_10policy_hubIijN4cuda3std3__44plusIiEEE10Policy1000EPiSC_iS9_iiNS7_10__identityEEEvT0_T1_T2_T3_T4_T6_E12temp_storage+24];
	add.s32 	%r498, %r496, %r497;
	ld.shared.u32 	%r499, [_ZZN3cub18CUB_300001_SM_10006detail6reduce28DeviceReduceSingleTileKernelINS2_10policy_hubIijN4cuda3std3__44plusIiEEE10Policy1000EPiSC_iS9_iiNS7_10__identityEEEvT0_T1_T2_T3_T4_T6_E12temp_storage+28];
	add.s32 	%r500, %r498, %r499;
	ld.shared.u32 	%r501, [_ZZN3cub18CUB_300001_SM_10006detail6reduce28DeviceReduceSingleTileKernelINS2_10policy_hubIijN4cuda3std3__44plusIiEEE10Policy1000EPiSC_iS9_iiNS7_10__identityEEEvT0_T1_T2_T3_T4_T6_E12temp_storage+32];
	add.s32 	%r502, %r500, %r501;
	ld.shared.u32 	%r503, [_ZZN3cub18CUB_300001_SM_10006detail6reduce28DeviceReduceSingleTileKernelINS2_10policy_hubIijN4cuda3std3__44plusIiEEE10Policy1000EPiSC_iS9_iiNS7_10__identityEEEvT0_T1_T2_T3_T4_T6_E12temp_storage+36];
	add.s32 	%r686, %r502, %r503;
	bra.uni 	$L__BB7_72;
$L__BB7_38:
	setp.gt.s32 	%p3, %r120, 4095;
	@%p3 bra 	$L__BB7_56;
	mov.u32 	%r60, %tid.x;
	setp.ge.s32 	%p20, %r60, %r120;
	mov.b32 	%r670, 0;
	mov.u32 	%r665, %r60;
	@%p20 bra 	$L__BB7_41;
	mul.wide.u32 	%rd66, %r60, 4;
	add.s64 	%rd65, %rd16, %rd66;
	// begin inline asm
	ld.global.nc.u32 %r670, [%rd65];
	// end inline asm
	add.s32 	%r665, %r60, 256;
$L__BB7_41:
	setp.ge.s32 	%p21, %r665, %r120;
	@%p21 bra 	$L__BB7_47;
	not.b32 	%r252, %r665;
	add.s32 	%r65, %r120, %r252;
	and.b32  	%r253, %r65, 768;
	setp.eq.s32 	%p22, %r253, 768;
	@%p22 bra 	$L__BB7_45;
	mul.wide.u32 	%rd67, %r665, 4;
	add.s64 	%rd123, %rd16, %rd67;
	shr.u32 	%r254, %r65, 8;
	add.s32 	%r255, %r254, 1;
	and.b32  	%r256, %r255, 3;
	neg.s32 	%r662, %r256;
$L__BB7_44:
	.pragma "nounroll";
	// begin inline asm
	ld.global.nc.u32 %r257, [%rd123];
	// end inline asm
	add.s32 	%r670, %r257, %r670;
	add.s32 	%r665, %r665, 256;
	add.s64 	%rd123, %rd123, 1024;
	add.s32 	%r662, %r662, 1;
	setp.ne.s32 	%p23, %r662, 0;
	@%p23 bra 	$L__BB7_44;
$L__BB7_45:
	setp.lt.u32 	%p24, %r65, 768;
	@%p24 bra 	$L__BB7_47;
$L__BB7_46:
	mul.wide.s32 	%rd73, %r665, 4;
	add.s64 	%rd69, %rd16, %rd73;
	// begin inline asm
	ld.global.nc.u32 %r258, [%rd69];
	// end inline asm
	add.s32 	%r262, %r258, %r670;
	add.s64 	%rd70, %rd69, 1024;
	// begin inline asm
	ld.global.nc.u32 %r259, [%rd70];
	// end inline asm
	add.s32 	%r263, %r259, %r262;
	add.s64 	%rd71, %rd69, 2048;
	// begin inline asm
	ld.global.nc.u32 %r260, [%rd71];
	// end inline asm
	add.s32 	%r264, %r260, %r263;
	add.s64 	%rd72, %rd69, 3072;
	// begin inline asm
	ld.global.nc.u32 %r261, [%rd72];
	// end inline asm
	add.s32 	%r670, %r261, %r264;
	add.s32 	%r665, %r665, 1024;
	setp.lt.s32 	%p25, %r665, %r120;
	@%p25 bra 	$L__BB7_46;
$L__BB7_47:
	setp.lt.s32 	%p26, %r120, 256;
	@%p26 bra 	$L__BB7_52;
	// begin inline asm
	mov.u32 %r328, %laneid;
	// end inline asm
	mov.b32 	%r331, 1;
	mov.b32 	%r352, 31;
	mov.b32 	%r353, -1;
	// begin inline asm
	shfl.sync.down.b32 %r329, %r670, %r331, %r352, %r353;
	// end inline asm
	setp.gt.s32 	%p42, %r328, 30;
	selp.b32 	%r354, 0, %r329, %p42;
	add.s32 	%r335, %r354, %r670;
	mov.b32 	%r336, 2;
	// begin inline asm
	shfl.sync.down.b32 %r334, %r335, %r336, %r352, %r353;
	// end inline asm
	setp.gt.s32 	%p43, %r328, 29;
	selp.b32 	%r355, 0, %r334, %p43;
	add.s32 	%r340, %r335, %r355;
	mov.b32 	%r341, 4;
	// begin inline asm
	shfl.sync.down.b32 %r339, %r340, %r341, %r352, %r353;
	// end inline asm
	setp.gt.s32 	%p44, %r328, 27;
	selp.b32 	%r356, 0, %r339, %p44;
	add.s32 	%r345, %r340, %r356;
	mov.b32 	%r346, 8;
	// begin inline asm
	shfl.sync.down.b32 %r344, %r345, %r346, %r352, %r353;
	// end inline asm
	setp.gt.s32 	%p45, %r328, 23;
	selp.b32 	%r357, 0, %r344, %p45;
	add.s32 	%r350, %r345, %r357;
	mov.b32 	%r351, 16;
	// begin inline asm
	shfl.sync.down.b32 %r349, %r350, %r351, %r352, %r353;
	// end inline asm
	setp.gt.s32 	%p46, %r328, 15;
	selp.b32 	%r358, 0, %r349, %p46;
	add.s32 	%r686, %r350, %r358;
	setp.ne.s32 	%p47, %r328, 0;
	@%p47 bra 	$L__BB7_50;
	shr.u32 	%r359, %r60, 3;
	and.b32  	%r360, %r359, 124;
	mov.u32 	%r361, _ZZN3cub18CUB_300001_SM_10006detail6reduce28DeviceReduceSingleTileKernelINS2_10policy_hubIijN4cuda3std3__44plusIiEEE10Policy1000EPiSC_iS9_iiNS7_10__identityEEEvT0_T1_T2_T3_T4_T6_E12temp_storage;
	add.s32 	%r362, %r361, %r360;
	st.shared.u32 	[%r362+8], %r686;
$L__BB7_50:
	bar.sync 	0;
	setp.ne.s32 	%p48, %r60, 0;
	@%p48 bra 	$L__BB7_72;
	ld.shared.u32 	%r363, [_ZZN3cub18CUB_300001_SM_10006detail6reduce28DeviceReduceSingleTileKernelINS2_10policy_hubIijN4cuda3std3__44plusIiEEE10Policy1000EPiSC_iS9_iiNS7_10__identityEEEvT0_T1_T2_T3_T4_T6_E12temp_storage+12];
	add.s32 	%r364, %r363, %r686;
	ld.shared.u32 	%r365, [_ZZN3cub18CUB_300001_SM_10006detail6reduce28DeviceReduceSingleTileKernelINS2_10policy_hubIijN4cuda3std3__44plusIiEEE10Policy1000EPiSC_iS9_iiNS7_10__identityEEEvT0_T1_T2_T3_T4_T6_E12temp_storage+16];
	add.s32 	%r366, %r364, %r365;
	ld.shared.u32 	%r367, [_ZZN3cub18CUB_300001_SM_10006detail6reduce28DeviceReduceSingleTileKernelINS2_10policy_hubIijN4cuda3std3__44plusIiEEE10Policy1000EPiSC_iS9_iiNS7_10__identityEEEvT0_T1_T2_T3_T4_T6_E12temp_storage+20];
	add.s32 	%r368, %r366, %r367;
	ld.shared.u32 	%r369, [_ZZN3cub18CUB_300001_SM_10006detail6reduce28DeviceReduceSingleTileKernelINS2_10policy_hubIijN4cuda3std3__44plusIiEEE10Policy1000EPiSC_iS9_iiNS7_10__identityEEEvT0_T1_T2_T3_T4_T6_E12temp_storage+24];
	add.s32 	%r370, %r368, %r369;
	ld.shared.u32 	%r371, [_ZZN3cub18CUB_300001_SM_10006detail6reduce28DeviceReduceSingleTileKernelINS2_10policy_hubIijN4cuda3std3__44plusIiEEE10Policy1000EPiSC_iS9_iiNS7_10__identityEEEvT0_T1_T2_T3_T4_T6_E12temp_storage+28];
	add.s32 	%r372, %r370, %r371;
	ld.shared.u32 	%r373, [_ZZN3cub18CUB_300001_SM_10006detail6reduce28DeviceReduceSingleTileKernelINS2_10policy_hubIijN4cuda3std3__44plusIiEEE10Policy1000EPiSC_iS9_iiNS7_10__identityEEEvT0_T1_T2_T3_T4_T6_E12temp_storage+32];
	add.s32 	%r374, %r372, %r373;
	ld.shared.u32 	%r375, [_ZZN3cub18CUB_300001_SM_10006detail6reduce28DeviceReduceSingleTileKernelINS2_10policy_hubIijN4cuda3std3__44plusIiEEE10Policy1000EPiSC_iS9_iiNS7_10__identityEEEvT0_T1_T2_T3_T4_T6_E12temp_storage+36];
	add.s32 	%r686, %r374, %r375;
	bra.uni 	$L__BB7_72;
$L__BB7_52:
	// begin inline asm
	mov.u32 %r265, %laneid;
	// end inline asm
	and.b32  	%r291, %r60, 992;
	add.s32 	%r292, %r291, 32;
	setp.gt.s32 	%p27, %r292, %r120;
	not.b32 	%r293, %r291;
	add.s32 	%r294, %r120, %r293;
	selp.b32 	%r289, %r294, 31, %p27;
	mov.b32 	%r268, 1;
	mov.b32 	%r290, -1;
	// begin inline asm
	shfl.sync.down.b32 %r266, %r670, %r268, %r289, %r290;
	// end inline asm
	setp.lt.s32 	%p28, %r265, %r289;
	selp.b32 	%r295, %r266, 0, %p28;
	add.s32 	%r272, %r295, %r670;
	mov.b32 	%r273, 2;
	// begin inline asm
	shfl.sync.down.b32 %r271, %r272, %r273, %r289, %r290;
	// end inline asm
	add.s32 	%r296, %r265, 2;
	setp.gt.s32 	%p29, %r296, %r289;
	selp.b32 	%r297, 0, %r271, %p29;
	add.s32 	%r277, %r272, %r297;
	mov.b32 	%r278, 4;
	// begin inline asm
	shfl.sync.down.b32 %r276, %r277, %r278, %r289, %r290;
	// end inline asm
	add.s32 	%r298, %r265, 4;
	setp.gt.s32 	%p30, %r298, %r289;
	selp.b32 	%r299, 0, %r276, %p30;
	add.s32 	%r282, %r277, %r299;
	mov.b32 	%r283, 8;
	// begin inline asm
	shfl.sync.down.b32 %r281, %r282, %r283, %r289, %r290;
	// end inline asm
	add.s32 	%r300, %r265, 8;
	setp.gt.s32 	%p31, %r300, %r289;
	selp.b32 	%r301, 0, %r281, %p31;
	add.s32 	%r287, %r282, %r301;
	mov.b32 	%r288, 16;
	// begin inline asm
	shfl.sync.down.b32 %r286, %r287, %r288, %r289, %r290;
	// end inline asm
	add.s32 	%r302, %r265, 16;
	setp.gt.s32 	%p32, %r302, %r289;
	selp.b32 	%r303, 0, %r286, %p32;
	add.s32 	%r686, %r287, %r303;
	setp.ne.s32 	%p33, %r265, 0;
	@%p33 bra 	$L__BB7_54;
	shr.u32 	%r304, %r60, 3;
	and.b32  	%r305, %r304, 124;
	mov.u32 	%r306, _ZZN3cub18CUB_300001_SM_10006detail6reduce28DeviceReduceSingleTileKernelINS2_10policy_hubIijN4cuda3std3__44plusIiEEE10Policy1000EPiSC_iS9_iiNS7_10__identityEEEvT0_T1_T2_T3_T4_T6_E12temp_storage;
	add.s32 	%r307, %r306, %r305;
	st.shared.u32 	[%r307+8], %r686;
$L__BB7_54:
	bar.sync 	0;
	setp.ne.s32 	%p34, %r60, 0;
	@%p34 bra 	$L__BB7_72;
	setp.gt.s32 	%p35, %r120, 32;
	ld.shared.u32 	%r308, [_ZZN3cub18CUB_300001_SM_10006detail6reduce28DeviceReduceSingleTileKernelINS2_10policy_hubIijN4cuda3std3__44plusIiEEE10Policy1000EPiSC_iS9_iiNS7_10__identityEEEvT0_T1_T2_T3_T4_T6_E12temp_storage+12];
	selp.b32 	%r309, %r308, 0, %p35;
	add.s32 	%r310, %r309, %r686;
	setp.gt.s32 	%p36, %r120, 64;
	ld.shared.u32 	%r311, [_ZZN3cub18CUB_300001_SM_10006detail6reduce28DeviceReduceSingleTileKernelINS2_10policy_hubIijN4cuda3std3__44plusIiEEE10Policy1000EPiSC_iS9_iiNS7_10__identityEEEvT0_T1_T2_T3_T4_T6_E12temp_storage+16];
	selp.b32 	%r312, %r311, 0, %p36;
	add.s32 	%r313, %r310, %r312;
	setp.gt.s32 	%p37, %r120, 96;
	ld.shared.u32 	%r314, [_ZZN3cub18CUB_300001_SM_10006detail6reduce28DeviceReduceSingleTileKernelINS2_10policy_hubIijN4cuda3std3__44plusIiEEE10Policy1000EPiSC_iS9_iiNS7_10__identityEEEvT0_T1_T2_T3_T4_T6_E12temp_storage+20];
	selp.b32 	%r315, %r314, 0, %p37;
	add.s32 	%r316, %r313, %r315;
	setp.gt.s32 	%p38, %r120, 128;
	ld.shared.u32 	%r317, [_ZZN3cub18CUB_300001_SM_10006detail6reduce28DeviceReduceSingleTileKernelINS2_10policy_hubIijN4cuda3std3__44plusIiEEE10Policy1000EPiSC_iS9_iiNS7_10__identityEEEvT0_T1_T2_T3_T4_T6_E12temp_storage+24];
	selp.b32 	%r318, %r317, 0, %p38;
	add.s32 	%r319, %r316, %r318;
	setp.gt.s32 	%p39, %r120, 160;
	ld.shared.u32 	%r320, [_ZZN3cub18CUB_300001_SM_10006detail6reduce28DeviceReduceSingleTileKernelINS2_10policy_hubIijN4cuda3std3__44plusIiEEE10Policy1000EPiSC_iS9_iiNS7_10__identityEEEvT0_T1_T2_T3_T4_T6_E12temp_storage+28];
	selp.b32 	%r321, %r320, 0, %p39;
	add.s32 	%r322, %r319, %r321;
	setp.gt.s32 	%p40, %r120, 192;
	ld.shared.u32 	%r323, [_ZZN3cub18CUB_300001_SM_10006detail6reduce28DeviceReduceSingleTileKernelINS2_10policy_hubIijN4cuda3std3__44plusIiEEE10Policy1000EPiSC_iS9_iiNS7_10__identityEEEvT0_T1_T2_T3_T4_T6_E12temp_storage+32];
	selp.b32 	%r324, %r323, 0, %p40;
	add.s32 	%r325, %r322, %r324;
	setp.gt.s32 	%p41, %r120, 224;
	ld.shared.u32 	%r326, [_ZZN3cub18CUB_300001_SM_10006detail6reduce28DeviceReduceSingleTileKernelINS2_10policy_hubIijN4cuda3std3__44plusIiEEE10Policy1000EPiSC_iS9_iiNS7_10__identityEEEvT0_T1_T2_T3_T4_T6_E12temp_storage+36];
	selp.b32 	%r327, %r326, 0, %p41;
	add.s32 	%r686, %r325, %r327;
	bra.uni 	$L__BB7_72;
$L__BB7_56:
	mov.u32 	%r85, %tid.x;
	mul.wide.u32 	%rd35, %r85, 4;
	add.s64 	%rd19, %rd16, %rd35;
	// begin inline asm
	ld.global.nc.u32 %r122, [%rd19];
	// end inline asm
	add.s64 	%rd20, %rd19, 1024;
	// begin inline asm
	ld.global.nc.u32 %r123, [%rd20];
	// end inline asm
	add.s64 	%rd21, %rd19, 2048;
	// begin inline asm
	ld.global.nc.u32 %r124, [%rd21];
	// end inline asm
	add.s64 	%rd22, %rd19, 3072;
	// begin inline asm
	ld.global.nc.u32 %r125, [%rd22];
	// end inline asm
	add.s64 	%rd23, %rd19, 4096;
	// begin inline asm
	ld.global.nc.u32 %r126, [%rd23];
	// end inline asm
	add.s64 	%rd24, %rd19, 5120;
	// begin inline asm
	ld.global.nc.u32 %r127, [%rd24];
	// end inline asm
	add.s64 	%rd25, %rd19, 6144;
	// begin inline asm
	ld.global.nc.u32 %r128, [%rd25];
	// end inline asm
	add.s64 	%rd26, %rd19, 7168;
	// begin inline asm
	ld.global.nc.u32 %r129, [%rd26];
	// end inline asm
	add.s64 	%rd27, %rd19, 8192;
	// begin inline asm
	ld.global.nc.u32 %r130, [%rd27];
	// end inline asm
	add.s64 	%rd28, %rd19, 9216;
	// begin inline asm
	ld.global.nc.u32 %r131, [%rd28];
	// end inline asm
	add.s64 	%rd29, %rd19, 10240;
	// begin inline asm
	ld.global.nc.u32 %r132, [%rd29];
	// end inline asm
	add.s64 	%rd30, %rd19, 11264;
	// begin inline asm
	ld.global.nc.u32 %r133, [%rd30];
	// end inline asm
	add.s64 	%rd31, %rd19, 12288;
	// begin inline asm
	ld.global.nc.u32 %r134, [%rd31];
	// end inline asm
	add.s64 	%rd32, %rd19, 13312;
	// begin inline asm
	ld.global.nc.u32 %r135, [%rd32];
	// end inline asm
	add.s64 	%rd33, %rd19, 14336;
	// begin inline asm
	ld.global.nc.u32 %r136, [%rd33];
	// end inline asm
	add.s64 	%rd34, %rd19, 15360;
	// begin inline asm
	ld.global.nc.u32 %r137, [%rd34];
	// end inline asm
	add.s32 	%r139, %r123, %r122;
	add.s32 	%r140, %r124, %r139;
	add.s32 	%r141, %r125, %r140;
	add.s32 	%r142, %r126, %r141;
	add.s32 	%r143, %r127, %r142;
	add.s32 	%r144, %r128, %r143;
	add.s32 	%r145, %r129, %r144;
	add.s32 	%r146, %r130, %r145;
	add.s32 	%r147, %r131, %r146;
	add.s32 	%r148, %r132, %r147;
	add.s32 	%r149, %r133, %r148;
	add.s32 	%r150, %r134, %r149;
	add.s32 	%r151, %r135, %r150;
	add.s32 	%r152, %r136, %r151;
	add.s32 	%r685, %r137, %r152;
	setp.lt.u32 	%p4, %r120, 8192;
	mov.b32 	%r674, 4096;
	@%p4 bra 	$L__BB7_60;
	add.s32 	%r87, %r120, -4096;
	mov.b32 	%r674, 4096;
$L__BB7_58:
	mul.wide.s32 	%rd52, %r674, 4;
	add.s64 	%rd36, %rd19, %rd52;
	// begin inline asm
	ld.global.nc.u32 %r154, [%rd36];
	// end inline asm
	add.s64 	%rd37, %rd36, 1024;
	// begin inline asm
	ld.global.nc.u32 %r155, [%rd37];
	// end inline asm
	add.s64 	%rd38, %rd36, 2048;
	// begin inline asm
	ld.global.nc.u32 %r156, [%rd38];
	// end inline asm
	add.s64 	%rd39, %rd36, 3072;
	// begin inline asm
	ld.global.nc.u32 %r157, [%rd39];
	// end inline asm
	add.s64 	%rd40, %rd36, 4096;
	// begin inline asm
	ld.global.nc.u32 %r158, [%rd40];
	// end inline asm
	add.s64 	%rd41, %rd36, 5120;
	// begin inline asm
	ld.global.nc.u32 %r159, [%rd41];
	// end inline asm
	add.s64 	%rd42, %rd36, 6144;
	// begin inline asm
	ld.global.nc.u32 %r160, [%rd42];
	// end inline asm
	add.s64 	%rd43, %rd36, 7168;
	// begin inline asm
	ld.global.nc.u32 %r161, [%rd43];
	// end inline asm
	add.s64 	%rd44, %rd36, 8192;
	// begin inline asm
	ld.global.nc.u32 %r162, [%rd44];
	// end inline asm
	add.s64 	%rd45, %rd36, 9216;
	// begin inline asm
	ld.global.nc.u32 %r163, [%rd45];
	// end inline asm
	add.s64 	%rd46, %rd36, 10240;
	// begin inline asm
	ld.global.nc.u32 %r164, [%rd46];
	// end inline asm
	add.s64 	%rd47, %rd36, 11264;
	// begin inline asm
	ld.global.nc.u32 %r165, [%rd47];
	// end inline asm
	add.s64 	%rd48, %rd36, 12288;
	// begin inline asm
	ld.global.nc.u32 %r166, [%rd48];
	// end inline asm
	add.s64 	%rd49, %rd36, 13312;
	// begin inline asm
	ld.global.nc.u32 %r167, [%rd49];
	// end inline asm
	add.s64 	%rd50, %rd36, 14336;
	// begin inline asm
	ld.global.nc.u32 %r168, [%rd50];
	// end inline asm
	add.s64 	%rd51, %rd36, 15360;
	// begin inline asm
	ld.global.nc.u32 %r169, [%rd51];
	// end inline asm
	add.s32 	%r170, %r154, %r685;
	add.s32 	%r171, %r155, %r170;
	add.s32 	%r172, %r156, %r171;
	add.s32 	%r173, %r157, %r172;
	add.s32 	%r174, %r158, %r173;
	add.s32 	%r175, %r159, %r174;
	add.s32 	%r176, %r160, %r175;
	add.s32 	%r177, %r161, %r176;
	add.s32 	%r178, %r162, %r177;
	add.s32 	%r179, %r163, %r178;
	add.s32 	%r180, %r164, %r179;
	add.s32 	%r181, %r165, %r180;
	add.s32 	%r182, %r166, %r181;
	add.s32 	%r183, %r167, %r182;
	add.s32 	%r184, %r168, %r183;
	add.s32 	%r685, %r169, %r184;
	sub.s32 	%r185, %r120, %r674;
	setp.lt.s32 	%p5, %r185, 4096;
	@%p5 bra 	$L__BB7_68;
	add.s32 	%r674, %r674, 4096;
	setp.le.s32 	%p6, %r674, %r87;
	@%p6 bra 	$L__BB7_58;
$L__BB7_60:
	setp.le.s32 	%p7, %r120, %r674;
	@%p7 bra 	$L__BB7_68;
	sub.s32 	%r94, %r120, %r674;
	setp.ge.s32 	%p8, %r85, %r94;
	@%p8 bra 	$L__BB7_68;
	not.b32 	%r187, %r85;
	add.s32 	%r188, %r120, %r187;
	sub.s32 	%r95, %r188, %r674;
	and.b32  	%r189, %r95, 768;
	setp.eq.s32 	%p9, %r189, 768;
	mov.u32 	%r679, %r85;
	@%p9 bra 	$L__BB7_65;
	add.s32 	%r676, %r85, %r674;
	shr.u32 	%r190, %r95, 8;
	add.s32 	%r191, %r190, 1;
	and.b32  	%r192, %r191, 3;
	neg.s32 	%r675, %r192;
	mov.u32 	%r679, %r85;
$L__BB7_64:
	.pragma "nounroll";
	mul.wide.u32 	%rd54, %r676, 4;
	add.s64 	%rd53, %rd16, %rd54;
	// begin inline asm
	ld.global.nc.u32 %r193, [%rd53];
	// end inline asm
	add.s32 	%r685, %r193, %r685;
	add.s32 	%r679, %r679, 256;
	add.s32 	%r676, %r676, 256;
	add.s32 	%r675, %r675, 1;
	setp.ne.s32 	%p10, %r675, 0;
	@%p10 bra 	$L__BB7_64;
$L__BB7_65:
	setp.lt.u32 	%p11, %r95, 768;
	@%p11 bra 	$L__BB7_68;
	cvt.u64.u32 	%rd55, %r679;
	cvt.u64.u32 	%rd56, %r674;
	add.s64 	%rd57, %rd55, %rd56;
	shl.b64 	%rd58, %rd57, 2;
	add.s64 	%rd59, %rd58, %rd16;
	add.s64 	%rd124, %rd59, 2048;
	add.s32 	%r682, %r679, %r674;
$L__BB7_67:
	mul.wide.u32 	%rd64, %r682, 4;
	add.s64 	%rd60, %rd16, %rd64;
	// begin inline asm
	ld.global.nc.u32 %r194, [%rd60];
	// end inline asm
	add.s32 	%r198, %r194, %r685;
	add.s64 	%rd61, %rd124, -1024;
	// begin inline asm
	ld.global.nc.u32 %r195, [%rd61];
	// end inline asm
	add.s32 	%r199, %r195, %r198;
	// begin inline asm
	ld.global.nc.u32 %r196, [%rd124];
	// end inline asm
	add.s32 	%r200, %r196, %r199;
	add.s64 	%rd63, %rd124, 1024;
	// begin inline asm
	ld.global.nc.u32 %r197, [%rd63];
	// end inline asm
	add.s32 	%r685, %r197, %r200;
	add.s32 	%r679, %r679, 1024;
	add.s64 	%rd124, %rd124, 4096;
	add.s32 	%r682, %r682, 1024;
	setp.lt.s32 	%p12, %r679, %r94;
	@%p12 bra 	$L__BB7_67;
$L__BB7_68:
	// begin inline asm
	mov.u32 %r201, %laneid;
	// end inline asm
	mov.b32 	%r204, 1;
	mov.b32 	%r225, 31;
	mov.b32 	%r226, -1;
	// begin inline asm
	shfl.sync.down.b32 %r202, %r685, %r204, %r225, %r226;
	// end inline asm
	setp.gt.s32 	%p13, %r201, 30;
	selp.b32 	%r227, 0, %r202, %p13;
	add.s32 	%r208, %r227, %r685;
	mov.b32 	%r209, 2;
	// begin inline asm
	shfl.sync.down.b32 %r207, %r208, %r209, %r225, %r226;
	// end inline asm
	setp.gt.s32 	%p14, %r201, 29;
	selp.b32 	%r228, 0, %r207, %p14;
	add.s32 	%r213, %r208, %r228;
	mov.b32 	%r214, 4;
	// begin inline asm
	shfl.sync.down.b32 %r212, %r213, %r214, %r225, %r226;
	// end inline asm
	setp.gt.s32 	%p15, %r201, 27;
	selp.b32 	%r229, 0, %r212, %p15;
	add.s32 	%r218, %r213, %r229;
	mov.b32 	%r219, 8;
	// begin inline asm
	shfl.sync.down.b32 %r217, %r218, %r219, %r225, %r226;
	// end inline asm
	setp.gt.s32 	%p16, %r201, 23;
	selp.b32 	%r230, 0, %r217, %p16;
	add.s32 	%r223, %r218, %r230;
	mov.b32 	%r224, 16;
	// begin inline asm
	shfl.sync.down.b32 %r222, %r223, %r224, %r225, %r226;
	// end inline asm
	setp.gt.s32 	%p17, %r201, 15;
	selp.b32 	%r231, 0, %r222, %p17;
	add.s32 	%r686, %r223, %r231;
	setp.ne.s32 	%p18, %r201, 0;
	@%p18 bra 	$L__BB7_70;
	shr.u32 	%r232, %r85, 3;
	and.b32  	%r233, %r232, 124;
	mov.u32 	%r234, _ZZN3cub18CUB_300001_SM_10006detail6reduce28DeviceReduceSingleTileKernelINS2_10policy_hubIijN4cuda3std3__44plusIiEEE10Policy1000EPiSC_iS9_iiNS7_10__identityEEEvT0_T1_T2_T3_T4_T6_E12temp_storage;
	add.s32 	%r235, %r234, %r233;
	st.shared.u32 	[%r235+8], %r686;
$L__BB7_70:
	bar.sync 	0;
	setp.ne.s32 	%p19, %r85, 0;
	@%p19 bra 	$L__BB7_72;
	ld.shared.u32 	%r236, [_ZZN3cub18CUB_300001_SM_10006detail6reduce28DeviceReduceSingleTileKernelINS2_10policy_hubIijN4cuda3std3__44plusIiEEE10Policy1000EPiSC_iS9_iiNS7_10__identityEEEvT0_T1_T2_T3_T4_T6_E12temp_storage+12];
	add.s32 	%r237, %r236, %r686;
	ld.shared.u32 	%r238, [_ZZN3cub18CUB_300001_SM_10006detail6reduce28DeviceReduceSingleTileKernelINS2_10policy_hubIijN4cuda3std3__44plusIiEEE10Policy1000EPiSC_iS9_iiNS7_10__identityEEEvT0_T1_T2_T3_T4_T6_E12temp_storage+16];
	add.s32 	%r239, %r237, %r238;
	ld.shared.u32 	%r240, [_ZZN3cub18CUB_300001_SM_10006detail6reduce28DeviceReduceSingleTileKernelINS2_10policy_hubIijN4cuda3std3__44plusIiEEE10Policy1000EPiSC_iS9_iiNS7_10__identityEEEvT0_T1_T2_T3_T4_T6_E12temp_storage+20];
	add.s32 	%r241, %r239, %r240;
	ld.shared.u32 	%r242, [_ZZN3cub18CUB_300001_SM_10006detail6reduce28DeviceReduceSingleTileKernelINS2_10policy_hubIijN4cuda3std3__44plusIiEEE10Policy1000EPiSC_iS9_iiNS7_10__identityEEEvT0_T1_T2_T3_T4_T6_E12temp_storage+24];
	add.s32 	%r243, %r241, %r242;
	ld.shared.u32 	%r244, [_ZZN3cub18CUB_300001_SM_10006detail6reduce28DeviceReduceSingleTileKernelINS2_10policy_hubIijN4cuda3std3__44plusIiEEE10Policy1000EPiSC_iS9_iiNS7_10__identityEEEvT0_T1_T2_T3_T4_T6_E12temp_storage+28];
	add.s32 	%r245, %r243, %r244;
	ld.shared.u32 	%r246, [_ZZN3cub18CUB_300001_SM_10006detail6reduce28DeviceReduceSingleTileKernelINS2_10policy_hubIijN4cuda3std3__44plusIiEEE10Policy1000EPiSC_iS9_iiNS7_10__identityEEEvT0_T1_T2_T3_T4_T6_E12temp_storage+32];
	add.s32 	%r247, %r245, %r246;
	ld.shared.u32 	%r248, [_ZZN3cub18CUB_300001_SM_10006detail6reduce28DeviceReduceSingleTileKernelINS2_10policy_hubIijN4cuda3std3__44plusIiEEE10Policy1000EPiSC_iS9_iiNS7_10__identityEEEvT0_T1_T2_T3_T4_T6_E12temp_storage+36];
	add.s32 	%r686, %r247, %r248;
$L__BB7_72:
	mov.u32 	%r631, %tid.x;
	setp.ne.s32 	%p95, %r631, 0;
	@%p95 bra 	$L__BB7_74;
	add.s32 	%r632, %r686, %r121;
	st.global.u32 	[%rd1], %r632;
$L__BB7_74:
	ret;

}
	// .globl	_ZN3cub18CUB_300001_SM_10006detail6reduce28DeviceReduceSingleTileKernelINS2_10policy_hubIiyN4cuda3std3__44plusIiEEE10Policy1000EN6thrust24THRUST_300001_SM_1000_NS6detail15normal_iteratorINSD_10device_ptrIiEEEEPiyS9_iiNS7_10__identityEEEvT0_T1_T2_T3_T4_T6_
.visible .entry _ZN3cub18CUB_300001_SM_10006detail6reduce28DeviceReduceSingleTileKernelINS2_10policy_hubIiyN4cuda3std3__44plusIiEEE10Policy1000EN6thrust24THRUST_300001_SM_1000_NS6detail15normal_iteratorINSD_10device_ptrIiEEEEPiyS9_iiNS7_10__identityEEEvT0_T1_T2_T3_T4_T6_(
	.param .align 8 .b8 _ZN3cub18CUB_300001_SM_10006detail6reduce28DeviceReduceSingleTileKernelINS2_10policy_hubIiyN4cuda3std3__44plusIiEEE10Policy1000EN6thrust24THRUST_300001_SM_1000_NS6detail15normal_iteratorINSD_10device_ptrIiEEEEPiyS9_iiNS7_10__identityEEEvT0_T1_T2_T3_T4_T6__param_0[8],
	.param .u64 .ptr .align 1 _ZN3cub18CUB_300001_SM_10006detail6reduce28DeviceReduceSingleTileKernelINS2_10policy_hubIiyN4cuda3std3__44plusIiEEE10Policy1000EN6thrust24THRUST_300001_SM_1000_NS6detail15normal_iteratorINSD_10device_ptrIiEEEEPiyS9_iiNS7_10__identityEEEvT0_T1_T2_T3_T4_T6__param_1,
	.param .u64 _ZN3cub18CUB_300001_SM_10006detail6reduce28DeviceReduceSingleTileKernelINS2_10policy_hubIiyN4cuda3std3__44plusIiEEE10Policy1000EN6thrust24THRUST_300001_SM_1000_NS6detail15normal_iteratorINSD_10device_ptrIiEEEEPiyS9_iiNS7_10__identityEEEvT0_T1_T2_T3_T4_T6__param_2,
	.param .align 1 .b8 _ZN3cub18CUB_300001_SM_10006detail6reduce28DeviceReduceSingleTileKernelINS2_10policy_hubIiyN4cuda3std3__44plusIiEEE10Policy1000EN6thrust24THRUST_300001_SM_1000_NS6detail15normal_iteratorINSD_10device_ptrIiEEEEPiyS9_iiNS7_10__identityEEEvT0_T1_T2_T3_T4_T6__param_3[1],
	.param .u32 _ZN3cub18CUB_300001_SM_10006detail6reduce28DeviceReduceSingleTileKernelINS2_10policy_hubIiyN4cuda3std3__44plusIiEEE10Policy1000EN6thrust24THRUST_300001_SM_1000_NS6detail15normal_iteratorINSD_10device_ptrIiEEEEPiyS9_iiNS7_10__identityEEEvT0_T1_T2_T3_T4_T6__param_4,
	.param .align 1 .b8 _ZN3cub18CUB_300001_SM_10006detail6reduce28DeviceReduceSingleTileKernelINS2_10policy_hubIiyN4cuda3std3__44plusIiEEE10Policy1000EN6thrust24THRUST_300001_SM_1000_NS6detail15normal_iteratorINSD_10device_ptrIiEEEEPiyS9_iiNS7_10__identityEEEvT0_T1_T2_T3_T4_T6__param_5[1]
)
.maxntid 256
.minnctapersm 1
{
	.reg .pred 	%p<59>;
	.reg .b32 	%r<471>;
	.reg .b64 	%rd<56>;
	// demoted variable
	.shared .align 4 .b8 _ZZN3cub18CUB_300001_SM_10006detail6reduce28DeviceReduceSingleTileKernelINS2_10policy_hubIiyN4cuda3std3__44plusIiEEE10Policy1000EN6thrust24THRUST_300001_SM_1000_NS6detail15normal_iteratorINSD_10device_ptrIiEEEEPiyS9_iiNS7_10__identityEEEvT0_T1_T2_T3_T4_T6_E12temp_storage[44];
	ld.param.u64 	%rd18, [_ZN3cub18CUB_300001_SM_10006detail6reduce28DeviceReduceSingleTileKernelINS2_10policy_hubIiyN4cuda3std3__44plusIiEEE10Policy1000EN6thrust24THRUST_300001_SM_1000_NS6detail15normal_iteratorINSD_10device_ptrIiEEEEPiyS9_iiNS7_10__identityEEEvT0_T1_T2_T3_T4_T6__param_0];
	ld.param.u64 	%rd20, [_ZN3cub18CUB_300001_SM_10006detail6reduce28DeviceReduceSingleTileKernelINS2_10policy_hubIiyN4cuda3std3__44plusIiEEE10Policy1000EN6thrust24THRUST_300001_SM_1000_NS6detail15normal_iteratorINSD_10device_ptrIiEEEEPiyS9_iiNS7_10__identityEEEvT0_T1_T2_T3_T4_T6__param_1];
	ld.param.u64 	%rd19, [_ZN3cub18CUB_300001_SM_10006detail6reduce28DeviceReduceSingleTileKernelINS2_10policy_hubIiyN4cuda3std3__44plusIiEEE10Policy1000EN6thrust24THRUST_300001_SM_1000_NS6detail15normal_iteratorINSD_10device_ptrIiEEEEPiyS9_iiNS7_10__identityEEEvT0_T1_T2_T3_T4_T6__param_2];
	ld.param.u32 	%r81, [_ZN3cub18CUB_300001_SM_10006detail6reduce28DeviceReduceSingleTileKernelINS2_10policy_hubIiyN4cuda3std3__44plusIiEEE10Policy1000EN6thrust24THRUST_300001_SM_1000_NS6detail15normal_iteratorINSD_10device_ptrIiEEEEPiyS9_iiNS7_10__identityEEEvT0_T1_T2_T3_T4_T6__param_4];
	cvta.to.global.u64 	%rd1, %rd20;
	setp.ne.s64 	%p1, %rd19, 0;
	@%p1 bra 	$L__BB8_3;
	mov.u32 	%r434, %tid.x;
	setp.ne.s32 	%p58, %r434, 0;
	@%p58 bra 	$L__BB8_51;
	st.global.u32 	[%rd1], %r81;
	bra.uni 	$L__BB8_51;
$L__BB8_3:
	cvta.to.global.u64 	%rd2, %rd18;
	setp.gt.u64 	%p2, %rd19, 4095;
	@%p2 bra 	$L__BB8_28;
	cvt.u32.u64 	%r1, %rd19;
	mov.u32 	%r2, %tid.x;
	setp.ge.u32 	%p24, %r2, %r1;
	mov.b32 	%r452, 0;
	mov.u32 	%r441, %r2;
	@%p24 bra 	$L__BB8_6;
	mul.wide.u32 	%rd41, %r2, 4;
	add.s64 	%rd42, %rd2, %rd41;
	ld.global.u32 	%r452, [%rd42];
	add.s32 	%r441, %r2, 256;
$L__BB8_6:
	setp.ge.u32 	%p25, %r441, %r1;
	@%p25 bra 	$L__BB8_19;
	not.b32 	%r261, %r441;
	add.s32 	%r262, %r261, %r1;
	shr.u32 	%r263, %r262, 8;
	add.s32 	%r7, %r263, 1;
	and.b32  	%r8, %r7, 15;
	setp.lt.u32 	%p26, %r262, 3840;
	@%p26 bra 	$L__BB8_10;
	and.b32  	%r264, %r7, 33554416;
	neg.s32 	%r437, %r264;
	mul.wide.u32 	%rd43, %r441, 4;
	add.s64 	%rd44, %rd43, %rd2;
	add.s64 	%rd51, %rd44, 8192;
$L__BB8_9:
	.pragma "nounroll";
	ld.global.u32 	%r265, [%rd51+-8192];
	add.s32 	%r266, %r265, %r452;
	ld.global.u32 	%r267, [%rd51+-7168];
	add.s32 	%r268, %r267, %r266;
	ld.global.u32 	%r269, [%rd51+-6144];
	add.s32 	%r270, %r269, %r268;
	ld.global.u32 	%r271, [%rd51+-5120];
	add.s32 	%r272, %r271, %r270;
	ld.global.u32 	%r273, [%rd51+-4096];
	add.s32 	%r274, %r273, %r272;
	ld.global.u32 	%r275, [%rd51+-3072];
	add.s32 	%r276, %r275, %r274;
	ld.global.u32 	%r277, [%rd51+-2048];
	add.s32 	%r278, %r277, %r276;
	ld.global.u32 	%r279, [%rd51+-1024];
	add.s32 	%r280, %r279, %r278;
	ld.global.u32 	%r281, [%rd51];
	add.s32 	%r282, %r281, %r280;
	ld.global.u32 	%r283, [%rd51+1024];
	add.s32 	%r284, %r283, %r282;
	ld.global.u32 	%r285, [%rd51+2048];
	add.s32 	%r286, %r285, %r284;
	ld.global.u32 	%r287, [%rd51+3072];
	add.s32 	%r288, %r287, %r286;
	ld.global.u32 	%r289, [%rd51+4096];
	add.s32 	%r290, %r289, %r288;
	ld.global.u32 	%r291, [%rd51+5120];
	add.s32 	%r292, %r291, %r290;
	ld.global.u32 	%r293, [%rd51+6144];
	add.s32 	%r294, %r293, %r292;
	ld.global.u32 	%r295, [%rd51+7168];
	add.s32 	%r452, %r295, %r294;
	add.s32 	%r441, %r441, 4096;
	add.s32 	%r437, %r437, 16;
	add.s64 	%rd51, %rd51, 16384;
	setp.ne.s32 	%p27, %r437, 0;
	@%p27 bra 	$L__BB8_9;
$L__BB8_10:
	setp.eq.s32 	%p28, %r8, 0;
	@%p28 bra 	$L__BB8_19;
	and.b32  	%r19, %r7, 7;
	setp.lt.u32 	%p29, %r8, 8;
	@%p29 bra 	$L__BB8_13;
	mul.wide.s32 	%rd45, %r441, 4;
	add.s64 	%rd46, %rd2, %rd45;
	ld.global.u32 	%r297, [%rd46];
	add.s32 	%r298, %r297, %r452;
	ld.global.u32 	%r299, [%rd46+1024];
	add.s32 	%r300, %r299, %r298;
	ld.global.u32 	%r301, [%rd46+2048];
	add.s32 	%r302, %r301, %r300;
	ld.global.u32 	%r303, [%rd46+3072];
	add.s32 	%r304, %r303, %r302;
	ld.global.u32 	%r305, [%rd46+4096];
	add.s32 	%r306, %r305, %r304;
	ld.global.u32 	%r307, [%rd46+5120];
	add.s32 	%r308, %r307, %r306;
	ld.global.u32 	%r309, [%rd46+6144];
	add.s32 	%r310, %r309, %r308;
	ld.global.u32 	%r311, [%rd46+7168];
	add.s32 	%r452, %r311, %r310;
	add.s32 	%r441, %r441, 2048;
$L__BB8_13:
	setp.eq.s32 	%p30, %r19, 0;
	@%p30 bra 	$L__BB8_19;
	and.b32  	%r25, %r7, 3;
	setp.lt.u32 	%p31, %r19, 4;
	@%p31 bra 	$L__BB8_16;
	mul.wide.s32 	%rd47, %r441, 4;
	add.s64 	%rd48, %rd2, %rd47;
	ld.global.u32 	%r313, [%rd48];
	add.s32 	%r314, %r313, %r452;
	ld.global.u32 	%r315, [%rd48+1024];
	add.s32 	%r316, %r315, %r314;
	ld.global.u32 	%r317, [%rd48+2048];
	add.s32 	%r318, %r317, %r316;
	ld.global.u32 	%r319, [%rd48+3072];
	add.s32 	%r452, %r319, %r318;
	add.s32 	%r441, %r441, 1024;
$L__BB8_16:
	setp.eq.s32 	%p32, %r25, 0;
	@%p32 bra 	$L__BB8_19;
	neg.s32 	%r449, %r25;
$L__BB8_18:
	.pragma "nounroll";
	mul.wide.s32 	%rd49, %r441, 4;
	add.s64 	%rd50, %rd2, %rd49;
	ld.global.u32 	%r320, [%rd50];
	add.s32 	%r452, %r320, %r452;
	add.s32 	%r441, %r441, 256;
	add.s32 	%r449, %r449, 1;
	setp.ne.s32 	%p33, %r449, 0;
	@%p33 bra 	$L__BB8_18;
$L__BB8_19:
	setp.lt.u64 	%p34, %rd19, 256;
	@%p34 bra 	$L__BB8_24;
	// begin inline asm
	mov.u32 %r384, %laneid;
	// end inline asm
	mov.b32 	%r387, 1;
	mov.b32 	%r408, 31;
	mov.b32 	%r409, -1;
	// begin inline asm
	shfl.sync.down.b32 %r385, %r452, %r387, %r408, %r409;
	// end inline asm
	setp.gt.s32 	%p50, %r384, 30;
	selp.b32 	%r410, 0, %r385, %p50;
	add.s32 	%r391, %r410, %r452;
	mov.b32 	%r392, 2;
	// begin inline asm
	shfl.sync.down.b32 %r390, %r391, %r392, %r408, %r409;
	// end inline asm
	setp.gt.s32 	%p51, %r384, 29;
	selp.b32 	%r411, 0, %r390, %p51;
	add.s32 	%r396, %r391, %r411;
	mov.b32 	%r397, 4;
	// begin inline asm
	shfl.sync.down.b32 %r395, %r396, %r397, %r408, %r409;
	// end inline asm
	setp.gt.s32 	%p52, %r384, 27;
	selp.b32 	%r412, 0, %r395, %p52;
	add.s32 	%r401, %r396, %r412;
	mov.b32 	%r402, 8;
	// begin inline asm
	shfl.sync.down.b32 %r400, %r401, %r402, %r408, %r409;
	// end inline asm
	setp.gt.s32 	%p53, %r384, 23;
	selp.b32 	%r413, 0, %r400, %p53;
	add.s32 	%r406, %r401, %r413;
	mov.b32 	%r407, 16;
	// begin inline asm
	shfl.sync.down.b32 %r405, %r406, %r407, %r408, %r409;
	// end inline asm
	setp.gt.s32 	%p54, %r384, 15;
	selp.b32 	%r414, 0, %r405, %p54;
	add.s32 	%r470, %r406, %r414;
	setp.ne.s32 	%p55, %r384, 0;
	@%p55 bra 	$L__BB8_22;
	shr.u32 	%r415, %r2, 3;
	and.b32  	%r416, %r415, 124;
	mov.u32 	%r417, _ZZN3cub18CUB_300001_SM_10006detail6reduce28DeviceReduceSingleTileKernelINS2_10policy_hubIiyN4cuda3std3__44plusIiEEE10Policy1000EN6thrust24THRUST_300001_SM_1000_NS6detail15normal_iteratorINSD_10device_ptrIiEEEEPiyS9_iiNS7_10__identityEEEvT0_T1_T2_T3_T4_T6_E12temp_storage;
	add.s32 	%r418, %r417, %r416;
	st.shared.u32 	[%r418+8], %r470;
$L__BB8_22:
	bar.sync 	0;
	setp.ne.s32 	%p56, %r2, 0;
	@%p56 bra 	$L__BB8_49;
	ld.shared.u32 	%r419, [_ZZN3cub18CUB_300001_SM_10006detail6reduce28DeviceReduceSingleTileKernelINS2_10policy_hubIiyN4cuda3std3__44plusIiEEE10Policy1000EN6thrust24THRUST_300001_SM_1000_NS6detail15normal_iteratorINSD_10device_ptrIiEEEEPiyS9_iiNS7_10__identityEEEvT0_T1_T2_T3_T4_T6_E12temp_storage+12];
	add.s32 	%r420, %r419, %r470;
	ld.shared.u32 	%r421, [_ZZN3cub18CUB_300001_SM_10006detail6reduce28DeviceReduceSingleTileKernelINS2_10policy_hubIiyN4cuda3std3__44plusIiEEE10Policy1000EN6thrust24THRUST_300001_SM_1000_NS6detail15normal_iteratorINSD_10device_ptrIiEEEEPiyS9_iiNS7_10__identityEEEvT0_T1_T2_T3_T4_T6_E12temp_storage+16];
	add.s32 	%r422, %r420, %r421;
	ld.shared.u32 	%r423, [_ZZN3cub18CUB_300001_SM_10006detail6reduce28DeviceReduceSingleTileKernelINS2_10policy_hubIiyN4cuda3std3__44plusIiEEE10Policy1000EN6thrust24THRUST_300001_SM_1000_NS6detail15normal_iteratorINSD_10device_ptrIiEEEEPiyS9_iiNS7_10__identityEEEvT0_T1_T2_T3_T4_T6_E12temp_storage+20];
	add.s32 	%r424, %r422, %r423;
	ld.shared.u32 	%r425, [_ZZN3cub18CUB_300001_SM_10006detail6reduce28DeviceReduceSingleTileKernelINS2_10policy_hubIiyN4cuda3std3__44plusIiEEE10Policy1000EN6thrust24THRUST_300001_SM_1000_NS6detail15normal_iteratorINSD_10device_ptrIiEEEEPiyS9_iiNS7_10__identityEEEvT0_T1_T2_T3_T4_T6_E12temp_storage+24];
	add.s32 	%r426, %r424, %r425;
	ld.shared.u32 	%r427, [_ZZN3cub18CUB_300001_SM_10006detail6reduce28DeviceReduceSingleTileKernelINS2_10policy_hubIiyN4cuda3std3__44plusIiEEE10Policy1000EN6thrust24THRUST_300001_SM_1000_NS6detail15normal_iteratorINSD_10device_ptrIiEEEEPiyS9_iiNS7_10__identityEEEvT0_T1_T2_T3_T4_T6_E12temp_storage+28];
	add.s32 	%r428, %r426, %r427;
	ld.shared.u32 	%r429, [_ZZN3cub18CUB_300001_SM_10006detail6reduce28DeviceReduceSingleTileKernelINS2_10policy_hubIiyN4cuda3std3__44plusIiEEE10Policy1000EN6thrust24THRUST_300001_SM_1000_NS6detail15normal_iteratorINSD_10device_ptrIiEEEEPiyS9_iiNS7_10__identityEEEvT0_T1_T2_T3_T4_T6_E12temp_storage+32];
	add.s32 	%r430, %r428, %r429;
	ld.shared.u32 	%r431, [_ZZN3cub18CUB_300001_SM_10006detail6reduce28DeviceReduceSingleTileKernelINS2_10policy_hubIiyN4cuda3std3__44plusIiEEE10Policy1000EN6thrust24THRUST_300001_SM_1000_NS6detail15normal_iteratorINSD_10device_ptrIiEEEEPiyS9_iiNS7_10__identityEEEvT0_T1_T2_T3_T4_T6_E12temp_storage+36];
	add.s32 	%r470, %r430, %r431;
	bra.uni 	$L__BB8_49;
$L__BB8_24:
	// begin inline asm
	mov.u32 %r321, %laneid;
	// end inline asm
	and.b32  	%r347, %r2, 992;
	add.s32 	%r348, %r347, 32;
	setp.gt.u32 	%p35, %r348, %r1;
	not.b32 	%r349, %r347;
	add.s32 	%r350, %r1, %r349;
	selp.b32 	%r345, %r350, 31, %p35;
	mov.b32 	%r324, 1;
	mov.b32 	%r346, -1;
	// begin inline asm
	shfl.sync.down.b32 %r322, %r452, %r324, %r345, %r346;
	// end inline asm
	setp.lt.s32 	%p36, %r321, %r345;
	selp.b32 	%r351, %r322, 0, %p36;
	add.s32 	%r328, %r351, %r452;
	mov.b32 	%r329, 2;
	// begin inline asm
	shfl.sync.down.b32 %r327, %r328, %r329, %r345, %r346;
	// end inline asm
	add.s32 	%r352, %r321, 2;
	setp.gt.s32 	%p37, %r352, %r345;
	selp.b32 	%r353, 0, %r327, %p37;
	add.s32 	%r333, %r328, %r353;
	mov.b32 	%r334, 4;
	// begin inline asm
	shfl.sync.down.b32 %r332, %r333, %r334, %r345, %r346;
	// end inline asm
	add.s32 	%r354, %r321, 4;
	setp.gt.s32 	%p38, %r354, %r345;
	selp.b32 	%r355, 0, %r332, %p38;
	add.s32 	%r338, %r333, %r355;
	mov.b32 	%r339, 8;
	// begin inline asm
	shfl.sync.down.b32 %r337, %r338, %r339, %r345, %r346;
	// end inline asm
	add.s32 	%r356, %r321, 8;
	setp.gt.s32 	%p39, %r356, %r345;
	selp.b32 	%r357, 0, %r337, %p39;
	add.s32 	%r343, %r338, %r357;
	mov.b32 	%r344, 16;
	// begin inline asm
	shfl.sync.down.b32 %r342, %r343, %r344, %r345, %r346;
	// end inline asm
	add.s32 	%r358, %r321, 16;
	setp.gt.s32 	%p40, %r358, %r345;
	selp.b32 	%r359, 0, %r342, %p40;
	add.s32 	%r470, %r343, %r359;
	setp.ne.s32 	%p41, %r321, 0;
	@%p41 bra 	$L__BB8_26;
	shr.u32 	%r360, %r2, 3;
	and.b32  	%r361, %r360, 124;
	mov.u32 	%r362, _ZZN3cub18CUB_300001_SM_10006detail6reduce28DeviceReduceSingleTileKernelINS2_10policy_hubIiyN4cuda3std3__44plusIiEEE10Policy1000EN6thrust24THRUST_300001_SM_1000_NS6detail15normal_iteratorINSD_10device_ptrIiEEEEPiyS9_iiNS7_10__identityEEEvT0_T1_T2_T3_T4_T6_E12temp_storage;
	add.s32 	%r363, %r362, %r361;
	st.shared.u32 	[%r363+8], %r470;
$L__BB8_26:
	bar.sync 	0;
	setp.ne.s32 	%p42, %r2, 0;
	@%p42 bra 	$L__BB8_49;
	setp.gt.u64 	%p43, %rd19, 32;
	ld.shared.u32 	%r364, [_ZZN3cub18CUB_300001_SM_10006detail6reduce28DeviceReduceSingleTileKernelINS2_10policy_hubIiyN4cuda3std3__44plusIiEEE10Policy1000EN6thrust24THRUST_300001_SM_1000_NS6detail15normal_iteratorINSD_10device_ptrIiEEEEPiyS9_iiNS7_10__identityEEEvT0_T1_T2_T3_T4_T6_E12temp_storage+12];
	selp.b32 	%r365, %r364, 0, %p43;
	add.s32 	%r366, %r365, %r470;
	setp.gt.u64 	%p44, %rd19, 64;
	ld.shared.u32 	%r367, [_ZZN3cub18CUB_300001_SM_10006detail6reduce28DeviceReduceSingleTileKernelINS2_10policy_hubIiyN4cuda3std3__44plusIiEEE10Policy1000EN6thrust24THRUST_300001_SM_1000_NS6detail15normal_iteratorINSD_10device_ptrIiEEEEPiyS9_iiNS7_10__identityEEEvT0_T1_T2_T3_T4_T6_E12temp_storage+16];
	selp.b32 	%r368, %r367, 0, %p44;
	add.s32 	%r369, %r366, %r368;
	setp.gt.u64 	%p45, %rd19, 96;
	ld.shared.u32 	%r370, [_ZZN3cub18CUB_300001_SM_10006detail6reduce28DeviceReduceSingleTileKernelINS2_10policy_hubIiyN4cuda3std3__44plusIiEEE10Policy1000EN6thrust24THRUST_300001_SM_1000_NS6detail15normal_iteratorINSD_10device_ptrIiEEEEPiyS9_iiNS7_10__identityEEEvT0_T1_T2_T3_T4_T6_E12temp_storage+20];
	selp.b32 	%r371, %r370, 0, %p45;
	add.s32 	%r372, %r369, %r371;
	setp.gt.u64 	%p46, %rd19, 128;
	ld.shared.u32 	%r373, [_ZZN3cub18CUB_300001_SM_10006detail6reduce28DeviceReduceSingleTileKernelINS2_10policy_hubIiyN4cuda3std3__44plusIiEEE10Policy1000EN6thrust24THRUST_300001_SM_1000_NS6detail15normal_iteratorINSD_10device_ptrIiEEEEPiyS9_iiNS7_10__identityEEEvT0_T1_T2_T3_T4_T6_E12temp_storage+24];
	selp.b32 	%r374, %r373, 0, %p46;
	add.s32 	%r375, %r372, %r374;
	setp.gt.u64 	%p47, %rd19, 160;
	ld.shared.u32 	%r376, [_ZZN3cub18CUB_300001_SM_10006detail6reduce28DeviceReduceSingleTileKernelINS2_10policy_hubIiyN4cuda3std3__44plusIiEEE10Policy1000EN6thrust24THRUST_300001_SM_1000_NS6detail15normal_iteratorINSD_10device_ptrIiEEEEPiyS9_iiNS7_10__identityEEEvT0_T1_T2_T3_T4_T6_E12temp_storage+28];
	selp.b32 	%r377, %r376, 0, %p47;
	add.s32 	%r378, %r375, %r377;
	setp.gt.u64 	%p48, %rd19, 192;
	ld.shared.u32 	%r379, [_ZZN3cub18CUB_300001_SM_10006detail6reduce28DeviceReduceSingleTileKernelINS2_10policy_hubIiyN4cuda3std3__44plusIiEEE10Policy1000EN6thrust24THRUST_300001_SM_1000_NS6detail15normal_iteratorINSD_10device_ptrIiEEEEPiyS9_iiNS7_10__identityEEEvT0_T1_T2_T3_T4_T6_E12temp_storage+32];
	selp.b32 	%r380, %r379, 0, %p48;
	add.s32 	%r381, %r378, %r380;
	setp.gt.u64 	%p49, %rd19, 224;
	ld.shared.u32 	%r382, [_ZZN3cub18CUB_300001_SM_10006detail6reduce28DeviceReduceSingleTileKernelINS2_10policy_hubIiyN4cuda3std3__44plusIiEEE10Policy1000EN6thrust24THRUST_300001_SM_1000_NS6detail15normal_iteratorINSD_10device_ptrIiEEEEPiyS9_iiNS7_10__identityEEEvT0_T1_T2_T3_T4_T6_E12temp_storage+36];
	selp.b32 	%r383, %r382, 0, %p49;
	add.s32 	%r470, %r381, %r383;
	bra.uni 	$L__BB8_49;
$L__BB8_28:
	mov.u32 	%r43, %tid.x;
	cvt.u64.u32 	%rd6, %r43;
	mul.wide.u32 	%rd22, %r43, 4;
	add.s64 	%rd7, %rd2, %rd22;
	ld.global.u32 	%r82, [%rd7];
	ld.global.u32 	%r83, [%rd7+1024];
	ld.global.u32 	%r84, [%rd7+2048];
	ld.global.u32 	%r85, [%rd7+3072];
	ld.global.u32 	%r86, [%rd7+4096];
	ld.global.u32 	%r87, [%rd7+5120];
	ld.global.u32 	%r88, [%rd7+6144];
	ld.global.u32 	%r89, [%rd7+7168];
	ld.global.u32 	%r90, [%rd7+8192];
	ld.global.u32 	%r91, [%rd7+9216];
	ld.global.u32 	%r92, [%rd7+10240];
	ld.global.u32 	%r93, [%rd7+11264];
	ld.global.u32 	%r94, [%rd7+12288];
	ld.global.u32 	%r95, [%rd7+13312];
	ld.global.u32 	%r96, [%rd7+14336];
	ld.global.u32 	%r97, [%rd7+15360];
	add.s32 	%r98, %r83, %r82;
	add.s32 	%r99, %r84, %r98;
	add.s32 	%r100, %r85, %r99;
	add.s32 	%r101, %r86, %r100;
	add.s32 	%r102, %r87, %r101;
	add.s32 	%r103, %r88, %r102;
	add.s32 	%r104, %r89, %r103;
	add.s32 	%r105, %r90, %r104;
	add.s32 	%r106, %r91, %r105;
	add.s32 	%r107, %r92, %r106;
	add.s32 	%r108, %r93, %r107;
	add.s32 	%r109, %r94, %r108;
	add.s32 	%r110, %r95, %r109;
	add.s32 	%r111, %r96, %r110;
	add.s32 	%r469, %r97, %r111;
	add.s64 	%rd8, %rd19, -4096;
	setp.lt.u64 	%p3, %rd8, 4096;
	mov.b64 	%rd53, 4096;
	@%p3 bra 	$L__BB8_32;
	mov.b64 	%rd53, 4096;
$L__BB8_30:
	shl.b64 	%rd24, %rd53, 2;
	add.s64 	%rd25, %rd7, %rd24;
	ld.global.u32 	%r112, [%rd25];
	ld.global.u32 	%r113, [%rd25+1024];
	ld.global.u32 	%r114, [%rd25+2048];
	ld.global.u32 	%r115, [%rd25+3072];
	ld.global.u32 	%r116, [%rd25+4096];
	ld.global.u32 	%r117, [%rd25+5120];
	ld.global.u32 	%r118, [%rd25+6144];
	ld.global.u32 	%r119, [%rd25+7168];
	ld.global.u32 	%r120, [%rd25+8192];
	ld.global.u32 	%r121, [%rd25+9216];
	ld.global.u32 	%r122, [%rd25+10240];
	ld.global.u32 	%r123, [%rd25+11264];
	ld.global.u32 	%r124, [%rd25+12288];
	ld.global.u32 	%r125, [%rd25+13312];
	ld.global.u32 	%r126, [%rd25+14336];
	ld.global.u32 	%r127, [%rd25+15360];
	add.s32 	%r128, %r112, %r469;
	add.s32 	%r129, %r113, %r128;
	add.s32 	%r130, %r114, %r129;
	add.s32 	%r131, %r115, %r130;
	add.s32 	%r132, %r116, %r131;
	add.s32 	%r133, %r117, %r132;
	add.s32 	%r134, %r118, %r133;
	add.s32 	%r135, %r119, %r134;
	add.s32 	%r136, %r120, %r135;
	add.s32 	%r137, %r121, %r136;
	add.s32 	%r138, %r122, %r137;
	add.s32 	%r139, %r123, %r138;
	add.s32 	%r140, %r124, %r139;
	add.s32 	%r141, %r125, %r140;
	add.s32 	%r142, %r126, %r141;
	add.s32 	%r469, %r127, %r142;
	sub.s64 	%rd26, %rd19, %rd53;
	setp.lt.u64 	%p4, %rd26, 4096;
	@%p4 bra 	$L__BB8_45;
	add.s64 	%rd53, %rd53, 4096;
	setp.le.u64 	%p5, %rd53, %rd8;
	@%p5 bra 	$L__BB8_30;
$L__BB8_32:
	setp.le.u64 	%p6, %rd19, %rd53;
	cvt.u32.u64 	%r143, %rd53;
	cvt.u32.u64 	%r144, %rd19;
	sub.s32 	%r145, %r144, %r143;
	setp.ge.s32 	%p7, %r43, %r145;
	or.pred  	%p8, %p6, %p7;
	@%p8 bra 	$L__BB8_45;
	not.b32 	%r149, %r43;
	add.s32 	%r150, %r149, %r144;
	sub.s32 	%r152, %r150, %r143;
	shr.u32 	%r153, %r152, 8;
	add.s32 	%r48, %r153, 1;
	and.b32  	%r49, %r48, 15;
	setp.lt.u32 	%p9, %r152, 3840;
	mov.u32 	%r459, %r43;
	@%p9 bra 	$L__BB8_36;
	and.b32  	%r154, %r48, 33554416;
	neg.s32 	%r455, %r154;
	add.s64 	%rd27, %rd53, %rd6;
	shl.b64 	%rd28, %rd27, 2;
	add.s64 	%rd29, %rd28, %rd2;
	add.s64 	%rd54, %rd29, 8192;
	mov.u32 	%r459, %r43;
$L__BB8_35:
	.pragma "nounroll";
	ld.global.u32 	%r155, [%rd54+-8192];
	add.s32 	%r156, %r155, %r469;
	ld.global.u32 	%r157, [%rd54+-7168];
	add.s32 	%r158, %r157, %r156;
	ld.global.u32 	%r159, [%rd54+-6144];
	add.s32 	%r160, %r159, %r158;
	ld.global.u32 	%r161, [%rd54+-5120];
	add.s32 	%r162, %r161, %r160;
	ld.global.u32 	%r163, [%rd54+-4096];
	add.s32 	%r164, %r163, %r162;
	ld.global.u32 	%r165, [%rd54+-3072];
	add.s32 	%r166, %r165, %r164;
	ld.global.u32 	%r167, [%rd54+-2048];
	add.s32 	%r168, %r167, %r166;
	ld.global.u32 	%r169, [%rd54+-1024];
	add.s32 	%r170, %r169, %r168;
	ld.global.u32 	%r171, [%rd54];
	add.s32 	%r172, %r171, %r170;
	ld.global.u32 	%r173, [%rd54+1024];
	add.s32 	%r174, %r173, %r172;
	ld.global.u32 	%r175, [%rd54+2048];
	add.s32 	%r176, %r175, %r174;
	ld.global.u32 	%r177, [%rd54+3072];
	add.s32 	%r178, %r177, %r176;
	ld.global.u32 	%r179, [%rd54+4096];
	add.s32 	%r180, %r179, %r178;
	ld.global.u32 	%r181, [%rd54+5120];
	add.s32 	%r182, %r181, %r180;
	ld.global.u32 	%r183, [%rd54+6144];
	add.s32 	%r184, %r183, %r182;
	ld.global.u32 	%r185, [%rd54+7168];
	add.s32 	%r469, %r185, %r184;
	add.s32 	%r459, %r459, 4096;
	add.s32 	%r455, %r455, 16;
	add.s64 	%rd54, %rd54, 16384;
	setp.ne.s32 	%p10, %r455, 0;
	@%p10 bra 	$L__BB8_35;
$L__BB8_36:
	setp.eq.s32 	%p11, %r49, 0;
	@%p11 bra 	$L__BB8_45;
	and.b32  	%r60, %r48, 7;
	setp.lt.u32 	%p12, %r49, 8;
	@%p12 bra 	$L__BB8_39;
	cvt.u64.u32 	%rd30, %r459;
	add.s64 	%rd31, %rd53, %rd30;
	shl.b64 	%rd32, %rd31, 2;
	add.s64 	%rd33, %rd2, %rd32;
	ld.global.u32 	%r187, [%rd33];
	add.s32 	%r188, %r187, %r469;
	ld.global.u32 	%r189, [%rd33+1024];
	add.s32 	%r190, %r189, %r188;
	ld.global.u32 	%r191, [%rd33+2048];
	add.s32 	%r192, %r191, %r190;
	ld.global.u32 	%r193, [%rd33+3072];
	add.s32 	%r194, %r193, %r192;
	ld.global.u32 	%r195, [%rd33+4096];
	add.s32 	%r196, %r195, %r194;
	ld.global.u32 	%r197, [%rd33+5120];
	add.s32 	%r198, %r197, %r196;
	ld.global.u32 	%r199, [%rd33+6144];
	add.s32 	%r200, %r199, %r198;
	ld.global.u32 	%r201, [%rd33+7168];
	add.s32 	%r469, %r201, %r200;
	add.s32 	%r459, %r459, 2048;
$L__BB8_39:
	setp.eq.s32 	%p13, %r60, 0;
	@%p13 bra 	$L__BB8_45;
	and.b32  	%r66, %r48, 3;
	setp.lt.u32 	%p14, %r60, 4;
	@%p14 bra 	$L__BB8_42;
	cvt.u64.u32 	%rd34, %r459;
	add.s64 	%rd35, %rd53, %rd34;
	shl.b64 	%rd36, %rd35, 2;
	add.s64 	%rd37, %rd2, %rd36;
	ld.global.u32 	%r203, [%rd37];
	add.s32 	%r204, %r203, %r469;
	ld.global.u32 	%r205, [%rd37+1024];
	add.s32 	%r206, %r205, %r204;
	ld.global.u32 	%r207, [%rd37+2048];
	add.s32 	%r208, %r207, %r206;
	ld.global.u32 	%r209, [%rd37+3072];
	add.s32 	%r469, %r209, %r208;
	add.s32 	%r459, %r459, 1024;
$L__BB8_42:
	setp.eq.s32 	%p15, %r66, 0;
	@%p15 bra 	$L__BB8_45;
	cvt.u64.u32 	%rd38, %r459;
	add.s64 	%rd39, %rd53, %rd38;
	shl.b64 	%rd40, %rd39, 2;
	add.s64 	%rd55, %rd2, %rd40;
	neg.s32 	%r467, %r66;
$L__BB8_44:
	.pragma "nounroll";
	ld.global.u32 	%r210, [%rd55];
	add.s32 	%r469, %r210, %r469;
	add.s64 	%rd55, %rd55, 1024;
	add.s32 	%r467, %r467, 1;
	setp.ne.s32 	%p16, %r467, 0;
	@%p16 bra 	$L__BB8_44;
$L__BB8_45:
	// begin inline asm
	mov.u32 %r211, %laneid;
	// end inline asm
	mov.b32 	%r214, 1;
	mov.b32 	%r235, 31;
	mov.b32 	%r236, -1;
	// begin inline asm
	shfl.sync.down.b32 %r212, %r469, %r214, %r235, %r236;
	// end inline asm
	setp.gt.s32 	%p17, %r211, 30;
	selp.b32 	%r237, 0, %r212, %p17;
	add.s32 	%r218, %r237, %r469;
	mov.b32 	%r219, 2;
	// begin inline asm
	shfl.sync.down.b32 %r217, %r218, %r219, %r235, %r236;
	// end inline asm
	setp.gt.s32 	%p18, %r211, 29;
	selp.b32 	%r238, 0, %r217, %p18;
	add.s32 	%r223, %r218, %r238;
	mov.b32 	%r224, 4;
	// begin inline asm
	shfl.sync.down.b32 %r222, %r223, %r224, %r235, %r236;
	// end inline asm
	setp.gt.s32 	%p19, %r211, 27;
	selp.b32 	%r239, 0, %r222, %p19;
	add.s32 	%r228, %r223, %r239;
	mov.b32 	%r229, 8;
	// begin inline asm
	shfl.sync.down.b32 %r227, %r228, %r229, %r235, %r236;
	// end inline asm
	setp.gt.s32 	%p20, %r211, 23;
	selp.b32 	%r240, 0, %r227, %p20;
	add.s32 	%r233, %r228, %r240;
	mov.b32 	%r234, 16;
	// begin inline asm
	shfl.sync.down.b32 %r232, %r233, %r234, %r235, %r236;
	// end inline asm
	setp.gt.s32 	%p21, %r211, 15;
	selp.b32 	%r241, 0, %r232, %p21;
	add.s32 	%r470, %r233, %r241;
	setp.ne.s32 	%p22, %r211, 0;
	@%p22 bra 	$L__BB8_47;
	shr.u32 	%r242, %r43, 3;
	and.b32  	%r243, %r242, 124;
	mov.u32 	%r244, _ZZN3cub18CUB_300001_SM_10006detail6reduce28DeviceReduceSingleTileKernelINS2_10policy_hubIiyN4cuda3std3__44plusIiEEE10Policy1000EN6thrust24THRUST_300001_SM_1000_NS6detail15normal_iteratorINSD_10device_ptrIiEEEEPiyS9_iiNS7_10__identityEEEvT0_T1_T2_T3_T4_T6_E12temp_storage;
	add.s32 	%r245, %r244, %r243;
	st.shared.u32 	[%r245+8], %r470;
$L__BB8_47:
	bar.sync 	0;
	setp.ne.s32 	%p23, %r43, 0;
	@%p23 bra 	$L__BB8_49;
	ld.shared.u32 	%r246, [_ZZN3cub18CUB_300001_SM_10006detail6reduce28DeviceReduceSingleTileKernelINS2_10policy_hubIiyN4cuda3std3__44plusIiEEE10Policy1000EN6thrust24THRUST_300001_SM_1000_NS6detail15normal_iteratorINSD_10device_ptrIiEEEEPiyS9_iiNS7_10__identityEEEvT0_T1_T2_T3_T4_T6_E12temp_storage+12];
	add.s32 	%r247, %r246, %r470;
	ld.shared.u32 	%r248, [_ZZN3cub18CUB_300001_SM_10006detail6reduce28DeviceReduceSingleTileKernelINS2_10policy_hubIiyN4cuda3std3__44plusIiEEE10Policy1000EN6thrust24THRUST_300001_SM_1000_NS6detail15normal_iteratorINSD_10device_ptrIiEEEEPiyS9_iiNS7_10__identityEEEvT0_T1_T2_T3_T4_T6_E12temp_storage+16];
	add.s32 	%r249, %r247, %r248;
	ld.shared.u32 	%r250, [_ZZN3cub18CUB_300001_SM_10006detail6reduce28DeviceReduceSingleTileKernelINS2_10policy_hubIiyN4cuda3std3__44plusIiEEE10Policy1000EN6thrust24THRUST_300001_SM_1000_NS6detail15normal_iteratorINSD_10device_ptrIiEEEEPiyS9_iiNS7_10__identityEEEvT0_T1_T2_T3_T4_T6_E12temp_storage+20];
	add.s32 	%r251, %r249, %r250;
	ld.shared.u32 	%r252, [_ZZN3cub18CUB_300001_SM_10006detail6reduce28DeviceReduceSingleTileKernelINS2_10policy_hubIiyN4cuda3std3__44plusIiEEE10Policy1000EN6thrust24THRUST_300001_SM_1000_NS6detail15normal_iteratorINSD_10device_ptrIiEEEEPiyS9_iiNS7_10__identityEEEvT0_T1_T2_T3_T4_T6_E12temp_storage+24];
	add.s32 	%r253, %r251, %r252;
	ld.shared.u32 	%r254, [_ZZN3cub18CUB_300001_SM_10006detail6reduce28DeviceReduceSingleTileKernelINS2_10policy_hubIiyN4cuda3std3__44plusIiEEE10Policy1000EN6thrust24THRUST_300001_SM_1000_NS6detail15normal_iteratorINSD_10device_ptrIiEEEEPiyS9_iiNS7_10__identityEEEvT0_T1_T2_T3_T4_T6_E12temp_storage+28];
	add.s32 	%r255, %r253, %r254;
	ld.shared.u32 	%r256, [_ZZN3cub18CUB_300001_SM_10006detail6reduce28DeviceReduceSingleTileKernelINS2_10policy_hubIiyN4cuda3std3__44plusIiEEE10Policy1000EN6thrust24THRUST_300001_SM_1000_NS6detail15normal_iteratorINSD_10device_ptrIiEEEEPiyS9_iiNS7_10__identityEEEvT0_T1_T2_T3_T4_T6_E12temp_storage+32];
	add.s32 	%r257, %r255, %r256;
	ld.shared.u32 	%r258, [_ZZN3cub18CUB_300001_SM_10006detail6reduce28DeviceReduceSingleTileKernelINS2_10policy_hubIiyN4cuda3std3__44plusIiEEE10Policy1000EN6thrust24THRUST_300001_SM_1000_NS6detail15normal_iteratorINSD_10device_ptrIiEEEEPiyS9_iiNS7_10__identityEEEvT0_T1_T2_T3_T4_T6_E12temp_storage+36];
	add.s32 	%r470, %r257, %r258;
$L__BB8_49:
	mov.u32 	%r432, %tid.x;
	setp.ne.s32 	%p57, %r432, 0;
	@%p57 bra 	$L__BB8_51;
	add.s32 	%r433, %r470, %r81;
	st.global.u32 	[%rd1], %r433;
$L__BB8_51:
	ret;

}
	// .globl	_ZN3cub18CUB_300001_SM_10006detail6reduce18DeviceReduceKernelINS2_10policy_hubIiyN4cuda3std3__44plusIiEEE10Policy1000EN6thrust24THRUST_300001_SM_1000_NS6detail15normal_iteratorINSD_10device_ptrIiEEEEyS9_iNS7_10__identityEEEvT0_PT3_T1_NS0_13GridEvenShareISN_EET2_T4_
.visible .entry _ZN3cub18CUB_300001_SM_10006detail6reduce18DeviceReduceKernelINS2_10policy_hubIiyN4cuda3std3__44plusIiEEE10Policy1000EN6thrust24THRUST_300001_SM_1000_NS6detail15normal_iteratorINSD_10device_ptrIiEEEEyS9_iNS7_10__identityEEEvT0_PT3_T1_NS0_13GridEvenShareISN_EET2_T4_(
	.param .align 8 .b8 _ZN3cub18CUB_300001_SM_10006detail6reduce18DeviceReduceKernelINS2_10policy_hubIiyN4cuda3std3__44plusIiEEE10Policy1000EN6thrust24THRUST_300001_SM_1000_NS6detail15normal_iteratorINSD_10device_ptrIiEEEEyS9_iNS7_10__identityEEEvT0_PT3_T1_NS0_13GridEvenShareISN_EET2_T4__param_0[8],
	.param .u64 .ptr .align 1 _ZN3cub18CUB_300001_SM_10006detail6reduce18DeviceReduceKernelINS2_10policy_hubIiyN4cuda3std3__44plusIiEEE10Policy1000EN6thrust24THRUST_300001_SM_1000_NS6detail15normal_iteratorINSD_10device_ptrIiEEEEyS9_iNS7_10__identityEEEvT0_PT3_T1_NS0_13GridEvenShareISN_EET2_T4__param_1,
	.param .u64 _ZN3cub18CUB_300001_SM_10006detail6reduce18DeviceReduceKernelINS2_10policy_hubIiyN4cuda3std3__44plusIiEEE10Policy1000EN6thrust24THRUST_300001_SM_1000_NS6detail15normal_iteratorINSD_10device_ptrIiEEEEyS9_iNS7_10__identityEEEvT0_PT3_T1_NS0_13GridEvenShareISN_EET2_T4__param_2,
	.param .align 8 .b8 _ZN3cub18CUB_300001_SM_10006detail6reduce18DeviceReduceKernelINS2_10policy_hubIiyN4cuda3std3__44plusIiEEE10Policy1000EN6thrust24THRUST_300001_SM_1000_NS6detail15normal_iteratorINSD_10device_ptrIiEEEEyS9_iNS7_10__identityEEEvT0_PT3_T1_NS0_13GridEvenShareISN_EET2_T4__param_3[72],
	.param .align 1 .b8 _ZN3cub18CUB_300001_SM_10006detail6reduce18DeviceReduceKernelINS2_10policy_hubIiyN4cuda3std3__44plusIiEEE10Policy1000EN6thrust24THRUST_300001_SM_1000_NS6detail15normal_iteratorINSD_10device_ptrIiEEEEyS9_iNS7_10__identityEEEvT0_PT3_T1_NS0_13GridEvenShareISN_EET2_T4__param_4[1],
	.param .align 1 .b8 _ZN3cub18CUB_300001_SM_10006detail6reduce18DeviceReduceKernelINS2_10policy_hubIiyN4cuda3std3__44plusIiEEE10Policy1000EN6thrust24THRUST_300001_SM_1000_NS6detail15normal_iteratorINSD_10device_ptrIiEEEEyS9_iNS7_10__identityEEEvT0_PT3_T1_NS0_13GridEvenShareISN_EET2_T4__param_5[1]
)
.maxntid 256
{
	.reg .pred 	%p<57>;
	.reg .b16 	%rs<4>;
	.reg .b32 	%r<502>;
	.reg .b64 	%rd<78>;
	// demoted variable
	.shared .align 4 .b8 _ZZN3cub18CUB_300001_SM_10006detail6reduce18DeviceReduceKernelINS2_10policy_hubIiyN4cuda3std3__44plusIiEEE10Policy1000EN6thrust24THRUST_300001_SM_1000_NS6detail15normal_iteratorINSD_10device_ptrIiEEEEyS9_iNS7_10__identityEEEvT0_PT3_T1_NS0_13GridEvenShareISN_EET2_T4_E12temp_storage[44];
	ld.param.u64 	%rd1, [_ZN3cub18CUB_300001_SM_10006detail6reduce18DeviceReduceKernelINS2_10policy_hubIiyN4cuda3std3__44plusIiEEE10Policy1000EN6thrust24THRUST_300001_SM_1000_NS6detail15normal_iteratorINSD_10device_ptrIiEEEEyS9_iNS7_10__identityEEEvT0_PT3_T1_NS0_13GridEvenShareISN_EET2_T4__param_3+32];
	ld.param.u32 	%r1, [_ZN3cub18CUB_300001_SM_10006detail6reduce18DeviceReduceKernelINS2_10policy_hubIiyN4cuda3std3__44plusIiEEE10Policy1000EN6thrust24THRUST_300001_SM_1000_NS6detail15normal_iteratorINSD_10device_ptrIiEEEEyS9_iNS7_10__identityEEEvT0_PT3_T1_NS0_13GridEvenShareISN_EET2_T4__param_3+40];
	ld.param.u64 	%rd25, [_ZN3cub18CUB_300001_SM_10006detail6reduce18DeviceReduceKernelINS2_10policy_hubIiyN4cuda3std3__44plusIiEEE10Policy1000EN6thrust24THRUST_300001_SM_1000_NS6detail15normal_iteratorINSD_10device_ptrIiEEEEyS9_iNS7_10__identityEEEvT0_PT3_T1_NS0_13GridEvenShareISN_EET2_T4__param_0];
	cvta.to.global.u64 	%rd2, %rd25;
	mov.u32 	%r2, %ctaid.x;
	shl.b32 	%r88, %r1, 12;
	cvt.s64.s32 	%rd3, %r88;
	shl.b32 	%r89, %r2, 12;
	cvt.u64.u32 	%rd4, %r89;
	sub.s64 	%rd5, %rd1, %rd4;
	setp.gt.u64 	%p1, %rd5, 4095;
	@%p1 bra 	$L__BB9_25;
	cvt.u32.u64 	%r287, %rd4;
	cvt.u32.u64 	%r3, %rd1;
	sub.s32 	%r4, %r3, %r287;
	mov.u32 	%r5, %tid.x;
	setp.ge.s32 	%p23, %r5, %r4;
	mov.b32 	%r482, 0;
	mov.u32 	%r471, %r5;
	@%p23 bra 	$L__BB9_3;
	add.s32 	%r289, %r287, %r5;
	mul.wide.u32 	%rd51, %r289, 4;
	add.s64 	%rd52, %rd2, %rd51;
	ld.global.u32 	%r482, [%rd52];
	add.s32 	%r471, %r5, 256;
$L__BB9_3:
	setp.ge.s32 	%p24, %r471, %r4;
	@%p24 bra 	$L__BB9_16;
	not.b32 	%r292, %r471;
	add.s32 	%r293, %r292, %r3;
	sub.s32 	%r294, %r293, %r287;
	shr.u32 	%r295, %r294, 8;
	add.s32 	%r10, %r295, 1;
	and.b32  	%r11, %r10, 15;
	setp.lt.u32 	%p25, %r294, 3840;
	@%p25 bra 	$L__BB9_7;
	and.b32  	%r296, %r10, 33554416;
	neg.s32 	%r467, %r296;
	mul.wide.u32 	%rd53, %r2, 16384;
	mul.wide.u32 	%rd54, %r471, 4;
	or.b64  	%rd55, %rd53, %rd54;
	add.s64 	%rd56, %rd55, %rd2;
	add.s64 	%rd72, %rd56, 8192;
$L__BB9_6:
	.pragma "nounroll";
	ld.global.u32 	%r297, [%rd72+-8192];
	add.s32 	%r298, %r297, %r482;
	ld.global.u32 	%r299, [%rd72+-7168];
	add.s32 	%r300, %r299, %r298;
	ld.global.u32 	%r301, [%rd72+-6144];
	add.s32 	%r302, %r301, %r300;
	ld.global.u32 	%r303, [%rd72+-5120];
	add.s32 	%r304, %r303, %r302;
	ld.global.u32 	%r305, [%rd72+-4096];
	add.s32 	%r306, %r305, %r304;
	ld.global.u32 	%r307, [%rd72+-3072];
	add.s32 	%r308, %r307, %r306;
	ld.global.u32 	%r309, [%rd72+-2048];
	add.s32 	%r310, %r309, %r308;
	ld.global.u32 	%r311, [%rd72+-1024];
	add.s32 	%r312, %r311, %r310;
	ld.global.u32 	%r313, [%rd72];
	add.s32 	%r314, %r313, %r312;
	ld.global.u32 	%r315, [%rd72+1024];
	add.s32 	%r316, %r315, %r314;
	ld.global.u32 	%r317, [%rd72+2048];
	add.s32 	%r318, %r317, %r316;
	ld.global.u32 	%r319, [%rd72+3072];
	add.s32 	%r320, %r319, %r318;
	ld.global.u32 	%r321, [%rd72+4096];
	add.s32 	%r322, %r321, %r320;
	ld.global.u32 	%r323, [%rd72+5120];
	add.s32 	%r324, %r323, %r322;
	ld.global.u32 	%r325, [%rd72+6144];
	add.s32 	%r326, %r325, %r324;
	ld.global.u32 	%r327, [%rd72+7168];
	add.s32 	%r482, %r327, %r326;
	add.s32 	%r471, %r471, 4096;
	add.s32 	%r467, %r467, 16;
	add.s64 	%rd72, %rd72, 16384;
	setp.ne.s32 	%p26, %r467, 0;
	@%p26 bra 	$L__BB9_6;
$L__BB9_7:
	setp.eq.s32 	%p27, %r11, 0;
	@%p27 bra 	$L__BB9_16;
	and.b32  	%r22, %r10, 7;
	setp.lt.u32 	%p28, %r11, 8;
	@%p28 bra 	$L__BB9_10;
	cvt.s64.s32 	%rd57, %r471;
	add.s64 	%rd58, %rd57, %rd4;
	shl.b64 	%rd59, %rd58, 2;
	add.s64 	%rd60, %rd2, %rd59;
	ld.global.u32 	%r329, [%rd60];
	add.s32 	%r330, %r329, %r482;
	ld.global.u32 	%r331, [%rd60+1024];
	add.s32 	%r332, %r331, %r330;
	ld.global.u32 	%r333, [%rd60+2048];
	add.s32 	%r334, %r333, %r332;
	ld.global.u32 	%r335, [%rd60+3072];
	add.s32 	%r336, %r335, %r334;
	ld.global.u32 	%r337, [%rd60+4096];
	add.s32 	%r338, %r337, %r336;
	ld.global.u32 	%r339, [%rd60+5120];
	add.s32 	%r340, %r339, %r338;
	ld.global.u32 	%r341, [%rd60+6144];
	add.s32 	%r342, %r341, %r340;
	ld.global.u32 	%r343, [%rd60+7168];
	add.s32 	%r482, %r343, %r342;
	add.s32 	%r471, %r471, 2048;
$L__BB9_10:
	setp.eq.s32 	%p29, %r22, 0;
	@%p29 bra 	$L__BB9_16;
	and.b32  	%r28, %r10, 3;
	setp.lt.u32 	%p30, %r22, 4;
	@%p30 bra 	$L__BB9_13;
	cvt.s64.s32 	%rd61, %r471;
	add.s64 	%rd62, %rd61, %rd4;
	shl.b64 	%rd63, %rd62, 2;
	add.s64 	%rd64, %rd2, %rd63;
	ld.global.u32 	%r345, [%rd64];
	add.s32 	%r346, %r345, %r482;
	ld.global.u32 	%r347, [%rd64+1024];
	add.s32 	%r348, %r347, %r346;
	ld.global.u32 	%r349, [%rd64+2048];
	add.s32 	%r350, %r349, %r348;
	ld.global.u32 	%r351, [%rd64+3072];
	add.s32 	%r482, %r351, %r350;
	add.s32 	%r471, %r471, 1024;
$L__BB9_13:
	setp.eq.s32 	%p31, %r28, 0;
	@%p31 bra 	$L__BB9_16;
	mul.wide.u32 	%rd65, %r2, 16384;
	add.s64 	%rd9, %rd2, %rd65;
	neg.s32 	%r479, %r28;
$L__BB9_15:
	.pragma "nounroll";
	mul.wide.s32 	%rd66, %r471, 4;
	add.s64 	%rd67, %rd9, %rd66;
	ld.global.u32 	%r352, [%rd67];
	add.s32 	%r482, %r352, %r482;
	add.s32 	%r471, %r471, 256;
	add.s32 	%r479, %r479, 1;
	setp.ne.s32 	%p32, %r479, 0;
	@%p32 bra 	$L__BB9_15;
$L__BB9_16:
	setp.lt.s32 	%p33, %r4, 256;
	@%p33 bra 	$L__BB9_21;
	// begin inline asm
	mov.u32 %r416, %laneid;
	// end inline asm
	mov.b32 	%r419, 1;
	mov.b32 	%r440, 31;
	mov.b32 	%r441, -1;
	// begin inline asm
	shfl.sync.down.b32 %r417, %r482, %r419, %r440, %r441;
	// end inline asm
	setp.gt.s32 	%p49, %r416, 30;
	selp.b32 	%r442, 0, %r417, %p49;
	add.s32 	%r423, %r442, %r482;
	mov.b32 	%r424, 2;
	// begin inline asm
	shfl.sync.down.b32 %r422, %r423, %r424, %r440, %r441;
	// end inline asm
	setp.gt.s32 	%p50, %r416, 29;
	selp.b32 	%r443, 0, %r422, %p50;
	add.s32 	%r428, %r423, %r443;
	mov.b32 	%r429, 4;
	// begin inline asm
	shfl.sync.down.b32 %r427, %r428, %r429, %r440, %r441;
	// end inline asm
	setp.gt.s32 	%p51, %r416, 27;
	selp.b32 	%r444, 0, %r427, %p51;
	add.s32 	%r433, %r428, %r444;
	mov.b32 	%r434, 8;
	// begin inline asm
	shfl.sync.down.b32 %r432, %r433, %r434, %r440, %r441;
	// end inline asm
	setp.gt.s32 	%p52, %r416, 23;
	selp.b32 	%r445, 0, %r432, %p52;
	add.s32 	%r438, %r433, %r445;
	mov.b32 	%r439, 16;
	// begin inline asm
	shfl.sync.down.b32 %r437, %r438, %r439, %r440, %r441;
	// end inline asm
	setp.gt.s32 	%p53, %r416, 15;
	selp.b32 	%r446, 0, %r437, %p53;
	add.s32 	%r501, %r438, %r446;
	setp.ne.s32 	%p54, %r416, 0;
	@%p54 bra 	$L__BB9_19;
	shr.u32 	%r447, %r5, 3;
	and.b32  	%r448, %r447, 124;
	mov.u32 	%r449, _ZZN3cub18CUB_300001_SM_10006detail6reduce18DeviceReduceKernelINS2_10policy_hubIiyN4cuda3std3__44plusIiEEE10Policy1000EN6thrust24THRUST_300001_SM_1000_NS6detail15normal_iteratorINSD_10device_ptrIiEEEEyS9_iNS7_10__identityEEEvT0_PT3_T1_NS0_13GridEvenShareISN_EET2_T4_E12temp_storage;
	add.s32 	%r450, %r449, %r448;
	st.shared.u32 	[%r450+8], %r501;
$L__BB9_19:
	bar.sync 	0;
	setp.ne.s32 	%p55, %r5, 0;
	@%p55 bra 	$L__BB9_46;
	ld.shared.u32 	%r451, [_ZZN3cub18CUB_300001_SM_10006detail6reduce18DeviceReduceKernelINS2_10policy_hubIiyN4cuda3std3__44plusIiEEE10Policy1000EN6thrust24THRUST_300001_SM_1000_NS6detail15normal_iteratorINSD_10device_ptrIiEEEEyS9_iNS7_10__identityEEEvT0_PT3_T1_NS0_13GridEvenShareISN_EET2_T4_E12temp_storage+12];
	add.s32 	%r452, %r451, %r501;
	ld.shared.u32 	%r453, [_ZZN3cub18CUB_300001_SM_10006detail6reduce18DeviceReduceKernelINS2_10policy_hubIiyN4cuda3std3__44plusIiEEE10Policy1000EN6thrust24THRUST_300001_SM_1000_NS6detail15normal_iteratorINSD_10device_ptrIiEEEEyS9_iNS7_10__identityEEEvT0_PT3_T1_NS0_13GridEvenShareISN_EET2_T4_E12temp_storage+16];
	add.s32 	%r454, %r452, %r453;
	ld.shared.u32 	%r455, [_ZZN3cub18CUB_300001_SM_10006detail6reduce18DeviceReduceKernelINS2_10policy_hubIiyN4cuda3std3__44plusIiEEE10Policy1000EN6thrust24THRUST_300001_SM_1000_NS6detail15normal_iteratorINSD_10device_ptrIiEEEEyS9_iNS7_10__identityEEEvT0_PT3_T1_NS0_13GridEvenShareISN_EET2_T4_E12temp_storage+20];
	add.s32 	%r456, %r454, %r455;
	ld.shared.u32 	%r457, [_ZZN3cub18CUB_300001_SM_10006detail6reduce18DeviceReduceKernelINS2_10policy_hubIiyN4cuda3std3__44plusIiEEE10Policy1000EN6thrust24THRUST_300001_SM_1000_NS6detail15normal_iteratorINSD_10device_ptrIiEEEEyS9_iNS7_10__identityEEEvT0_PT3_T1_NS0_13GridEvenShareISN_EET2_T4_E12temp_storage+24];
	add.s32 	%r458, %r456, %r457;
	ld.shared.u32 	%r459, [_ZZN3cub18CUB_300001_SM_10006detail6reduce18DeviceReduceKernelINS2_10policy_hubIiyN4cuda3std3__44plusIiEEE10Policy1000EN6thrust24THRUST_300001_SM_1000_NS6detail15normal_iteratorINSD_10device_ptrIiEEEEyS9_iNS7_10__identityEEEvT0_PT3_T1_NS0_13GridEvenShareISN_EET2_T4_E12temp_storage+28];
	add.s32 	%r460, %r458, %r459;
	ld.shared.u32 	%r461, [_ZZN3cub18CUB_300001_SM_10006detail6reduce18DeviceReduceKernelINS2_10policy_hubIiyN4cuda3std3__44plusIiEEE10Policy1000EN6thrust24THRUST_300001_SM_1000_NS6detail15normal_iteratorINSD_10device_ptrIiEEEEyS9_iNS7_10__identityEEEvT0_PT3_T1_NS0_13GridEvenShareISN_EET2_T4_E12temp_storage+32];
	add.s32 	%r462, %r460, %r461;
	ld.shared.u32 	%r463, [_ZZN3cub18CUB_300001_SM_10006detail6reduce18DeviceReduceKernelINS2_10policy_hubIiyN4cuda3std3__44plusIiEEE10Policy1000EN6thrust24THRUST_300001_SM_1000_NS6detail15normal_iteratorINSD_10device_ptrIiEEEEyS9_iNS7_10__identityEEEvT0_PT3_T1_NS0_13GridEvenShareISN_EET2_T4_E12temp_storage+36];
	add.s32 	%r501, %r462, %r463;
	bra.uni 	$L__BB9_46;
$L__BB9_21:
	// begin inline asm
	mov.u32 %r353, %laneid;
	// end inline asm
	and.b32  	%r379, %r5, 992;
	add.s32 	%r380, %r379, 32;
	setp.gt.s32 	%p34, %r380, %r4;
	not.b32 	%r381, %r379;
	add.s32 	%r382, %r4, %r381;
	selp.b32 	%r377, %r382, 31, %p34;
	mov.b32 	%r356, 1;
	mov.b32 	%r378, -1;
	// begin inline asm
	shfl.sync.down.b32 %r354, %r482, %r356, %r377, %r378;
	// end inline asm
	setp.lt.s32 	%p35, %r353, %r377;
	selp.b32 	%r383, %r354, 0, %p35;
	add.s32 	%r360, %r383, %r482;
	mov.b32 	%r361, 2;
	// begin inline asm
	shfl.sync.down.b32 %r359, %r360, %r361, %r377, %r378;
	// end inline asm
	add.s32 	%r384, %r353, 2;
	setp.gt.s32 	%p36, %r384, %r377;
	selp.b32 	%r385, 0, %r359, %p36;
	add.s32 	%r365, %r360, %r385;
	mov.b32 	%r366, 4;
	// begin inline asm
	shfl.sync.down.b32 %r364, %r365, %r366, %r377, %r378;
	// end inline asm
	add.s32 	%r386, %r353, 4;
	setp.gt.s32 	%p37, %r386, %r377;
	selp.b32 	%r387, 0, %r364, %p37;
	add.s32 	%r370, %r365, %r387;
	mov.b32 	%r371, 8;
	// begin inline asm
	shfl.sync.down.b32 %r369, %r370, %r371, %r377, %r378;
	// end inline asm
	add.s32 	%r388, %r353, 8;
	setp.gt.s32 	%p38, %r388, %r377;
	selp.b32 	%r389, 0, %r369, %p38;
	add.s32 	%r375, %r370, %r389;
	mov.b32 	%r376, 16;
	// begin inline asm
	shfl.sync.down.b32 %r374, %r375, %r376, %r377, %r378;
	// end inline asm
	add.s32 	%r390, %r353, 16;
	setp.gt.s32 	%p39, %r390, %r377;
	selp.b32 	%r391, 0, %r374, %p39;
	add.s32 	%r501, %r375, %r391;
	setp.ne.s32 	%p40, %r353, 0;
	@%p40 bra 	$L__BB9_23;
	shr.u32 	%r392, %r5, 3;
	and.b32  	%r393, %r392, 124;
	mov.u32 	%r394, _ZZN3cub18CUB_300001_SM_10006detail6reduce18DeviceReduceKernelINS2_10policy_hubIiyN4cuda3std3__44plusIiEEE10Policy1000EN6thrust24THRUST_300001_SM_1000_NS6detail15normal_iteratorINSD_10device_ptrIiEEEEyS9_iNS7_10__identityEEEvT0_PT3_T1_NS0_13GridEvenShareISN_EET2_T4_E12temp_storage;
	add.s32 	%r395, %r394, %r393;
	st.shared.u32 	[%r395+8], %r501;
$L__BB9_23:
	bar.sync 	0;
	setp.ne.s32 	%p41, %r5, 0;
	@%p41 bra 	$L__BB9_46;
	setp.gt.s32 	%p42, %r4, 32;
	ld.shared.u32 	%r396, [_ZZN3cub18CUB_300001_SM_10006detail6reduce18DeviceReduceKernelINS2_10policy_hubIiyN4cuda3std3__44plusIiEEE10Policy1000EN6thrust24THRUST_300001_SM_1000_NS6detail15normal_iteratorINSD_10device_ptrIiEEEEyS9_iNS7_10__identityEEEvT0_PT3_T1_NS0_13GridEvenShareISN_EET2_T4_E12temp_storage+12];
	selp.b32 	%r397, %r396, 0, %p42;
	add.s32 	%r398, %r397, %r501;
	setp.gt.s32 	%p43, %r4, 64;
	ld.shared.u32 	%r399, [_ZZN3cub18CUB_300001_SM_10006detail6reduce18DeviceReduceKernelINS2_10policy_hubIiyN4cuda3std3__44plusIiEEE10Policy1000EN6thrust24THRUST_300001_SM_1000_NS6detail15normal_iteratorINSD_10device_ptrIiEEEEyS9_iNS7_10__identityEEEvT0_PT3_T1_NS0_13GridEvenShareISN_EET2_T4_E12temp_storage+16];
	selp.b32 	%r400, %r399, 0, %p43;
	add.s32 	%r401, %r398, %r400;
	setp.gt.s32 	%p44, %r4, 96;
	ld.shared.u32 	%r402, [_ZZN3cub18CUB_300001_SM_10006detail6reduce18DeviceReduceKernelINS2_10policy_hubIiyN4cuda3std3__44plusIiEEE10Policy1000EN6thrust24THRUST_300001_SM_1000_NS6detail15normal_iteratorINSD_10device_ptrIiEEEEyS9_iNS7_10__identityEEEvT0_PT3_T1_NS0_13GridEvenShareISN_EET2_T4_E12temp_storage+20];
	selp.b32 	%r403, %r402, 0, %p44;
	add.s32 	%r404, %r401, %r403;
	setp.gt.s32 	%p45, %r4, 128;
	ld.shared.u32 	%r405, [_ZZN3cub18CUB_300001_SM_10006detail6reduce18DeviceReduceKernelINS2_10policy_hubIiyN4cuda3std3__44plusIiEEE10Policy1000EN6thrust24THRUST_300001_SM_1000_NS6detail15normal_iteratorINSD_10device_ptrIiEEEEyS9_iNS7_10__identityEEEvT0_PT3_T1_NS0_13GridEvenShareISN_EET2_T4_E12temp_storage+24];
	selp.b32 	%r406, %r405, 0, %p45;
	add.s32 	%r407, %r404, %r406;
	setp.gt.s32 	%p46, %r4, 160;
	ld.shared.u32 	%r408, [_ZZN3cub18CUB_300001_SM_10006detail6reduce18DeviceReduceKernelINS2_10policy_hubIiyN4cuda3std3__44plusIiEEE10Policy1000EN6thrust24THRUST_300001_SM_1000_NS6detail15normal_iteratorINSD_10device_ptrIiEEEEyS9_iNS7_10__identityEEEvT0_PT3_T1_NS0_13GridEvenShareISN_EET2_T4_E12temp_storage+28];
	selp.b32 	%r409, %r408, 0, %p46;
	add.s32 	%r410, %r407, %r409;
	setp.gt.s32 	%p47, %r4, 192;
	ld.shared.u32 	%r411, [_ZZN3cub18CUB_300001_SM_10006detail6reduce18DeviceReduceKernelINS2_10policy_hubIiyN4cuda3std3__44plusIiEEE10Policy1000EN6thrust24THRUST_300001_SM_1000_NS6detail15normal_iteratorINSD_10device_ptrIiEEEEyS9_iNS7_10__identityEEEvT0_PT3_T1_NS0_13GridEvenShareISN_EET2_T4_E12temp_storage+32];
	selp.b32 	%r412, %r411, 0, %p47;
	add.s32 	%r413, %r410, %r412;
	setp.gt.s32 	%p48, %r4, 224;
	ld.shared.u32 	%r414, [_ZZN3cub18CUB_300001_SM_10006detail6reduce18DeviceReduceKernelINS2_10policy_hubIiyN4cuda3std3__44plusIiEEE10Policy1000EN6thrust24THRUST_300001_SM_1000_NS6detail15normal_iteratorINSD_10device_ptrIiEEEEyS9_iNS7_10__identityEEEvT0_PT3_T1_NS0_13GridEvenShareISN_EET2_T4_E12temp_storage+36];
	selp.b32 	%r415, %r414, 0, %p48;
	add.s32 	%r501, %r413, %r415;
	bra.uni 	$L__BB9_46;
$L__BB9_25:
	cvt.u32.u64 	%r90, %rd4;
	mov.u32 	%r46, %tid.x;
	add.s32 	%r91, %r46, %r90;
	mul.wide.u32 	%rd26, %r91, 4;
	add.s64 	%rd27, %rd2, %rd26;
	ld.global.u32 	%r92, [%rd27];
	ld.global.u32 	%r93, [%rd27+1024];
	ld.global.u32 	%r94, [%rd27+2048];
	ld.global.u32 	%r95, [%rd27+3072];
	ld.global.u32 	%r96, [%rd27+4096];
	ld.global.u32 	%r97, [%rd27+5120];
	ld.global.u32 	%r98, [%rd27+6144];
	ld.global.u32 	%r99, [%rd27+7168];
	ld.global.u32 	%r100, [%rd27+8192];
	ld.global.u32 	%r101, [%rd27+9216];
	ld.global.u32 	%r102, [%rd27+10240];
	ld.global.u32 	%r103, [%rd27+11264];
	ld.global.u32 	%r104, [%rd27+12288];
	ld.global.u32 	%r105, [%rd27+13312];
	ld.global.u32 	%r106, [%rd27+14336];
	ld.global.u32 	%r107, [%rd27+15360];
	add.s32 	%r108, %r93, %r92;
	add.s32 	%r109, %r94, %r108;
	add.s32 	%r110, %r95, %r109;
	add.s32 	%r111, %r96, %r110;
	add.s32 	%r112, %r97, %r111;
	add.s32 	%r113, %r98, %r112;
	add.s32 	%r114, %r99, %r113;
	add.s32 	%r115, %r100, %r114;
	add.s32 	%r116, %r101, %r115;
	add.s32 	%r117, %r102, %r116;
	add.s32 	%r118, %r103, %r117;
	add.s32 	%r119, %r104, %r118;
	add.s32 	%r120, %r105, %r119;
	add.s32 	%r121, %r106, %r120;
	add.s32 	%r500, %r107, %r121;
	setp.lt.u64 	%p2, %rd5, %rd3;
	@%p2 bra 	$L__BB9_42;
	cvt.u32.u64 	%r123, %rd3;
	cvt.u64.u32 	%rd28, %r46;
	add.s64 	%rd74, %rd4, %rd3;
	cvt.u32.u64 	%r48, %rd1;
	not.b32 	%r125, %r46;
	add.s32 	%r126, %r125, %r48;
	sub.s32 	%r127, %r126, %r123;
	sub.s32 	%r483, %r127, %r90;
	add.s64 	%rd29, %rd74, %rd28;
	shl.b64 	%rd30, %rd29, 2;
	add.s64 	%rd31, %rd30, %rd2;
	add.s64 	%rd73, %rd31, 8192;
	mov.b32 	%r484, 0;
	shl.b32 	%r128, %r1, 12;
	mov.u64 	%rd75, %rd4;
$L__BB9_27:
	cvt.s64.s32 	%rd15, %r128;
	add.s64 	%rd75, %rd75, %rd15;
	add.s64 	%rd32, %rd1, -4096;
	setp.gt.u64 	%p3, %rd75, %rd32;
	@%p3 bra 	$L__BB9_29;
	shl.b32 	%r129, %r1, 12;
	cvt.s64.s32 	%rd33, %r129;
	cvt.u64.u32 	%rd34, %r46;
	add.s64 	%rd35, %rd75, %rd34;
	shl.b64 	%rd36, %rd35, 2;
	add.s64 	%rd37, %rd2, %rd36;
	ld.global.u32 	%r130, [%rd37];
	ld.global.u32 	%r131, [%rd37+1024];
	ld.global.u32 	%r132, [%rd37+2048];
	ld.global.u32 	%r133, [%rd37+3072];
	ld.global.u32 	%r134, [%rd37+4096];
	ld.global.u32 	%r135, [%rd37+5120];
	ld.global.u32 	%r136, [%rd37+6144];
	ld.global.u32 	%r137, [%rd37+7168];
	ld.global.u32 	%r138, [%rd37+8192];
	ld.global.u32 	%r139, [%rd37+9216];
	ld.global.u32 	%r140, [%rd37+10240];
	ld.global.u32 	%r141, [%rd37+11264];
	ld.global.u32 	%r142, [%rd37+12288];
	ld.global.u32 	%r143, [%rd37+13312];
	ld.global.u32 	%r144, [%rd37+14336];
	ld.global.u32 	%r145, [%rd37+15360];
	add.s32 	%r146, %r130, %r500;
	add.s32 	%r147, %r131, %r146;
	add.s32 	%r148, %r132, %r147;
	add.s32 	%r149, %r133, %r148;
	add.s32 	%r150, %r134, %r149;
	add.s32 	%r151, %r135, %r150;
	add.s32 	%r152, %r136, %r151;
	add.s32 	%r153, %r137, %r152;
	add.s32 	%r154, %r138, %r153;
	add.s32 	%r155, %r139, %r154;
	add.s32 	%r156, %r140, %r155;
	add.s32 	%r157, %r141, %r156;
	add.s32 	%r158, %r142, %r157;
	add.s32 	%r159, %r143, %r158;
	add.s32 	%r160, %r144, %r159;
	add.s32 	%r500, %r145, %r160;
	sub.s64 	%rd38, %rd1, %rd75;
	setp.lt.u64 	%p4, %rd38, %rd33;
	add.s32 	%r484, %r484, 1;
	add.s64 	%rd74, %rd74, %rd33;
	sub.s32 	%r483, %r483, %r129;
	mul.wide.s32 	%rd39, %r129, 4;
	add.s64 	%rd73, %rd73, %rd39;
	@%p4 bra 	$L__BB9_42;
	bra.uni 	$L__BB9_27;
$L__BB9_29:
	setp.le.u64 	%p5, %rd1, %rd75;
	cvt.u32.u64 	%r161, %rd75;
	cvt.u32.u64 	%r162, %rd1;
	sub.s32 	%r163, %r162, %r161;
	setp.ge.s32 	%p6, %r46, %r163;
	or.pred  	%p7, %p5, %p6;
	@%p7 bra 	$L__BB9_42;
	cvt.u32.u64 	%r166, %rd15;
	cvt.u32.u64 	%r167, %rd4;
	not.b32 	%r168, %r46;
	add.s32 	%r169, %r168, %r48;
	add.s32 	%r170, %r166, %r167;
	sub.s32 	%r171, %r169, %r170;
	mul.lo.s32 	%r172, %r1, %r484;
	shl.b32 	%r173, %r172, 12;
	sub.s32 	%r174, %r171, %r173;
	shr.u32 	%r175, %r174, 8;
	add.s32 	%r56, %r175, 1;
	and.b32  	%r57, %r56, 15;
	setp.lt.u32 	%p8, %r174, 3840;
	mov.u32 	%r490, %r46;
	@%p8 bra 	$L__BB9_33;
	shr.u32 	%r176, %r483, 8;
	add.s32 	%r177, %r176, 1;
	and.b32  	%r178, %r177, 33554416;
	neg.s32 	%r486, %r178;
	mov.u32 	%r490, %r46;
$L__BB9_32:
	.pragma "nounroll";
	ld.global.u32 	%r179, [%rd73+-8192];
	add.s32 	%r180, %r179, %r500;
	ld.global.u32 	%r181, [%rd73+-7168];
	add.s32 	%r182, %r181, %r180;
	ld.global.u32 	%r183, [%rd73+-6144];
	add.s32 	%r184, %r183, %r182;
	ld.global.u32 	%r185, [%rd73+-5120];
	add.s32 	%r186, %r185, %r184;
	ld.global.u32 	%r187, [%rd73+-4096];
	add.s32 	%r188, %r187, %r186;
	ld.global.u32 	%r189, [%rd73+-3072];
	add.s32 	%r190, %r189, %r188;
	ld.global.u32 	%r191, [%rd73+-2048];
	add.s32 	%r192, %r191, %r190;
	ld.global.u32 	%r193, [%rd73+-1024];
	add.s32 	%r194, %r193, %r192;
	ld.global.u32 	%r195, [%rd73];
	add.s32 	%r196, %r195, %r194;
	ld.global.u32 	%r197, [%rd73+1024];
	add.s32 	%r198, %r197, %r196;
	ld.global.u32 	%r199, [%rd73+2048];
	add.s32 	%r200, %r199, %r198;
	ld.global.u32 	%r201, [%rd73+3072];
	add.s32 	%r202, %r201, %r200;
	ld.global.u32 	%r203, [%rd73+4096];
	add.s32 	%r204, %r203, %r202;
	ld.global.u32 	%r205, [%rd73+5120];
	add.s32 	%r206, %r205, %r204;
	ld.global.u32 	%r207, [%rd73+6144];
	add.s32 	%r208, %r207, %r206;
	ld.global.u32 	%r209, [%rd73+7168];
	add.s32 	%r500, %r209, %r208;
	add.s32 	%r490, %r490, 4096;
	add.s32 	%r486, %r486, 16;
	add.s64 	%rd73, %rd73, 16384;
	setp.ne.s32 	%p9, %r486, 0;
	@%p9 bra 	$L__BB9_32;
$L__BB9_33:
	setp.eq.s32 	%p10, %r57, 0;
	@%p10 bra 	$L__BB9_42;
	and.b32  	%r68, %r56, 7;
	setp.lt.u32 	%p11, %r57, 8;
	@%p11 bra 	$L__BB9_36;
	cvt.u64.u32 	%rd40, %r490;
	add.s64 	%rd41, %rd75, %rd40;
	shl.b64 	%rd42, %rd41, 2;
	add.s64 	%rd43, %rd2, %rd42;
	ld.global.u32 	%r211, [%rd43];
	add.s32 	%r212, %r211, %r500;
	ld.global.u32 	%r213, [%rd43+1024];
	add.s32 	%r214, %r213, %r212;
	ld.global.u32 	%r215, [%rd43+2048];
	add.s32 	%r216, %r215, %r214;
	ld.global.u32 	%r217, [%rd43+3072];
	add.s32 	%r218, %r217, %r216;
	ld.global.u32 	%r219, [%rd43+4096];
	add.s32 	%r220, %r219, %r218;
	ld.global.u32 	%r221, [%rd43+5120];
	add.s32 	%r222, %r221, %r220;
	ld.global.u32 	%r223, [%rd43+6144];
	add.s32 	%r224, %r223, %r222;
	ld.global.u32 	%r225, [%rd43+7168];
	add.s32 	%r500, %r225, %r224;
	add.s32 	%r490, %r490, 2048;
$L__BB9_36:
	setp.eq.s32 	%p12, %r68, 0;
	@%p12 bra 	$L__BB9_42;
	setp.lt.u32 	%p13, %r68, 4;
	@%p13 bra 	$L__BB9_39;
	cvt.u64.u32 	%rd44, %r490;
	add.s64 	%rd45, %rd75, %rd44;
	shl.b64 	%rd46, %rd45, 2;
	add.s64 	%rd47, %rd2, %rd46;
	ld.global.u32 	%r227, [%rd47];
	add.s32 	%r228, %r227, %r500;
	ld.global.u32 	%r229, [%rd47+1024];
	add.s32 	%r230, %r229, %r228;
	ld.global.u32 	%r231, [%rd47+2048];
	add.s32 	%r232, %r231, %r230;
	ld.global.u32 	%r233, [%rd47+3072];
	add.s32 	%r500, %r233, %r232;
	add.s32 	%r490, %r490, 1024;
$L__BB9_39:
	and.b32  	%r234, %r56, 3;
	setp.eq.s32 	%p14, %r234, 0;
	@%p14 bra 	$L__BB9_42;
	cvt.u64.u32 	%rd48, %r490;
	add.s64 	%rd49, %rd48, %rd74;
	shl.b64 	%rd50, %rd49, 2;
	add.s64 	%rd77, %rd2, %rd50;
	cvt.u16.u32 	%rs1, %r483;
	shr.u16 	%rs2, %rs1, 8;
	add.s16 	%rs3, %rs2, 1;
	cvt.u32.u16 	%r235, %rs3;
	and.b32  	%r236, %r235, 3;
	neg.s32 	%r498, %r236;
$L__BB9_41:
	.pragma "nounroll";
	ld.global.u32 	%r237, [%rd77];
	add.s32 	%r500, %r237, %r500;
	add.s64 	%rd77, %rd77, 1024;
	add.s32 	%r498, %r498, 1;
	setp.ne.s32 	%p15, %r498, 0;
	@%p15 bra 	$L__BB9_41;
$L__BB9_42:
	// begin inline asm
	mov.u32 %r238, %laneid;
	// end inline asm
	mov.b32 	%r241, 1;
	mov.b32 	%r262, 31;
	mov.b32 	%r263, -1;
	// begin inline asm
	shfl.sync.down.b32 %r239, %r500, %r241, %r262, %r263;
	// end inline asm
	setp.gt.s32 	%p16, %r238, 30;
	selp.b32 	%r264, 0, %r239, %p16;
	add.s32 	%r245, %r264, %r500;
	mov.b32 	%r246, 2;
	// begin inline asm
	shfl.sync.down.b32 %r244, %r245, %r246, %r262, %r263;
	// end inline asm
	setp.gt.s32 	%p17, %r238, 29;
	selp.b32 	%r265, 0, %r244, %p17;
	add.s32 	%r250, %r245, %r265;
	mov.b32 	%r251, 4;
	// begin inline asm
	shfl.sync.down.b32 %r249, %r250, %r251, %r262, %r263;
	// end inline asm
	setp.gt.s32 	%p18, %r238, 27;
	selp.b32 	%r266, 0, %r249, %p18;
	add.s32 	%r255, %r250, %r266;
	mov.b32 	%r256, 8;
	// begin inline asm
	shfl.sync.down.b32 %r254, %r255, %r256, %r262, %r263;
	// end inline asm
	setp.gt.s32 	%p19, %r238, 23;
	selp.b32 	%r267, 0, %r254, %p19;
	add.s32 	%r260, %r255, %r267;
	mov.b32 	%r261, 16;
	// begin inline asm
	shfl.sync.down.b32 %r259, %r260, %r261, %r262, %r263;
	// end inline asm
	setp.gt.s32 	%p20, %r238, 15;
	selp.b32 	%r268, 0, %r259, %p20;
	add.s32 	%r501, %r260, %r268;
	setp.ne.s32 	%p21, %r238, 0;
	@%p21 bra 	$L__BB9_44;
	shr.u32 	%r269, %r46, 3;
	and.b32  	%r270, %r269, 124;
	mov.u32 	%r271, _ZZN3cub18CUB_300001_SM_10006detail6reduce18DeviceReduceKernelINS2_10policy_hubIiyN4cuda3std3__44plusIiEEE10Policy1000EN6thrust24THRUST_300001_SM_1000_NS6detail15normal_iteratorINSD_10device_ptrIiEEEEyS9_iNS7_10__identityEEEvT0_PT3_T1_NS0_13GridEvenShareISN_EET2_T4_E12temp_storage;
	add.s32 	%r272, %r271, %r270;
	st.shared.u32 	[%r272+8], %r501;
$L__BB9_44:
	bar.sync 	0;
	setp.ne.s32 	%p22, %r46, 0;
	@%p22 bra 	$L__BB9_46;
	ld.shared.u32 	%r273, [_ZZN3cub18CUB_300001_SM_10006detail6reduce18DeviceReduceKernelINS2_10policy_hubIiyN4cuda3std3__44plusIiEEE10Policy1000EN6thrust24THRUST_300001_SM_1000_NS6detail15normal_iteratorINSD_10device_ptrIiEEEEyS9_iNS7_10__identityEEEvT0_PT3_T1_NS0_13GridEvenShareISN_EET2_T4_E12temp_storage+12];
	add.s32 	%r274, %r273, %r501;
	ld.shared.u32 	%r275, [_ZZN3cub18CUB_300001_SM_10006detail6reduce18DeviceReduceKernelINS2_10policy_hubIiyN4cuda3std3__44plusIiEEE10Policy1000EN6thrust24THRUST_300001_SM_1000_NS6detail15normal_iteratorINSD_10device_ptrIiEEEEyS9_iNS7_10__identityEEEvT0_PT3_T1_NS0_13GridEvenShareISN_EET2_T4_E12temp_storage+16];
	add.s32 	%r276, %r274, %r275;
	ld.shared.u32 	%r277, [_ZZN3cub18CUB_300001_SM_10006detail6reduce18DeviceReduceKernelINS2_10policy_hubIiyN4cuda3std3__44plusIiEEE10Policy1000EN6thrust24THRUST_300001_SM_1000_NS6detail15normal_iteratorINSD_10device_ptrIiEEEEyS9_iNS7_10__identityEEEvT0_PT3_T1_NS0_13GridEvenShareISN_EET2_T4_E12temp_storage+20];
	add.s32 	%r278, %r276, %r277;
	ld.shared.u32 	%r279, [_ZZN3cub18CUB_300001_SM_10006detail6reduce18DeviceReduceKernelINS2_10policy_hubIiyN4cuda3std3__44plusIiEEE10Policy1000EN6thrust24THRUST_300001_SM_1000_NS6detail15normal_iteratorINSD_10device_ptrIiEEEEyS9_iNS7_10__identityEEEvT0_PT3_T1_NS0_13GridEvenShareISN_EET2_T4_E12temp_storage+24];
	add.s32 	%r280, %r278, %r279;
	ld.shared.u32 	%r281, [_ZZN3cub18CUB_300001_SM_10006detail6reduce18DeviceReduceKernelINS2_10policy_hubIiyN4cuda3std3__44plusIiEEE10Policy1000EN6thrust24THRUST_300001_SM_1000_NS6detail15normal_iteratorINSD_10device_ptrIiEEEEyS9_iNS7_10__identityEEEvT0_PT3_T1_NS0_13GridEvenShareISN_EET2_T4_E12temp_storage+28];
	add.s32 	%r282, %r280, %r281;
	ld.shared.u32 	%r283, [_ZZN3cub18CUB_300001_SM_10006detail6reduce18DeviceReduceKernelINS2_10policy_hubIiyN4cuda3std3__44plusIiEEE10Policy1000EN6thrust24THRUST_300001_SM_1000_NS6detail15normal_iteratorINSD_10device_ptrIiEEEEyS9_iNS7_10__identityEEEvT0_PT3_T1_NS0_13GridEvenShareISN_EET2_T4_E12temp_storage+32];
	add.s32 	%r284, %r282, %r283;
	ld.shared.u32 	%r285, [_ZZN3cub18CUB_300001_SM_10006detail6reduce18DeviceReduceKernelINS2_10policy_hubIiyN4cuda3std3__44plusIiEEE10Policy1000EN6thrust24THRUST_300001_SM_1000_NS6detail15normal_iteratorINSD_10device_ptrIiEEEEyS9_iNS7_10__identityEEEvT0_PT3_T1_NS0_13GridEvenShareISN_EET2_T4_E12temp_storage+36];
	add.s32 	%r501, %r284, %r285;
$L__BB9_46:
	mov.u32 	%r464, %tid.x;
	setp.ne.s32 	%p56, %r464, 0;
	@%p56 bra 	$L__BB9_48;
	ld.param.u64 	%rd71, [_ZN3cub18CUB_300001_SM_10006detail6reduce18DeviceReduceKernelINS2_10policy_hubIiyN4cuda3std3__44plusIiEEE10Policy1000EN6thrust24THRUST_300001_SM_1000_NS6detail15normal_iteratorINSD_10device_ptrIiEEEEyS9_iNS7_10__identityEEEvT0_PT3_T1_NS0_13GridEvenShareISN_EET2_T4__param_1];
	cvta.to.global.u64 	%rd68, %rd71;
	mul.wide.u32 	%rd69, %r2, 4;
	add.s64 	%rd70, %rd68, %rd69;
	st.global.u32 	[%rd70], %r501;
$L__BB9_48:
	ret;

}
	// .globl	_ZN3cub18CUB_300001_SM_10006detail6reduce28DeviceReduceSingleTileKernelINS2_10policy_hubIiyN4cuda3std3__44plusIiEEE10Policy1000EPiSC_iS9_iiNS7_10__identityEEEvT0_T1_T2_T3_T4_T6_
.visible .entry _ZN3cub18CUB_300001_SM_10006detail6reduce28DeviceReduceSingleTileKernelINS2_10policy_hubIiyN4cuda3std3__44plusIiEEE10Policy1000EPiSC_iS9_iiNS7_10__identityEEEvT0_T1_T2_T3_T4_T6_(
	.param .u64 .ptr .align 1 _ZN3cub18CUB_300001_SM_10006detail6reduce28DeviceReduceSingleTileKernelINS2_10policy_hubIiyN4cuda3std3__44plusIiEEE10Policy1000EPiSC_iS9_iiNS7_10__identityEEEvT0_T1_T2_T3_T4_T6__param_0,
	.param .u64 .ptr .align 1 _ZN3cub18CUB_300001_SM_10006detail6reduce28DeviceReduceSingleTileKernelINS2_10policy_hubIiyN4cuda3std3__44plusIiEEE10Policy1000EPiSC_iS9_iiNS7_10__identityEEEvT0_T1_T2_T3_T4_T6__param_1,
	.param .u32 _ZN3cub18CUB_300001_SM_10006detail6reduce28DeviceReduceSingleTileKernelINS2_10policy_hubIiyN4cuda3std3__44plusIiEEE10Policy1000EPiSC_iS9_iiNS7_10__identityEEEvT0_T1_T2_T3_T4_T6__param_2,
	.param .align 1 .b8 _ZN3cub18CUB_300001_SM_10006detail6reduce28DeviceReduceSingleTileKernelINS2_10policy_hubIiyN4cuda3std3__44plusIiEEE10Policy1000EPiSC_iS9_iiNS7_10__identityEEEvT0_T1_T2_T3_T4_T6__param_3[1],
	.param .u32 _ZN3cub18CUB_300001_SM_10006detail6reduce28DeviceReduceSingleTileKernelINS2_10policy_hubIiyN4cuda3std3__44plusIiEEE10Policy1000EPiSC_iS9_iiNS7_10__identityEEEvT0_T1_T2_T3_T4_T6__param_4,
	.param .align 1 .b8 _ZN3cub18CUB_300001_SM_10006detail6reduce28DeviceReduceSingleTileKernelINS2_10policy_hubIiyN4cuda3std3__44plusIiEEE10Policy1000EPiSC_iS9_iiNS7_10__identityEEEvT0_T1_T2_T3_T4_T6__param_5[1]
)
.maxntid 256
.minnctapersm 1
{
	.reg .pred 	%p<97>;
	.reg .b32 	%r<687>;
	.reg .b64 	%rd<125>;
	// demoted variable
	.shared .align 4 .b8 _ZZN3cub18CUB_300001_SM_10006detail6reduce28DeviceReduceSingleTileKernelINS2_10policy_hubIiyN4cuda3std3__44plusIiEEE10Policy1000EPiSC_iS9_iiNS7_10__identityEEEvT0_T1_T2_T3_T4_T6_E12temp_storage[44];
	ld.param.u64 	%rd16, [_ZN3cub18CUB_300001_SM_10006detail6reduce28DeviceReduceSingleTileKernelINS2_10policy_hubIiyN4cuda3std3__44plusIiEEE10Policy1000EPiSC_iS9_iiNS7_10__identityEEEvT0_T1_T2_T3_T4_T6__param_0];
	ld.param.u64 	%rd17, [_ZN3cub18CUB_300001_SM_10006detail6reduce28DeviceReduceSingleTileKernelINS2_10policy_hubIiyN4cuda3std3__44plusIiEEE10Policy1000EPiSC_iS9_iiNS7_10__identityEEEvT0_T1_T2_T3_T4_T6__param_1];
	ld.param.u32 	%r120, [_ZN3cub18CUB_300001_SM_10006detail6reduce28DeviceReduceSingleTileKernelINS2_10policy_hubIiyN4cuda3std3__44plusIiEEE10Policy1000EPiSC_iS9_iiNS7_10__identityEEEvT0_T1_T2_T3_T4_T6__param_2];
	ld.param.u32 	%r121, [_ZN3cub18CUB_300001_SM_10006detail6reduce28DeviceReduceSingleTileKernelINS2_10policy_hubIiyN4cuda3std3__44plusIiEEE10Policy1000EPiSC_iS9_iiNS7_10__identityEEEvT0_T1_T2_T3_T4_T6__param_4];
	cvta.to.global.u64 	%rd1, %rd17;
	setp.ne.s32 	%p1, %r120, 0;
	@%p1 bra 	$L__BB10_3;
	mov.u32 	%r633, %tid.x;
	setp.ne.s32 	%p96, %r633, 0;
	@%p96 bra 	$L__BB10_74;
	st.global.u32 	[%rd1], %r121;
	bra.uni 	$L__BB10_74;
$L__BB10_3:
	and.b64  	%rd18, %rd16, 15;
	setp.ne.s64 	%p2, %rd18, 0;
	@%p2 bra 	$L__BB10_38;
	setp.gt.s32 	%p49, %r120, 4095;
	@%p49 bra 	$L__BB10_22;
	mov.u32 	%r1, %tid.x;
	setp.ge.s32 	%p66, %r1, %r120;
	mov.b32 	%r644, 0;
	mov.u32 	%r639, %r1;
	@%p66 bra 	$L__BB10_7;
	mul.wide.u32 	%rd113, %r1, 4;
	add.s64 	%rd112, %rd16, %rd113;
	// begin inline asm
	ld.global.nc.u32 %r644, [%rd112];
	// end inline asm
	add.s32 	%r639, %r1, 256;
$L__BB10_7:
	setp.ge.s32 	%p67, %r639, %r120;
	@%p67 bra 	$L__BB10_13;
	not.b32 	%r507, %r639;
	add.s32 	%r6, %r120, %r507;
	and.b32  	%r508, %r6, 768;
	setp.eq.s32 	%p68, %r508, 768;
	@%p68 bra 	$L__BB10_11;
	mul.wide.u32 	%rd114, %r639, 4;
	add.s64 	%rd121, %rd16, %rd114;
	shr.u32 	%r509, %r6, 8;
	add.s32 	%r510, %r509, 1;
	and.b32  	%r511, %r510, 3;
	neg.s32 	%r636, %r511;
$L__BB10_10:
	.pragma "nounroll";
	// begin inline asm
	ld.global.nc.u32 %r512, [%rd121];
	// end inline asm
	add.s32 	%r644, %r512, %r644;
	add.s32 	%r639, %r639, 256;
	add.s64 	%rd121, %rd121, 1024;
	add.s32 	%r636, %r636, 1;
	setp.ne.s32 	%p69, %r636, 0;
	@%p69 bra 	$L__BB10_10;
$L__BB10_11:
	setp.lt.u32 	%p70, %r6, 768;
	@%p70 bra 	$L__BB10_13;
$L__BB10_12:
	mul.wide.s32 	%rd120, %r639, 4;
	add.s64 	%rd116, %rd16, %rd120;
	// begin inline asm
	ld.global.nc.u32 %r513, [%rd116];
	// end inline asm
	add.s32 	%r517, %r513, %r644;
	add.s64 	%rd117, %rd116, 1024;
	// begin inline asm
	ld.global.nc.u32 %r514, [%rd117];
	// end inline asm
	add.s32 	%r518, %r514, %r517;
	add.s64 	%rd118, %rd116, 2048;
	// begin inline asm
	ld.global.nc.u32 %r515, [%rd118];
	// end inline asm
	add.s32 	%r519, %r515, %r518;
	add.s64 	%rd119, %rd116, 3072;
	// begin inline asm
	ld.global.nc.u32 %r516, [%rd119];
	// end inline asm
	add.s32 	%r644, %r516, %r519;
	add.s32 	%r639, %r639, 1024;
	setp.lt.s32 	%p71, %r639, %r120;
	@%p71 bra 	$L__BB10_12;
$L__BB10_13:
	setp.lt.s32 	%p72, %r120, 256;
	@%p72 bra 	$L__BB10_18;
	// begin inline asm
	mov.u32 %r583, %laneid;
	// end inline asm
	mov.b32 	%r586, 1;
	mov.b32 	%r607, 31;
	mov.b32 	%r608, -1;
	// begin inline asm
	shfl.sync.down.b32 %r584, %r644, %r586, %r607, %r608;
	// end inline asm
	setp.gt.s32 	%p88, %r583, 30;
	selp.b32 	%r609, 0, %r584, %p88;
	add.s32 	%r590, %r609, %r644;
	mov.b32 	%r591, 2;
	// begin inline asm
	shfl.sync.down.b32 %r589, %r590, %r591, %r607, %r608;
	// end inline asm
	setp.gt.s32 	%p89, %r583, 29;
	selp.b32 	%r610, 0, %r589, %p89;
	add.s32 	%r595, %r590, %r610;
	mov.b32 	%r596, 4;
	// begin inline asm
	shfl.sync.down.b32 %r594, %r595, %r596, %r607, %r608;
	// end inline asm
	setp.gt.s32 	%p90, %r583, 27;
	selp.b32 	%r611, 0, %r594, %p90;
	add.s32 	%r600, %r595, %r611;
	mov.b32 	%r601, 8;
	// begin inline asm
	shfl.sync.down.b32 %r599, %r600, %r601, %r607, %r608;
	// end inline asm
	setp.gt.s32 	%p91, %r583, 23;
	selp.b32 	%r612, 0, %r599, %p91;
	add.s32 	%r605, %r600, %r612;
	mov.b32 	%r606, 16;
	// begin inline asm
	shfl.sync.down.b32 %r604, %r605, %r606, %r607, %r608;
	// end inline asm
	setp.gt.s32 	%p92, %r583, 15;
	selp.b32 	%r613, 0, %r604, %p92;
	add.s32 	%r686, %r605, %r613;
	setp.ne.s32 	%p93, %r583, 0;
	@%p93 bra 	$L__BB10_16;
	shr.u32 	%r614, %r1, 3;
	and.b32  	%r615, %r614, 124;
	mov.u32 	%r616, _ZZN3cub18CUB_300001_SM_10006detail6reduce28DeviceReduceSingleTileKernelINS2_10policy_hubIiyN4cuda3std3__44plusIiEEE10Policy1000EPiSC_iS9_iiNS7_10__identityEEEvT0_T1_T2_T3_T4_T6_E12temp_storage;
	add.s32 	%r617, %r616, %r615;
	st.shared.u32 	[%r617+8], %r686;
$L__BB10_16:
	bar.sync 	0;
	setp.ne.s32 	%p94, %r1, 0;
	@%p94 bra 	$L__BB10_72;
	ld.shared.u32 	%r618, [_ZZN3cub18CUB_300001_SM_10006detail6reduce28DeviceReduceSingleTileKernelINS2_10policy_hubIiyN4cuda3std3__44plusIiEEE10Policy1000EPiSC_iS9_iiNS7_10__identityEEEvT0_T1_T2_T3_T4_T6_E12temp_storage+12];
	add.s32 	%r619, %r618, %r686;
	ld.shared.u32 	%r620, [_ZZN3cub18CUB_300001_SM_10006detail6reduce28DeviceReduceSingleTileKernelINS2_10policy_hubIiyN4cuda3std3__44plusIiEEE10Policy1000EPiSC_iS9_iiNS7_10__identityEEEvT0_T1_T2_T3_T4_T6_E12temp_storage+16];
	add.s32 	%r621, %r619, %r620;
	ld.shared.u32 	%r622, [_ZZN3cub18CUB_300001_SM_10006detail6reduce28DeviceReduceSingleTileKernelINS2_10policy_hubIiyN4cuda3std3__44plusIiEEE10Policy1000EPiSC_iS9_iiNS7_10__identityEEEvT0_T1_T2_T3_T4_T6_E12temp_storage+20];
	add.s32 	%r623, %r621, %r622;
	ld.shared.u32 	%r624, [_ZZN3cub18CUB_300001_SM_10006detail6reduce28DeviceReduceSingleTileKernelINS2_10policy_hubIiyN4cuda3std3__44plusIiEEE10Policy1000EPiSC_iS9_iiNS7_10__identityEEEvT0_T1_T2_T3_T4_T6_E12temp_storage+24];
	add.s32 	%r625, %r623, %r624;
	ld.shared.u32 	%r626, [_ZZN3cub18CUB_300001_SM_10006detail6reduce28DeviceReduceSingleTileKernelINS2_10policy_hubIiyN4cuda3std3__44plusIiEEE10Policy1000EPiSC_iS9_iiNS7_10__identityEEEvT0_T1_T2_T3_T4_T6_E12temp_storage+28];
	add.s32 	%r627, %r625, %r626;
	ld.shared.u32 	%r628, [_ZZN3cub18CUB_300001_SM_10006detail6reduce28DeviceReduceSingleTileKernelINS2_10policy_hubIiyN4cuda3std3__44plusIiEEE10Policy1000EPiSC_iS9_iiNS7_10__identityEEEvT0_T1_T2_T3_T4_T6_E12temp_storage+32];
	add.s32 	%r629, %r627, %r628;
	ld.shared.u32 	%r630, [_ZZN3cub18CUB_300001_SM_10006detail6reduce28DeviceReduceSingleTileKernelINS2_10policy_hubIiyN4cuda3std3__44plusIiEEE10Policy1000EPiSC_iS9_iiNS7_10__identityEEEvT0_T1_T2_T3_T4_T6_E12temp_storage+36];
	add.s32 	%r686, %r629, %r630;
	bra.uni 	$L__BB10_72;
$L__BB10_18:
	// begin inline asm
	mov.u32 %r520, %laneid;
	// end inline asm
	and.b32  	%r546, %r1, 992;
	add.s32 	%r547, %r546, 32;
	setp.gt.s32 	%p73, %r547, %r120;
	not.b32 	%r548, %r546;
	add.s32 	%r549, %r120, %r548;
	selp.b32 	%r544, %r549, 31, %p73;
	mov.b32 	%r523, 1;
	mov.b32 	%r545, -1;
	// begin inline asm
	shfl.sync.down.b32 %r521, %r644, %r523, %r544, %r545;
	// end inline asm
	setp.lt.s32 	%p74, %r520, %r544;
	selp.b32 	%r550, %r521, 0, %p74;
	add.s32 	%r527, %r550, %r644;
	mov.b32 	%r528, 2;
	// begin inline asm
	shfl.sync.down.b32 %r526, %r527, %r528, %r544, %r545;
	// end inline asm
	add.s32 	%r551, %r520, 2;
	setp.gt.s32 	%p75, %r551, %r544;
	selp.b32 	%r552, 0, %r526, %p75;
	add.s32 	%r532, %r527, %r552;
	mov.b32 	%r533, 4;
	// begin inline asm
	shfl.sync.down.b32 %r531, %r532, %r533, %r544, %r545;
	// end inline asm
	add.s32 	%r553, %r520, 4;
	setp.gt.s32 	%p76, %r553, %r544;
	selp.b32 	%r554, 0, %r531, %p76;
	add.s32 	%r537, %r532, %r554;
	mov.b32 	%r538, 8;
	// begin inline asm
	shfl.sync.down.b32 %r536, %r537, %r538, %r544, %r545;
	// end inline asm
	add.s32 	%r555, %r520, 8;
	setp.gt.s32 	%p77, %r555, %r544;
	selp.b32 	%r556, 0, %r536, %p77;
	add.s32 	%r542, %r537, %r556;
	mov.b32 	%r543, 16;
	// begin inline asm
	shfl.sync.down.b32 %r541, %r542, %r543, %r544, %r545;
	// end inline asm
	add.s32 	%r557, %r520, 16;
	setp.gt.s32 	%p78, %r557, %r544;
	selp.b32 	%r558, 0, %r541, %p78;
	add.s32 	%r686, %r542, %r558;
	setp.ne.s32 	%p79, %r520, 0;
	@%p79 bra 	$L__BB10_20;
	shr.u32 	%r559, %r1, 3;
	and.b32  	%r560, %r559, 124;
	mov.u32 	%r561, _ZZN3cub18CUB_300001_SM_10006detail6reduce28DeviceReduceSingleTileKernelINS2_10policy_hubIiyN4cuda3std3__44plusIiEEE10Policy1000EPiSC_iS9_iiNS7_10__identityEEEvT0_T1_T2_T3_T4_T6_E12temp_storage;
	add.s32 	%r562, %r561, %r560;
	st.shared.u32 	[%r562+8], %r686;
$L__BB10_20:
	bar.sync 	0;
	setp.ne.s32 	%p80, %r1, 0;
	@%p80 bra 	$L__BB10_72;
	setp.gt.s32 	%p81, %r120, 32;
	ld.shared.u32 	%r563, [_ZZN3cub18CUB_300001_SM_10006detail6reduce28DeviceReduceSingleTileKernelINS2_10policy_hubIiyN4cuda3std3__44plusIiEEE10Policy1000EPiSC_iS9_iiNS7_10__identityEEEvT0_T1_T2_T3_T4_T6_E12temp_storage+12];
	selp.b32 	%r564, %r563, 0, %p81;
	add.s32 	%r565, %r564, %r686;
	setp.gt.s32 	%p82, %r120, 64;
	ld.shared.u32 	%r566, [_ZZN3cub18CUB_300001_SM_10006detail6reduce28DeviceReduceSingleTileKernelINS2_10policy_hubIiyN4cuda3std3__44plusIiEEE10Policy1000EPiSC_iS9_iiNS7_10__identityEEEvT0_T1_T2_T3_T4_T6_E12temp_storage+16];
	selp.b32 	%r567, %r566, 0, %p82;
	add.s32 	%r568, %r565, %r567;
	setp.gt.s32 	%p83, %r120, 96;
	ld.shared.u32 	%r569, [_ZZN3cub18CUB_300001_SM_10006detail6reduce28DeviceReduceSingleTileKernelINS2_10policy_hubIiyN4cuda3std3__44plusIiEEE10Policy1000EPiSC_iS9_iiNS7_10__identityEEEvT0_T1_T2_T3_T4_T6_E12temp_storage+20];
	selp.b32 	%r570, %r569, 0, %p83;
	add.s32 	%r571, %r568, %r570;
	setp.gt.s32 	%p84, %r120, 128;
	ld.shared.u32 	%r572, [_ZZN3cub18CUB_300001_SM_10006detail6reduce28DeviceReduceSingleTileKernelINS2_10policy_hubIiyN4cuda3std3__44plusIiEEE10Policy1000EPiSC_iS9_iiNS7_10__identityEEEvT0_T1_T2_T3_T4_T6_E12temp_storage+24];
	selp.b32 	%r573, %r572, 0, %p84;
	add.s32 	%r574, %r571, %r573;
	setp.gt.s32 	%p85, %r120, 160;
	ld.shared.u32 	%r575, [_ZZN3cub18CUB_300001_SM_10006detail6reduce28DeviceReduceSingleTileKernelINS2_10policy_hubIiyN4cuda3std3__44plusIiEEE10Policy1000EPiSC_iS9_iiNS7_10__identityEEEvT0_T1_T2_T3_T4_T6_E12temp_storage+28];
	selp.b32 	%r576, %r575, 0, %p85;
	add.s32 	%r577, %r574, %r576;
	setp.gt.s32 	%p86, %r120, 192;
	ld.shared.u32 	%r578, [_ZZN3cub18CUB_300001_SM_10006detail6reduce28DeviceReduceSingleTileKernelINS2_10policy_hubIiyN4cuda3std3__44plusIiEEE10Policy1000EPiSC_iS9_iiNS7_10__identityEEEvT0_T1_T2_T3_T4_T6_E12temp_storage+32];
	selp.b32 	%r579, %r578, 0, %p86;
	add.s32 	%r580, %r577, %r579;
	setp.gt.s32 	%p87, %r120, 224;
	ld.shared.u32 	%r581, [_ZZN3cub18CUB_300001_SM_10006detail6reduce28DeviceReduceSingleTileKernelINS2_10policy_hubIiyN4cuda3std3__44plusIiEEE10Policy1000EPiSC_iS9_iiNS7_10__identityEEEvT0_T1_T2_T3_T4_T6_E12temp_storage+36];
	selp.b32 	%r582, %r581, 0, %p87;
	add.s32 	%r686, %r580, %r582;
	bra.uni 	$L__BB10_72;
$L__BB10_22:
	mov.u32 	%r26, %tid.x;
	shl.b32 	%r377, %r26, 2;
	mul.wide.u32 	%rd86, %r377, 4;
	add.s64 	%rd76, %rd16, %rd86;
	// begin inline asm
	ld.global.nc.v2.u64 {%rd74, %rd75}, [%rd76];
	// end inline asm
	mov.b64 	{%r378, %r379}, %rd75;
	mov.b64 	{%r380, %r381}, %rd74;
	add.s64 	%rd79, %rd76, 4096;
	// begin inline asm
	ld.global.nc.v2.u64 {%rd77, %rd78}, [%rd79];
	// end inline asm
	mov.b64 	{%r382, %r383}, %rd78;
	mov.b64 	{%r384, %r385}, %rd77;
	add.s64 	%rd82, %rd76, 8192;
	// begin inline asm
	ld.global.nc.v2.u64 {%rd80, %rd81}, [%rd82];
	// end inline asm
	mov.b64 	{%r386, %r387}, %rd81;
	mov.b64 	{%r388, %r389}, %rd80;
	add.s64 	%rd85, %rd76, 12288;
	// begin inline asm
	ld.global.nc.v2.u64 {%rd83, %rd84}, [%rd85];
	// end inline asm
	mov.b64 	{%r390, %r391}, %rd84;
	mov.b64 	{%r392, %r393}, %rd83;
	add.s32 	%r394, %r381, %r380;
	add.s32 	%r395, %r378, %r394;
	add.s32 	%r396, %r379, %r395;
	add.s32 	%r397, %r384, %r396;
	add.s32 	%r398, %r385, %r397;
	add.s32 	%r399, %r382, %r398;
	add.s32 	%r400, %r383, %r399;
	add.s32 	%r401, %r388, %r400;
	add.s32 	%r402, %r389, %r401;
	add.s32 	%r403, %r386, %r402;
	add.s32 	%r404, %r387, %r403;
	add.s32 	%r405, %r392, %r404;
	add.s32 	%r406, %r393, %r405;
	add.s32 	%r407, %r390, %r406;
	add.s32 	%r659, %r391, %r407;
	setp.lt.u32 	%p50, %r120, 8192;
	mov.b32 	%r648, 4096;
	@%p50 bra 	$L__BB10_26;
	add.s32 	%r28, %r120, -4096;
	mov.b32 	%r648, 4096;
$L__BB10_24:
	mul.wide.s32 	%rd99, %r648, 4;
	add.s64 	%rd89, %rd76, %rd99;
	// begin inline asm
	ld.global.nc.v2.u64 {%rd87, %rd88}, [%rd89];
	// end inline asm
	mov.b64 	{%r409, %r410}, %rd88;
	mov.b64 	{%r411, %r412}, %rd87;
	add.s64 	%rd92, %rd89, 4096;
	// begin inline asm
	ld.global.nc.v2.u64 {%rd90, %rd91}, [%rd92];
	// end inline asm
	mov.b64 	{%r413, %r414}, %rd91;
	mov.b64 	{%r415, %r416}, %rd90;
	add.s64 	%rd95, %rd89, 8192;
	// begin inline asm
	ld.global.nc.v2.u64 {%rd93, %rd94}, [%rd95];
	// end inline asm
	mov.b64 	{%r417, %r418}, %rd94;
	mov.b64 	{%r419, %r420}, %rd93;
	add.s64 	%rd98, %rd89, 12288;
	// begin inline asm
	ld.global.nc.v2.u64 {%rd96, %rd97}, [%rd98];
	// end inline asm
	mov.b64 	{%r421, %r422}, %rd97;
	mov.b64 	{%r423, %r424}, %rd96;
	add.s32 	%r425, %r411, %r659;
	add.s32 	%r426, %r412, %r425;
	add.s32 	%r427, %r409, %r426;
	add.s32 	%r428, %r410, %r427;
	add.s32 	%r429, %r415, %r428;
	add.s32 	%r430, %r416, %r429;
	add.s32 	%r431, %r413, %r430;
	add.s32 	%r432, %r414, %r431;
	add.s32 	%r433, %r419, %r432;
	add.s32 	%r434, %r420, %r433;
	add.s32 	%r435, %r417, %r434;
	add.s32 	%r436, %r418, %r435;
	add.s32 	%r437, %r423, %r436;
	add.s32 	%r438, %r424, %r437;
	add.s32 	%r439, %r421, %r438;
	add.s32 	%r659, %r422, %r439;
	sub.s32 	%r440, %r120, %r648;
	setp.lt.s32 	%p51, %r440, 4096;
	@%p51 bra 	$L__BB10_34;
	add.s32 	%r648, %r648, 4096;
	setp.le.s32 	%p52, %r648, %r28;
	@%p52 bra 	$L__BB10_24;
$L__BB10_26:
	setp.le.s32 	%p53, %r120, %r648;
	@%p53 bra 	$L__BB10_34;
	sub.s32 	%r35, %r120, %r648;
	setp.ge.s32 	%p54, %r26, %r35;
	@%p54 bra 	$L__BB10_34;
	not.b32 	%r442, %r26;
	add.s32 	%r443, %r120, %r442;
	sub.s32 	%r36, %r443, %r648;
	and.b32  	%r444, %r36, 768;
	setp.eq.s32 	%p55, %r444, 768;
	mov.u32 	%r653, %r26;
	@%p55 bra 	$L__BB10_31;
	add.s32 	%r650, %r26, %r648;
	shr.u32 	%r445, %r36, 8;
	add.s32 	%r446, %r445, 1;
	and.b32  	%r447, %r446, 3;
	neg.s32 	%r649, %r447;
	mov.u32 	%r653, %r26;
$L__BB10_30:
	.pragma "nounroll";
	mul.wide.u32 	%rd101, %r650, 4;
	add.s64 	%rd100, %rd16, %rd101;
	// begin inline asm
	ld.global.nc.u32 %r448, [%rd100];
	// end inline asm
	add.s32 	%r659, %r448, %r659;
	add.s32 	%r653, %r653, 256;
	add.s32 	%r650, %r650, 256;
	add.s32 	%r649, %r649, 1;
	setp.ne.s32 	%p56, %r649, 0;
	@%p56 bra 	$L__BB10_30;
$L__BB10_31:
	setp.lt.u32 	%p57, %r36, 768;
	@%p57 bra 	$L__BB10_34;
	cvt.u64.u32 	%rd102, %r653;
	cvt.u64.u32 	%rd103, %r648;
	add.s64 	%rd104, %rd102, %rd103;
	shl.b64 	%rd105, %rd104, 2;
	add.s64 	%rd106, %rd105, %rd16;
	add.s64 	%rd122, %rd106, 2048;
	add.s32 	%r656, %r653, %r648;
$L__BB10_33:
	mul.wide.u32 	%rd111, %r656, 4;
	add.s64 	%rd107, %rd16, %rd111;
	// begin inline asm
	ld.global.nc.u32 %r449, [%rd107];
	// end inline asm
	add.s32 	%r453, %r449, %r659;
	add.s64 	%rd108, %rd122, -1024;
	// begin inline asm
	ld.global.nc.u32 %r450, [%rd108];
	// end inline asm
	add.s32 	%r454, %r450, %r453;
	// begin inline asm
	ld.global.nc.u32 %r451, [%rd122];
	// end inline asm
	add.s32 	%r455, %r451, %r454;
	add.s64 	%rd110, %rd122, 1024;
	// begin inline asm
	ld.global.nc.u32 %r452, [%rd110];
	// end inline asm
	add.s32 	%r659, %r452, %r455;
	add.s32 	%r653, %r653, 1024;
	add.s64 	%rd122, %rd122, 4096;
	add.s32 	%r656, %r656, 1024;
	setp.lt.s32 	%p58, %r653, %r35;
	@%p58 bra 	$L__BB10_33;
$L__BB10_34:
	// begin inline asm
	mov.u32 %r456, %laneid;
	// end inline asm
	mov.b32 	%r459, 1;
	mov.b32 	%r480, 31;
	mov.b32 	%r481, -1;
	// begin inline asm
	shfl.sync.down.b32 %r457, %r659, %r459, %r480, %r481;
	// end inline asm
	setp.gt.s32 	%p59, %r456, 30;
	selp.b32 	%r482, 0, %r457, %p59;
	add.s32 	%r463, %r482, %r659;
	mov.b32 	%r464, 2;
	// begin inline asm
	shfl.sync.down.b32 %r462, %r463, %r464, %r480, %r481;
	// end inline asm
	setp.gt.s32 	%p60, %r456, 29;
	selp.b32 	%r483, 0, %r462, %p60;
	add.s32 	%r468, %r463, %r483;
	mov.b32 	%r469, 4;
	// begin inline asm
	shfl.sync.down.b32 %r467, %r468, %r469, %r480, %r481;
	// end inline asm
	setp.gt.s32 	%p61, %r456, 27;
	selp.b32 	%r484, 0, %r467, %p61;
	add.s32 	%r473, %r468, %r484;
	mov.b32 	%r474, 8;
	// begin inline asm
	shfl.sync.down.b32 %r472, %r473, %r474, %r480, %r481;
	// end inline asm
	setp.gt.s32 	%p62, %r456, 23;
	selp.b32 	%r485, 0, %r472, %p62;
	add.s32 	%r478, %r473, %r485;
	mov.b32 	%r479, 16;
	// begin inline asm
	shfl.sync.down.b32 %r477, %r478, %r479, %r480, %r481;
	// end inline asm
	setp.gt.s32 	%p63, %r456, 15;
	selp.b32 	%r486, 0, %r477, %p63;
	add.s32 	%r686, %r478, %r486;
	setp.ne.s32 	%p64, %r456, 0;
	@%p64 bra 	$L__BB10_36;
	shr.u32 	%r487, %r26, 3;
	and.b32  	%r488, %r487, 124;
	mov.u32 	%r489, _ZZN3cub18CUB_300001_SM_10006detail6reduce28DeviceReduceSingleTileKernelINS2_10policy_hubIiyN4cuda3std3__44plusIiEEE10Policy1000EPiSC_iS9_iiNS7_10__identityEEEvT0_T1_T2_T3_T4_T6_E12temp_storage;
	add.s32 	%r490, %r489, %r488;
	st.shared.u32 	[%r490+8], %r686;
$L__BB10_36:
	bar.sync 	0;
	setp.ne.s32 	%p65, %r26, 0;
	@%p65 bra 	$L__BB10_72;
	ld.shared.u32 	%r491, [_ZZN3cub18CUB_300001_SM_10006detail6reduce28DeviceReduceSingleTileKernelINS2_10policy_hubIiyN4cuda3std3__44plusIiEEE10Policy1000EPiSC_iS9_iiNS7_10__identityEEEvT0_T1_T2_T3_T4_T6_E12temp_storage+12];
	add.s32 	%r492, %r491, %r686;
	ld.shared.u32 	%r493, [_ZZN3cub18CUB_300001_SM_10006detail6reduce28DeviceReduceSingleTileKernelINS2_10policy_hubIiyN4cuda3std3__44plusIiEEE10Policy1000EPiSC_iS9_iiNS7_10__identityEEEvT0_T1_T2_T3_T4_T6_E12temp_storage+16];
	add.s32 	%r494, %r492, %r493;
	ld.shared.u32 	%r495, [_ZZN3cub18CUB_300001_SM_10006detail6reduce28DeviceReduceSingleTileKernelINS2_10policy_hubIiyN4cuda3std3__44plusIiEEE10Policy1000EPiSC_iS9_iiNS7_10__identityEEEvT0_T1_T2_T3_T4_T6_E12temp_storage+20];
	add.s32 	%r496, %r494, %r495;
	ld.shared.u32 	%r497, [_ZZN3cub18CUB_300001_SM_10006detail6reduce28DeviceReduceSingleTileKernelINS2_10policy_hubIiyN4cuda3std3__44plusIiEEE10Policy1000EPiSC_iS9_iiNS7_10__identityEEEvT0_T1_T2_T3_T4_T6_E12temp_storage+24];
	add.s32 	%r498, %r496, %r497;
	ld.shared.u32 	%r499, [_ZZN3cub18CUB_300001_SM_10006detail6reduce28DeviceReduceSingleTileKernelINS2_10policy_hubIiyN4cuda3std3__44plusIiEEE10Policy1000EPiSC_iS9_iiNS7_10__identityEEEvT0_T1_T2_T3_T4_T6_E12temp_storage+28];
	add.s32 	%r500, %r498, %r499;
	ld.shared.u32 	%r501, [_ZZN3cub18CUB_300001_SM_10006detail6reduce28DeviceReduceSingleTileKernelINS2_10policy_hubIiyN4cuda3std3__44plusIiEEE10Policy1000EPiSC_iS9_iiNS7_10__identityEEEvT0_T1_T2_T3_T4_T6_E12temp_storage+32];
	add.s32 	%r502, %r500, %r501;
	ld.shared.u32 	%r503, [_ZZN3cub18CUB_300001_SM_10006detail6reduce28DeviceReduceSingleTileKernelINS2_10policy_hubIiyN4cuda3std3__44plusIiEEE10Policy1000EPiSC_iS9_iiNS7_10__identityEEEvT0_T1_T2_T3_T4_T6_E12temp_storage+36];
	add.s32 	%r686, %r502, %r503;
	bra.uni 	$L__BB10_72;
$L__BB10_38:
	setp.gt.s32 	%p3, %r120, 4095;
	@%p3 bra 	$L__BB10_56;
	mov.u32 	%r60, %tid.x;
	setp.ge.s32 	%p20, %r60, %r120;
	mov.b32 	%r670, 0;
	mov.u32 	%r665, %r60;
	@%p20 bra 	$L__BB10_41;
	mul.wide.u32 	%rd66, %r60, 4;
	add.s64 	%rd65, %rd16, %rd66;
	// begin inline asm
	ld.global.nc.u32 %r670, [%rd65];
	// end inline asm
	add.s32 	%r665, %r60, 256;
$L__BB10_41:
	setp.ge.s32 	%p21, %r665, %r120;
	@%p21 bra 	$L__BB10_47;
	not.b32 	%r252, %r665;
	add.s32 	%r65, %r120, %r252;
	and.b32  	%r253, %r65, 768;
	setp.eq.s32 	%p22, %r253, 768;
	@%p22 bra 	$L__BB10_45;
	mul.wide.u32 	%rd67, %r665, 4;
	add.s64 	%rd123, %rd16, %rd67;
	shr.u32 	%r254, %r65, 8;
	add.s32 	%r255, %r254, 1;
	and.b32  	%r256, %r255, 3;
	neg.s32 	%r662, %r256;
$L__BB10_44:
	.pragma "nounroll";
	// begin inline asm
	ld.global.nc.u32 %r257, [%rd123];
	// end inline asm
	add.s32 	%r670, %r257, %r670;
	add.s32 	%r665, %r665, 256;
	add.s64 	%rd123, %rd123, 1024;
	add.s32 	%r662, %r662, 1;
	setp.ne.s32 	%p23, %r662, 0;
	@%p23 bra 	$L__BB10_44;
$L__BB10_45:
	setp.lt.u32 	%p24, %r65, 768;
	@%p24 bra 	$L__BB10_47;
$L__BB10_46:
	mul.wide.s32 	%rd73, %r665, 4;
	add.s64 	%rd69, %rd16, %rd73;
	// begin inline asm
	ld.global.nc.u32 %r258, [%rd69];
	// end inline asm
	add.s32 	%r262, %r258, %r670;
	add.s64 	%rd70, %rd69, 1024;
	// begin inline asm
	ld.global.nc.u32 %r259, [%rd70];
	// end inline asm
	add.s32 	%r263, %r259, %r262;
	add.s64 	%rd71, %rd69, 2048;
	// begin inline asm
	ld.global.nc.u32 %r260, [%rd71];
	// end inline asm
	add.s32 	%r264, %r260, %r263;
	add.s64 	%rd72, %rd69, 3072;
	// begin inline asm
	ld.global.nc.u32 %r261, [%rd72];
	// end inline asm
	add.s32 	%r670, %r261, %r264;
	add.s32 	%r665, %r665, 1024;
	setp.lt.s32 	%p25, %r665, %r120;
	@%p25 bra 	$L__BB10_46;
$L__BB10_47:
	setp.lt.s32 	%p26, %r120, 256;
	@%p26 bra 	$L__BB10_52;
	// begin inline asm
	mov.u32 %r328, %laneid;
	// end inline asm
	mov.b32 	%r331, 1;
	mov.b32 	%r352, 31;
	mov.b32 	%r353, -1;
	// begin inline asm
	shfl.sync.down.b32 %r329, %r670, %r331, %r352, %r353;
	// end inline asm
	setp.gt.s32 	%p42, %r328, 30;
	selp.b32 	%r354, 0, %r329, %p42;
	add.s32 	%r335, %r354, %r670;
	mov.b32 	%r336, 2;
	// begin inline asm
	shfl.sync.down.b32 %r334, %r335, %r336, %r352, %r353;
	// end inline asm
	setp.gt.s32 	%p43, %r328, 29;
	selp.b32 	%r355, 0, %r334, %p43;
	add.s32 	%r340, %r335, %r355;
	mov.b32 	%r341, 4;
	// begin inline asm
	shfl.sync.down.b32 %r339, %r340, %r341, %r352, %r353;
	// end inline asm
	setp.gt.s32 	%p44, %r328, 27;
	selp.b32 	%r356, 0, %r339, %p44;
	add.s32 	%r345, %r340, %r356;
	mov.b32 	%r346, 8;
	// begin inline asm
	shfl.sync.down.b32 %r344, %r345, %r346, %r352, %r353;
	// end inline asm
	setp.gt.s32 	%p45, %r328, 23;
	selp.b32 	%r357, 0, %r344, %p45;
	add.s32 	%r350, %r345, %r357;
	mov.b32 	%r351, 16;
	// begin inline asm
	shfl.sync.down.b32 %r349, %r350, %r351, %r352, %r353;
	// end inline asm
	setp.gt.s32 	%p46, %r328, 15;
	selp.b32 	%r358, 0, %r349, %p46;
	add.s32 	%r686, %r350, %r358;
	setp.ne.s32 	%p47, %r328, 0;
	@%p47 bra 	$L__BB10_50;
	shr.u32 	%r359, %r60, 3;
	and.b32  	%r360, %r359, 124;
	mov.u32 	%r361, _ZZN3cub18CUB_300001_SM_10006detail6reduce28DeviceReduceSingleTileKernelINS2_10policy_hubIiyN4cuda3std3__44plusIiEEE10Policy1000EPiSC_iS9_iiNS7_10__identityEEEvT0_T1_T2_T3_T4_T6_E12temp_storage;
	add.s32 	%r362, %r361, %r360;
	st.shared.u32 	[%r362+8], %r686;
$L__BB10_50:
	bar.sync 	0;
	setp.ne.s32 	%p48, %r60, 0;
	@%p48 bra 	$L__BB10_72;
	ld.shared.u32 	%r363, [_ZZN3cub18CUB_300001_SM_10006detail6reduce28DeviceReduceSingleTileKernelINS2_10policy_hubIiyN4cuda3std3__44plusIiEEE10Policy1000EPiSC_iS9_iiNS7_10__identityEEEvT0_T1_T2_T3_T4_T6_E12temp_storage+12];
	add.s32 	%r364, %r363, %r686;
	ld.shared.u32 	%r365, [_ZZN3cub18CUB_300001_SM_10006detail6reduce28DeviceReduceSingleTileKernelINS2_10policy_hubIiyN4cuda3std3__44plusIiEEE10Policy1000EPiSC_iS9_iiNS7_10__identityEEEvT0_T1_T2_T3_T4_T6_E12temp_storage+16];
	add.s32 	%r366, %r364, %r365;
	ld.shared.u32 	%r367, [_ZZN3cub18CUB_300001_SM_10006detail6reduce28DeviceReduceSingleTileKernelINS2_10policy_hubIiyN4cuda3std3__44plusIiEEE10Policy1000EPiSC_iS9_iiNS7_10__identityEEEvT0_T1_T2_T3_T4_T6_E12temp_storage+20];
	add.s32 	%r368, %r366, %r367;
	ld.shared.u32 	%r369, [_ZZN3cub18CUB_300001_SM_10006detail6reduce28DeviceReduceSingleTileKernelINS2_10policy_hubIiyN4cuda3std3__44plusIiEEE10Policy1000EPiSC_iS9_iiNS7_10__identityEEEvT0_T1_T2_T3_T4_T6_E12temp_storage+24];
	add.s32 	%r370, %r368, %r369;
	ld.shared.u32 	%r371, [_ZZN3cub18CUB_300001_SM_10006detail6reduce28DeviceReduceSingleTileKernelINS2_10policy_hubIiyN4cuda3std3__44plusIiEEE10Policy1000EPiSC_iS9_iiNS7_10__identityEEEvT0_T1_T2_T3_T4_T6_E12temp_storage+28];
	add.s32 	%r372, %r370, %r371;
	ld.shared.u32 	%r373, [_ZZN3cub18CUB_300001_SM_10006detail6reduce28DeviceReduceSingleTileKernelINS2_10policy_hubIiyN4cuda3std3__44plusIiEEE10Policy1000EPiSC_iS9_iiNS7_10__identityEEEvT0_T1_T2_T3_T4_T6_E12temp_storage+32];
	add.s32 	%r374, %r372, %r373;
	ld.shared.u32 	%r375, [_ZZN3cub18CUB_300001_SM_10006detail6reduce28DeviceReduceSingleTileKernelINS2_10policy_hubIiyN4cuda3std3__44plusIiEEE10Policy1000EPiSC_iS9_iiNS7_10__identityEEEvT0_T1_T2_T3_T4_T6_E12temp_storage+36];
	add.s32 	%r686, %r374, %r375;
	bra.uni 	$L__BB10_72;
$L__BB10_52:
	// begin inline asm
	mov.u32 %r265, %laneid;
	// end inline asm
	and.b32  	%r291, %r60, 992;
	add.s32 	%r292, %r291, 32;
	setp.gt.s32 	%p27, %r292, %r120;
	not.b32 	%r293, %r291;
	add.s32 	%r294, %r120, %r293;
	selp.b32 	%r289, %r294, 31, %p27;
	mov.b32 	%r268, 1;
	mov.b32 	%r290, -1;
	// begin inline asm
	shfl.sync.down.b32 %r266, %r670, %r268, %r289, %r290;
	// end inline asm
	setp.lt.s32 	%p28, %r265, %r289;
	selp.b32 	%r295, %r266, 0, %p28;
	add.s32 	%r272, %r295, %r670;
	mov.b32 	%r273, 2;
	// begin inline asm
	shfl.sync.down.b32 %r271, %r272, %r273, %r289, %r290;
	// end inline asm
	add.s32 	%r296, %r265, 2;
	setp.gt.s32 	%p29, %r296, %r289;
	selp.b32 	%r297, 0, %r271, %p29;
	add.s32 	%r277, %r272, %r297;
	mov.b32 	%r278, 4;
	// begin inline asm
	shfl.sync.down.b32 %r276, %r277, %r278, %r289, %r290;
	// end inline asm
	add.s32 	%r298, %r265, 4;
	setp.gt.s32 	%p30, %r298, %r289;
	selp.b32 	%r299, 0, %r276, %p30;
	add.s32 	%r282, %r277, %r299;
	mov.b32 	%r283, 8;
	// begin inline asm
	shfl.sync.down.b32 %r281, %r282, %r283, %r289, %r290;
	// end inline asm
	add.s32 	%r300, %r265, 8;
	setp.gt.s32 	%p31, %r300, %r289;
	selp.b32 	%r301, 0, %r281, %p31;
	add.s32 	%r287, %r282, %r301;
	mov.b32 	%r288, 16;
	// begin inline asm
	shfl.sync.down.b32 %r286, %r287, %r288, %r289, %r290;
	// end inline asm
	add.s32 	%r302, %r265, 16;
	setp.gt.s32 	%p32, %r302, %r289;
	selp.b32 	%r303, 0, %r286, %p32;
	add.s32 	%r686, %r287, %r303;
	setp.ne.s32 	%p33, %r265, 0;
	@%p33 bra 	$L__BB10_54;
	shr.u32 	%r304, %r60, 3;
	and.b32  	%r305, %r304, 124;
	mov.u32 	%r306, _ZZN3cub18CUB_300001_SM_10006detail6reduce28DeviceReduceSingleTileKernelINS2_10policy_hubIiyN4cuda3std3__44plusIiEEE10Policy1000EPiSC_iS9_iiNS7_10__identityEEEvT0_T1_T2_T3_T4_T6_E12temp_storage;
	add.s32 	%r307, %r306, %r305;
	st.shared.u32 	[%r307+8], %r686;
$L__BB10_54:
	bar.sync 	0;
	setp.ne.s32 	%p34, %r60, 0;
	@%p34 bra 	$L__BB10_72;
	setp.gt.s32 	%p35, %r120, 32;
	ld.shared.u32 	%r308, [_ZZN3cub18CUB_300001_SM_10006detail6reduce28DeviceReduceSingleTileKernelINS2_10policy_hubIiyN4cuda3std3__44plusIiEEE10Policy1000EPiSC_iS9_iiNS7_10__identityEEEvT0_T1_T2_T3_T4_T6_E12temp_storage+12];
	selp.b32 	%r309, %r308, 0, %p35;
	add.s32 	%r310, %r309, %r686;
	setp.gt.s32 	%p36, %r120, 64;
	ld.shared.u32 	%r311, [_ZZN3cub18CUB_300001_SM_10006detail6reduce28DeviceReduceSingleTileKernelINS2_10policy_hubIiyN4cuda3std3__44plusIiEEE10Policy1000EPiSC_iS9_iiNS7_10__identityEEEvT0_T1_T2_T3_T4_T6_E12temp_storage+16];
	selp.b32 	%r312, %r311, 0, %p36;
	add.s32 	%r313, %r310, %r312;
	setp.gt.s32 	%p37, %r120, 96;
	ld.shared.u32 	%r314, [_ZZN3cub18CUB_300001_SM_10006detail6reduce28DeviceReduceSingleTileKernelINS2_10policy_hubIiyN4cuda3std3__44plusIiEEE10Policy1000EPiSC_iS9_iiNS7_10__identityEEEvT0_T1_T2_T3_T4_T6_E12temp_storage+20];
	selp.b32 	%r315, %r314, 0, %p37;
	add.s32 	%r316, %r313, %r315;
	setp.gt.s32 	%p38, %r120, 128;
	ld.shared.u32 	%r317, [_ZZN3cub18CUB_300001_SM_10006detail6reduce28DeviceReduceSingleTileKernelINS2_10policy_hubIiyN4cuda3std3__44plusIiEEE10Policy1000EPiSC_iS9_iiNS7_10__identityEEEvT0_T1_T2_T3_T4_T6_E12temp_storage+24];
	selp.b32 	%r318, %r317, 0, %p38;
	add.s32 	%r319, %r316, %r318;
	setp.gt.s32 	%p39, %r120, 160;
	ld.shared.u32 	%r320, [_ZZN3cub18CUB_300001_SM_10006detail6reduce28DeviceReduceSingleTileKernelINS2_10policy_hubIiyN4cuda3std3__44plusIiEEE10Policy1000EPiSC_iS9_iiNS7_10__identityEEEvT0_T1_T2_T3_T4_T6_E12temp_storage+28];
	selp.b32 	%r321, %r320, 0, %p39;
	add.s32 	%r322, %r319, %r321;
	setp.gt.s32 	%p40, %r120, 192;
	ld.shared.u32 	%r323, [_ZZN3cub18CUB_300001_SM_10006detail6reduce28DeviceReduceSingleTileKernelINS2_10policy_hubIiyN4cuda3std3__44plusIiEEE10Policy1000EPiSC_iS9_iiNS7_10__identityEEEvT0_T1_T2_T3_T4_T6_E12temp_storage+32];
	selp.b32 	%r324, %r323, 0, %p40;
	add.s32 	%r325, %r322, %r324;
	setp.gt.s32 	%p41, %r120, 224;
	ld.shared.u32 	%r326, [_ZZN3cub18CUB_300001_SM_10006detail6reduce28DeviceReduceSingleTileKernelINS2_10policy_hubIiyN4cuda3std3__44plusIiEEE10Policy1000EPiSC_iS9_iiNS7_10__identityEEEvT0_T1_T2_T3_T4_T6_E12temp_storage+36];
	selp.b32 	%r327, %r326, 0, %p41;
	add.s32 	%r686, %r325, %r327;
	bra.uni 	$L__BB10_72;
$L__BB10_56:
	mov.u32 	%r85, %tid.x;
	mul.wide.u32 	%rd35, %r85, 4;
	add.s64 	%rd19, %rd16, %rd35;
	// begin inline asm
	ld.global.nc.u32 %r122, [%rd19];
	// end inline asm
	add.s64 	%rd20, %rd19, 1024;
	// begin inline asm
	ld.global.nc.u32 %r123, [%rd20];
	// end inline asm
	add.s64 	%rd21, %rd19, 2048;
	// begin inline asm
	ld.global.nc.u32 %r124, [%rd21];
	// end inline asm
	add.s64 	%rd22, %rd19, 3072;
	// begin inline asm
	ld.global.nc.u32 %r125, [%rd22];
	// end inline asm
	add.s64 	%rd23, %rd19, 4096;
	// begin inline asm
	ld.global.nc.u32 %r126, [%rd23];
	// end inline asm
	add.s64 	%rd24, %rd19, 5120;
	// begin inline asm
	ld.global.nc.u32 %r127, [%rd24];
	// end inline asm
	add.s64 	%rd25, %rd19, 6144;
	// begin inline asm
	ld.global.nc.u32 %r128, [%rd25];
	// end inline asm
	add.s64 	%rd26, %rd19, 7168;
	// begin inline asm
	ld.global.nc.u32 %r129, [%rd26];
	// end inline asm
	add.s64 	%rd27, %rd19, 8192;
	// begin inline asm
	ld.global.nc.u32 %r130, [%rd27];
	// end inline asm
	add.s64 	%rd28, %rd19, 9216;
	// begin inline asm
	ld.global.nc.u32 %r131, [%rd28];
	// end inline asm
	add.s64 	%rd29, %rd19, 10240;
	// begin inline asm
	ld.global.nc.u32 %r132, [%rd29];
	// end inline asm
	add.s64 	%rd30, %rd19, 11264;
	// begin inline asm
	ld.global.nc.u32 %r133, [%rd30];
	// end inline asm
	add.s64 	%rd31, %rd19, 12288;
	// begin inline asm
	ld.global.nc.u32 %r134, [%rd31];
	// end inline asm
	add.s64 	%rd32, %rd19, 13312;
	// begin inline asm
	ld.global.nc.u32 %r135, [%rd32];
	// end inline asm
	add.s64 	%rd33, %rd19, 14336;
	// begin inline asm
	ld.global.nc.u32 %r136, [%rd33];
	// end inline asm
	add.s64 	%rd34, %rd19, 15360;
	// begin inline asm
	ld.global.nc.u32 %r137, [%rd34];
	// end inline asm
	add.s32 	%r139, %r123, %r122;
	add.s32 	%r140, %r124, %r139;
	add.s32 	%r141, %r125, %r140;
	add.s32 	%r142, %r126, %r141;
	add.s32 	%r143, %r127, %r142;
	add.s32 	%r144, %r128, %r143;
	add.s32 	%r145, %r129, %r144;
	add.s32 	%r146, %r130, %r145;
	add.s32 	%r147, %r131, %r146;
	add.s32 	%r148, %r132, %r147;
	add.s32 	%r149, %r133, %r148;
	add.s32 	%r150, %r134, %r149;
	add.s32 	%r151, %r135, %r150;
	add.s32 	%r152, %r136, %r151;
	add.s32 	%r685, %r137, %r152;
	setp.lt.u32 	%p4, %r120, 8192;
	mov.b32 	%r674, 4096;
	@%p4 bra 	$L__BB10_60;
	add.s32 	%r87, %r120, -4096;
	mov.b32 	%r674, 4096;
$L__BB10_58:
	mul.wide.s32 	%rd52, %r674, 4;
	add.s64 	%rd36, %rd19, %rd52;
	// begin inline asm
	ld.global.nc.u32 %r154, [%rd36];
	// end inline asm
	add.s64 	%rd37, %rd36, 1024;
	// begin inline asm
	ld.global.nc.u32 %r155, [%rd37];
	// end inline asm
	add.s64 	%rd38, %rd36, 2048;
	// begin inline asm
	ld.global.nc.u32 %r156, [%rd38];
	// end inline asm
	add.s64 	%rd39, %rd36, 3072;
	// begin inline asm
	ld.global.nc.u32 %r157, [%rd39];
	// end inline asm
	add.s64 	%rd40, %rd36, 4096;
	// begin inline asm
	ld.global.nc.u32 %r158, [%rd40];
	// end inline asm
	add.s64 	%rd41, %rd36, 5120;
	// begin inline asm
	ld.global.nc.u32 %r159, [%rd41];
	// end inline asm
	add.s64 	%rd42, %rd36, 6144;
	// begin inline asm
	ld.global.nc.u32 %r160, [%rd42];
	// end inline asm
	add.s64 	%rd43, %rd36, 7168;
	// begin inline asm
	ld.global.nc.u32 %r161, [%rd43];
	// end inline asm
	add.s64 	%rd44, %rd36, 8192;
	// begin inline asm
	ld.global.nc.u32 %r162, [%rd44];
	// end inline asm
	add.s64 	%rd45, %rd36, 9216;
	// begin inline asm
	ld.global.nc.u32 %r163, [%rd45];
	// end inline asm
	add.s64 	%rd46, %rd36, 10240;
	// begin inline asm
	ld.global.nc.u32 %r164, [%rd46];
	// end inline asm
	add.s64 	%rd47, %rd36, 11264;
	// begin inline asm
	ld.global.nc.u32 %r165, [%rd47];
	// end inline asm
	add.s64 	%rd48, %rd36, 12288;
	// begin inline asm
	ld.global.nc.u32 %r166, [%rd48];
	// end inline asm
	add.s64 	%rd49, %rd36, 13312;
	// begin inline asm
	ld.global.nc.u32 %r167, [%rd49];
	// end inline asm
	add.s64 	%rd50, %rd36, 14336;
	// begin inline asm
	ld.global.nc.u32 %r168, [%rd50];
	// end inline asm
	add.s64 	%rd51, %rd36, 15360;
	// begin inline asm
	ld.global.nc.u32 %r169, [%rd51];
	// end inline asm
	add.s32 	%r170, %r154, %r685;
	add.s32 	%r171, %r155, %r170;
	add.s32 	%r172, %r156, %r171;
	add.s32 	%r173, %r157, %r172;
	add.s32 	%r174, %r158, %r173;
	add.s32 	%r175, %r159, %r174;
	add.s32 	%r176, %r160, %r175;
	add.s32 	%r177, %r161, %r176;
	add.s32 	%r178, %r162, %r177;
	add.s32 	%r179, %r163, %r178;
	add.s32 	%r180, %r164, %r179;
	add.s32 	%r181, %r165, %r180;
	add.s32 	%r182, %r166, %r181;
	add.s32 	%r183, %r167, %r182;
	add.s32 	%r184, %r168, %r183;
	add.s32 	%r685, %r169, %r184;
	sub.s32 	%r185, %r120, %r674;
	setp.lt.s32 	%p5, %r185, 4096;
	@%p5 bra 	$L__BB10_68;
	add.s32 	%r674, %r674, 4096;
	setp.le.s32 	%p6, %r674, %r87;
	@%p6 bra 	$L__BB10_58;
$L__BB10_60:
	setp.le.s32 	%p7, %r120, %r674;
	@%p7 bra 	$L__BB10_68;
	sub.s32 	%r94, %r120, %r674;
	setp.ge.s32 	%p8, %r85, %r94;
	@%p8 bra 	$L__BB10_68;
	not.b32 	%r187, %r85;
	add.s32 	%r188, %r120, %r187;
	sub.s32 	%r95, %r188, %r674;
	and.b32  	%r189, %r95, 768;
	setp.eq.s32 	%p9, %r189, 768;
	mov.u32 	%r679, %r85;
	@%p9 bra 	$L__BB10_65;
	add.s32 	%r676, %r85, %r674;
	shr.u32 	%r190, %r95, 8;
	add.s32 	%r191, %r190, 1;
	and.b32  	%r192, %r191, 3;
	neg.s32 	%r675, %r192;
	mov.u32 	%r679, %r85;
$L__BB10_64:
	.pragma "nounroll";
	mul.wide.u32 	%rd54, %r676, 4;
	add.s64 	%rd53, %rd16, %rd54;
	// begin inline asm
	ld.global.nc.u32 %r193, [%rd53];
	// end inline asm
	add.s32 	%r685, %r193, %r685;
	add.s32 	%r679, %r679, 256;
	add.s32 	%r676, %r676, 256;
	add.s32 	%r675, %r675, 1;
	setp.ne.s32 	%p10, %r675, 0;
	@%p10 bra 	$L__BB10_64;
$L__BB10_65:
	setp.lt.u32 	%p11, %r95, 768;
	@%p11 bra 	$L__BB10_68;
	cvt.u64.u32 	%rd55, %r679;
	cvt.u64.u32 	%rd56, %r674;
	add.s64 	%rd57, %rd55, %rd56;
	shl.b64 	%rd58, %rd57, 2;
	add.s64 	%rd59, %rd58, %rd16;
	add.s64 	%rd124, %rd59, 2048;
	add.s32 	%r682, %r679, %r674;
$L__BB10_67:
	mul.wide.u32 	%rd64, %r682, 4;
	add.s64 	%rd60, %rd16, %rd64;
	// begin inline asm
	ld.global.nc.u32 %r194, [%rd60];
	// end inline asm
	add.s32 	%r198, %r194, %r685;
	add.s64 	%rd61, %rd124, -1024;
	// begin inline asm
	ld.global.nc.u32 %r195, [%rd61];
	// end inline asm
	add.s32 	%r199, %r195, %r198;
	// begin inline asm
	ld.global.nc.u32 %r196, [%rd124];
	// end inline asm
	add.s32 	%r200, %r196, %r199;
	add.s64 	%rd63, %rd124, 1024;
	// begin inline asm
	ld.global.nc.u32 %r197, [%rd63];
	// end inline asm
	add.s32 	%r685, %r197, %r200;
	add.s32 	%r679, %r679, 1024;
	add.s64 	%rd124, %rd124, 4096;
	add.s32 	%r682, %r682, 1024;
	setp.lt.s32 	%p12, %r679, %r94;
	@%p12 bra 	$L__BB10_67;
$L__BB10_68:
	// begin inline asm
	mov.u32 %r201, %laneid;
	// end inline asm
	mov.b32 	%r204, 1;
	mov.b32 	%r225, 31;
	mov.b32 	%r226, -1;
	// begin inline asm
	shfl.sync.down.b32 %r202, %r685, %r204, %r225, %r226;
	// end inline asm
	setp.gt.s32 	%p13, %r201, 30;
	selp.b32 	%r227, 0, %r202, %p13;
	add.s32 	%r208, %r227, %r685;
	mov.b32 	%r209, 2;
	// begin inline asm
	shfl.sync.down.b32 %r207, %r208, %r209, %r225, %r226;
	// end inline asm
	setp.gt.s32 	%p14, %r201, 29;
	selp.b32 	%r228, 0, %r207, %p14;
	add.s32 	%r213, %r208, %r228;
	mov.b32 	%r214, 4;
	// begin inline asm
	shfl.sync.down.b32 %r212, %r213, %r214, %r225, %r226;
	// end inline asm
	setp.gt.s32 	%p15, %r201, 27;
	selp.b32 	%r229, 0, %r212, %p15;
	add.s32 	%r218, %r213, %r229;
	mov.b32 	%r219, 8;
	// begin inline asm
	shfl.sync.down.b32 %r217, %r218, %r219, %r225, %r226;
	// end inline asm
	setp.gt.s32 	%p16, %r201, 23;
	selp.b32 	%r230, 0, %r217, %p16;
	add.s32 	%r223, %r218, %r230;
	mov.b32 	%r224, 16;
	// begin inline asm
	shfl.sync.down.b32 %r222, %r223, %r224, %r225, %r226;
	// end inline asm
	setp.gt.s32 	%p17, %r201, 15;
	selp.b32 	%r231, 0, %r222, %p17;
	add.s32 	%r686, %r223, %r231;
	setp.ne.s32 	%p18, %r201, 0;
	@%p18 bra 	$L__BB10_70;
	shr.u32 	%r232, %r85, 3;
	and.b32  	%r233, %r232, 124;
	mov.u32 	%r234, _ZZN3cub18CUB_300001_SM_10006detail6reduce28DeviceReduceSingleTileKernelINS2_10policy_hubIiyN4cuda3std3__44plusIiEEE10Policy1000EPiSC_iS9_iiNS7_10__identityEEEvT0_T1_T2_T3_T4_T6_E12temp_storage;
	add.s32 	%r235, %r234, %r233;
	st.shared.u32 	[%r235+8], %r686;
$L__BB10_70:
	bar.sync 	0;
	setp.ne.s32 	%p19, %r85, 0;
	@%p19 bra 	$L__BB10_72;
	ld.shared.u32 	%r236, [_ZZN3cub18CUB_300001_SM_10006detail6reduce28DeviceReduceSingleTileKernelINS2_10policy_hubIiyN4cuda3std3__44plusIiEEE10Policy1000EPiSC_iS9_iiNS7_10__identityEEEvT0_T1_T2_T3_T4_T6_E12temp_storage+12];
	add.s32 	%r237, %r236, %r686;
	ld.shared.u32 	%r238, [_ZZN3cub18CUB_300001_SM_10006detail6reduce28DeviceReduceSingleTileKernelINS2_10policy_hubIiyN4cuda3std3__44plusIiEEE10Policy1000EPiSC_iS9_iiNS7_10__identityEEEvT0_T1_T2_T3_T4_T6_E12temp_storage+16];
	add.s32 	%r239, %r237, %r238;
	ld.shared.u32 	%r240, [_ZZN3cub18CUB_300001_SM_10006detail6reduce28DeviceReduceSingleTileKernelINS2_10policy_hubIiyN4cuda3std3__44plusIiEEE10Policy1000EPiSC_iS9_iiNS7_10__identityEEEvT0_T1_T2_T3_T4_T6_E12temp_storage+20];
	add.s32 	%r241, %r239, %r240;
	ld.shared.u32 	%r242, [_ZZN3cub18CUB_300001_SM_10006detail6reduce28DeviceReduceSingleTileKernelINS2_10policy_hubIiyN4cuda3std3__44plusIiEEE10Policy1000EPiSC_iS9_iiNS7_10__identityEEEvT0_T1_T2_T3_T4_T6_E12temp_storage+24];
	add.s32 	%r243, %r241, %r242;
	ld.shared.u32 	%r244, [_ZZN3cub18CUB_300001_SM_10006detail6reduce28DeviceReduceSingleTileKernelINS2_10policy_hubIiyN4cuda3std3__44plusIiEEE10Policy1000EPiSC_iS9_iiNS7_10__identityEEEvT0_T1_T2_T3_T4_T6_E12temp_storage+28];
	add.s32 	%r245, %r243, %r244;
	ld.shared.u32 	%r246, [_ZZN3cub18CUB_300001_SM_10006detail6reduce28DeviceReduceSingleTileKernelINS2_10policy_hubIiyN4cuda3std3__44plusIiEEE10Policy1000EPiSC_iS9_iiNS7_10__identityEEEvT0_T1_T2_T3_T4_T6_E12temp_storage+32];
	add.s32 	%r247, %r245, %r246;
	ld.shared.u32 	%r248, [_ZZN3cub18CUB_300001_SM_10006detail6reduce28DeviceReduceSingleTileKernelINS2_10policy_hubIiyN4cuda3std3__44plusIiEEE10Policy1000EPiSC_iS9_iiNS7_10__identityEEEvT0_T1_T2_T3_T4_T6_E12temp_storage+36];
	add.s32 	%r686, %r247, %r248;
$L__BB10_72:
	mov.u32 	%r631, %tid.x;
	setp.ne.s32 	%p95, %r631, 0;
	@%p95 bra 	$L__BB10_74;
	add.s32 	%r632, %r686, %r121;
	st.global.u32 	[%rd1], %r632;
$L__BB10_74:
	ret;

}


// ===== COMPILED SASS (sm_100) =====

	.target	sm_100

	.elftype	@"ET_EXEC"


//--------------------- .note.nv.tkinfo           --------------------------
	.section	.note.nv.tkinfo,"",@"SHT_NOTE"
	.sectionflags	@"SHF_NOTE_NV_TKINFO"
	.tkinfo
        /*0018*/ 	.word	0x00000002
        /*0030*/ 	.string	""
        /*0030*/ 	.string	"ptxas"
        /*0030*/ 	.string	"Cuda compilation tools, release 13.0, V13.0.88"
        /*0030*/ 	.string	"Build cuda_13.0.r13.0/compiler.36424714_0"
        /*0030*/ 	.string	"-arch sm_100 -m 64 "



//--------------------- .note.nv.cuinfo           --------------------------
	.section	.note.nv.cuinfo,"",@"SHT_NOTE"
	.sectionflags	@"SHF_NOTE_NV_CUINFO"
        /*0018*/ 	.short	0x0002
        /*001a*/ 	.short	0x0064
        /*001c*/ 	.short	0x0082
	.zero		2


//--------------------- .nv.info                  --------------------------
	.section	.nv.info,"",@"SHT_CUDA_INFO"
	.align	4


	//----- nvinfo : EIATTR_REGCOUNT
	.align		4
        /*0000*/ 	.byte	0x04, 0x2f
        /*0002*/ 	.short	(.L_44 - .L_43)
	.align		4
.L_43:
        /*0004*/ 	.word	index@(_Z21deviceReductionKernelIiLi9ELi8EEvPKT_iPS0_)
        /*0008*/ 	.word	0x00000028


	//----- nvinfo : EIATTR_FRAME_SIZE
	.align		4
.L_44:
        /*000c*/ 	.byte	0x04, 0x11
        /*000e*/ 	.short	(.L_46 - .L_45)
	.align		4
.L_45:
        /*0010*/ 	.word	index@(_Z21deviceReductionKernelIiLi9ELi8EEvPKT_iPS0_)
        /*0014*/ 	.word	0x00000000


	//----- nvinfo : EIATTR_REGCOUNT
	.align		4
.L_46:
        /*0018*/ 	.byte	0x04, 0x2f
        /*001a*/ 	.short	(.L_48 - .L_47)
	.align		4
.L_47:
        /*001c*/ 	.word	index@(_Z25deviceReductionAccumulateIiLi512EEvPT_)
        /*0020*/ 	.word	0x00000010


	//----- nvinfo : EIATTR_FRAME_SIZE
	.align		4
.L_48:
        /*0024*/ 	.byte	0x04, 0x11
        /*0026*/ 	.short	(.L_50 - .L_49)
	.align		4
.L_49:
        /*0028*/ 	.word	index@(_Z25deviceReductionAccumulateIiLi512EEvPT_)
        /*002c*/ 	.word	0x00000000


	//----- nvinfo : EIATTR_REGCOUNT
	.align		4
.L_50:
        /*0030*/ 	.byte	0x04, 0x2f
        /*0032*/ 	.short	(.L_52 - .L_51)
	.align		4
.L_51:
        /*0034*/ 	.word	index@(_Z21deviceReductionKernelIiLi8ELi8EEvPKT_iPS0_)
        /*0038*/ 	.word	0x00000028


	//----- nvinfo : EIATTR_FRAME_SIZE
	.align		4
.L_52:
        /*003c*/ 	.byte	0x04, 0x11
        /*003e*/ 	.short	(.L_54 - .L_53)
	.align		4
.L_53:
        /*0040*/ 	.word	index@(_Z21deviceReductionKernelIiLi8ELi8EEvPKT_iPS0_)
        /*0044*/ 	.word	0x00000000


	//----- nvinfo : EIATTR_REGCOUNT
	.align		4
.L_54:
        /*0048*/ 	.byte	0x04, 0x2f
        /*004a*/ 	.short	(.L_56 - .L_55)
	.align		4
.L_55:
        /*004c*/ 	.word	index@(_Z25deviceReductionAccumulateIiLi256EEvPT_)
        /*0050*/ 	.word	0x00000012


	//----- nvinfo : EIATTR_FRAME_SIZE
	.align		4
.L_56:
        /*0054*/ 	.byte	0x04, 0x11
        /*0056*/ 	.short	(.L_58 - .L_57)
	.align		4
.L_57:
        /*0058*/ 	.word	index@(_Z25deviceReductionAccumulateIiLi256EEvPT_)
        /*005c*/ 	.word	0x00000000


	//----- nvinfo : EIATTR_REGCOUNT
	.align		4
.L_58:
        /*0060*/ 	.byte	0x04, 0x2f
        /*0062*/ 	.short	(.L_60 - .L_59)
	.align		4
.L_59:
        /*0064*/ 	.word	index@(_ZN3cub18CUB_300001_SM_10006detail11EmptyKernelIvEEvv)
        /*0068*/ 	.word	0x00000004


	//----- nvinfo : EIATTR_FRAME_SIZE
	.align		4
.L_60:
        /*006c*/ 	.byte	0x04, 0x11
        /*006e*/ 	.short	(.L_62 - .L_61)
	.align		4
.L_61:
        /*0070*/ 	.word	index@(_ZN3cub18CUB_300001_SM_10006detail11EmptyKernelIvEEvv)
        /*0074*/ 	.word	0x00000000


	//----- nvinfo : EIATTR_REGCOUNT
	.align		4
.L_62:
        /*0078*/ 	.byte	0x04, 0x2f
        /*007a*/ 	.short	(.L_64 - .L_63)
	.align		4
.L_63:
        /*007c*/ 	.word	index@(_ZN3cub18CUB_300001_SM_10006detail6reduce28DeviceReduceSingleTileKernelINS2_10policy_hubIijN4cuda3std3__44plusIiEEE10Policy1000EN6thrust24THRUST_300001_SM_1000_NS6detail15normal_iteratorINSD_10device_ptrIiEEEEPijS9_iiNS7_10__identityEEEvT0_T1_T2_T3_T4_T6_)
        /*0080*/ 	.word	0x00000020


	//----- nvinfo : EIATTR_FRAME_SIZE
	.align		4
.L_64:
        /*0084*/ 	.byte	0x04, 0x11
        /*0086*/ 	.short	(.L_66 - .L_65)
	.align		4
.L_65:
        /*0088*/ 	.word	index@(_ZN3cub18CUB_300001_SM_10006detail6reduce28DeviceReduceSingleTileKernelINS2_10policy_hubIijN4cuda3std3__44plusIiEEE10Policy1000EN6thrust24THRUST_300001_SM_1000_NS6detail15normal_iteratorINSD_10device_ptrIiEEEEPijS9_iiNS7_10__identityEEEvT0_T1_T2_T3_T4_T6_)
        /*008c*/ 	.word	0x00000000


	//----- nvinfo : EIATTR_REGCOUNT
	.align		4
.L_66:
        /*0090*/ 	.byte	0x04, 0x2f
        /*0092*/ 	.short	(.L_68 - .L_67)
	.align		4
.L_67:
        /*0094*/ 	.word	index@(_ZN3cub18CUB_300001_SM_10006detail6reduce18DeviceReduceKernelINS2_10policy_hubIijN4cuda3std3__44plusIiEEE10Policy1000EN6thrust24THRUST_300001_SM_1000_NS6detail15normal_iteratorINSD_10device_ptrIiEEEEjS9_iNS7_10__identityEEEvT0_PT3_T1_NS0_13GridEvenShareISN_EET2_T4_)
        /*0098*/ 	.word	0x00000020


	//----- nvinfo : EIATTR_FRAME_SIZE
	.align		4
.L_68:
        /*009c*/ 	.byte	0x04, 0x11
        /*009e*/ 	.short	(.L_70 - .L_69)
	.align		4
.L_69:
        /*00a0*/ 	.word	index@(_ZN3cub18CUB_300001_SM_10006detail6reduce18DeviceReduceKernelINS2_10policy_hubIijN4cuda3std3__44plusIiEEE10Policy1000EN6thrust24THRUST_300001_SM_1000_NS6detail15normal_iteratorINSD_10device_ptrIiEEEEjS9_iNS7_10__identityEEEvT0_PT3_T1_NS0_13GridEvenShareISN_EET2_T4_)
        /*00a4*/ 	.word	0x00000000


	//----- nvinfo : EIATTR_REGCOUNT
	.align		4
.L_70:
        /*00a8*/ 	.byte	0x04, 0x2f
        /*00aa*/ 	.short	(.L_72 - .L_71)
	.align		4
.L_71:
        /*00ac*/ 	.word	index@(_ZN3cub18CUB_300001_SM_10006detail6reduce28DeviceReduceSingleTileKernelINS2_10policy_hubIijN4cuda3std3__44plusIiEEE10Policy1000EPiSC_iS9_iiNS7_10__identityEEEvT0_T1_T2_T3_T4_T6_)
        /*00b0*/ 	.word	0x00000020


	//----- nvinfo : EIATTR_FRAME_SIZE
	.align		4
.L_72:
        /*00b4*/ 	.byte	0x04, 0x11
        /*00b6*/ 	.short	(.L_74 - .L_73)
	.align		4
.L_73:
        /*00b8*/ 	.word	index@(_ZN3cub18CUB_300001_SM_10006detail6reduce28DeviceReduceSingleTileKernelINS2_10policy_hubIijN4cuda3std3__44plusIiEEE10Policy1000EPiSC_iS9_iiNS7_10__identityEEEvT0_T1_T2_T3_T4_T6_)
        /*00bc*/ 	.word	0x00000000


	//----- nvinfo : EIATTR_REGCOUNT
	.align		4
.L_74:
        /*00c0*/ 	.byte	0x04, 0x2f
        /*00c2*/ 	.short	(.L_76 - .L_75)
	.align		4
.L_75:
        /*00c4*/ 	.word	index@(_ZN3cub18CUB_300001_SM_10006detail6reduce28DeviceReduceSingleTileKernelINS2_10policy_hubIiyN4cuda3std3__44plusIiEEE10Policy1000EN6thrust24THRUST_300001_SM_1000_NS6detail15normal_iteratorINSD_10device_ptrIiEEEEPiyS9_iiNS7_10__identityEEEvT0_T1_T2_T3_T4_T6_)
        /*00c8*/ 	.word	0x0000001f


	//----- nvinfo : EIATTR_FRAME_SIZE
	.align		4
.L_76:
        /*00cc*/ 	.byte	0x04, 0x11
        /*00ce*/ 	.short	(.L_78 - .L_77)
	.align		4
.L_77:
        /*00d0*/ 	.word	index@(_ZN3cub18CUB_300001_SM_10006detail6reduce28DeviceReduceSingleTileKernelINS2_10policy_hubIiyN4cuda3std3__44plusIiEEE10Policy1000EN6thrust24THRUST_300001_SM_1000_NS6detail15normal_iteratorINSD_10device_ptrIiEEEEPiyS9_iiNS7_10__identityEEEvT0_T1_T2_T3_T4_T6_)
        /*00d4*/ 	.word	0x00000000


	//----- nvinfo : EIATTR_REGCOUNT
	.align		4
.L_78:
        /*00d8*/ 	.byte	0x04, 0x2f
        /*00da*/ 	.short	(.L_80 - .L_79)
	.align		4
.L_79:
        /*00dc*/ 	.word	index@(_ZN3cub18CUB_300001_SM_10006detail6reduce18DeviceReduceKernelINS2_10policy_hubIiyN4cuda3std3__44plusIiEEE10Policy1000EN6thrust24THRUST_300001_SM_1000_NS6detail15normal_iteratorINSD_10device_ptrIiEEEEyS9_iNS7_10__identityEEEvT0_PT3_T1_NS0_13GridEvenShareISN_EET2_T4_)
        /*00e0*/ 	.word	0x0000001e


	//----- nvinfo : EIATTR_FRAME_SIZE
	.align		4
.L_80:
        /*00e4*/ 	.byte	0x04, 0x11
        /*00e6*/ 	.short	(.L_82 - .L_81)
	.align		4
.L_81:
        /*00e8*/ 	.word	index@(_ZN3cub18CUB_300001_SM_10006detail6reduce18DeviceReduceKernelINS2_10policy_hubIiyN4cuda3std3__44plusIiEEE10Policy1000EN6thrust24THRUST_300001_SM_1000_NS6detail15normal_iteratorINSD_10device_ptrIiEEEEyS9_iNS7_10__identityEEEvT0_PT3_T1_NS0_13GridEvenShareISN_EET2_T4_)
        /*00ec*/ 	.word	0x00000000


	//----- nvinfo : EIATTR_REGCOUNT
	.align		4
.L_82:
        /*00f0*/ 	.byte	0x04, 0x2f
        /*00f2*/ 	.short	(.L_84 - .L_83)
	.align		4
.L_83:
        /*00f4*/ 	.word	index@(_ZN3cub18CUB_300001_SM_10006detail6reduce28DeviceReduceSingleTileKernelINS2_10policy_hubIiyN4cuda3std3__44plusIiEEE10Policy1000EPiSC_iS9_iiNS7_10__identityEEEvT0_T1_T2_T3_T4_T6_)
        /*00f8*/ 	.word	0x00000020


	//----- nvinfo : EIATTR_FRAME_SIZE
	.align		4
.L_84:
        /*00fc*/ 	.byte	0x04, 0x11
        /*00fe*/ 	.short	(.L_86 - .L_85)
	.align		4
.L_85:
        /*0100*/ 	.word	index@(_ZN3cub18CUB_300001_SM_10006detail6reduce28DeviceReduceSingleTileKernelINS2_10policy_hubIiyN4cuda3std3__44plusIiEEE10Policy1000EPiSC_iS9_iiNS7_10__identityEEEvT0_T1_T2_T3_T4_T6_)
        /*0104*/ 	.word	0x00000000


	//----- nvinfo : EIATTR_MIN_STACK_SIZE
	.align		4
.L_86:
        /*0108*/ 	.byte	0x04, 0x12
        /*010a*/ 	.short	(.L_88 - .L_87)
	.align		4
.L_87:
        /*010c*/ 	.word	index@(_ZN3cub18CUB_300001_SM_10006detail6reduce28DeviceReduceSingleTileKernelINS2_10policy_hubIiyN4cuda3std3__44plusIiEEE10Policy1000EPiSC_iS9_iiNS7_10__identityEEEvT0_T1_T2_T3_T4_T6_)
        /*0110*/ 	.word	0x00000000


	//----- nvinfo : EIATTR_MIN_STACK_SIZE
	.align		4
.L_88:
        /*0114*/ 	.byte	0x04, 0x12
        /*0116*/ 	.short	(.L_90 - .L_89)
	.align		4
.L_89:
        /*0118*/ 	.word	index@(_ZN3cub18CUB_300001_SM_10006detail6reduce18DeviceReduceKernelINS2_10policy_hubIiyN4cuda3std3__44plusIiEEE10Policy1000EN6thrust24THRUST_300001_SM_1000_NS6detail15normal_iteratorINSD_10device_ptrIiEEEEyS9_iNS7_10__identityEEEvT0_PT3_T1_NS0_13GridEvenShareISN_EET2_T4_)
        /*011c*/ 	.word	0x00000000


	//----- nvinfo : EIATTR_MIN_STACK_SIZE
	.align		4
.L_90:
        /*0120*/ 	.byte	0x04, 0x12
        /*0122*/ 	.short	(.L_92 - .L_91)
	.align		4
.L_91:
        /*0124*/ 	.word	index@(_ZN3cub18CUB_300001_SM_10006detail6reduce28DeviceReduceSingleTileKernelINS2_10policy_hubIiyN4cuda3std3__44plusIiEEE10Policy1000EN6thrust24THRUST_300001_SM_1000_NS6detail15normal_iteratorINSD_10device_ptrIiEEEEPiyS9_iiNS7_10__identityEEEvT0_T1_T2_T3_T4_T6_)
        /*0128*/ 	.word	0x00000000


	//----- nvinfo : EIATTR_MIN_STACK_SIZE
	.align		4
.L_92:
        /*012c*/ 	.byte	0x04, 0x12
        /*012e*/ 	.short	(.L_94 - .L_93)
	.align		4
.L_93:
        /*0130*/ 	.word	index@(_ZN3cub18CUB_300001_SM_10006detail6reduce28DeviceReduceSingleTileKernelINS2_10policy_hubIijN4cuda3std3__44plusIiEEE10Policy1000EPiSC_iS9_iiNS7_10__identityEEEvT0_T1_T2_T3_T4_T6_)
        /*0134*/ 	.word	0x00000000


	//----- nvinfo : EIATTR_MIN_STACK_SIZE
	.align		4
.L_94:
        /*0138*/ 	.byte	0x04, 0x12
        /*013a*/ 	.short	(.L_96 - .L_95)
	.align		4
.L_95:
        /*013c*/ 	.word	index@(_ZN3cub18CUB_300001_SM_10006detail6reduce18DeviceReduceKernelINS2_10policy_hubIijN4cuda3std3__44plusIiEEE10Policy1000EN6thrust24THRUST_300001_SM_1000_NS6detail15normal_iteratorINSD_10device_ptrIiEEEEjS9_iNS7_10__identityEEEvT0_PT3_T1_NS0_13GridEvenShareISN_EET2_T4_)
        /*0140*/ 	.word	0x00000000


	//----- nvinfo : EIATTR_MIN_STACK_SIZE
	.align		4
.L_96:
        /*0144*/ 	.byte	0x04, 0x12
        /*0146*/ 	.short	(.L_98 - .L_97)
	.align		4
.L_97:
        /*0148*/ 	.word	index@(_ZN3cub18CUB_300001_SM_10006detail6reduce28DeviceReduceSingleTileKernelINS2_10policy_hubIijN4cuda3std3__44plusIiEEE10Policy1000EN6thrust24THRUST_300001_SM_1000_NS6detail15normal_iteratorINSD_10device_ptrIiEEEEPijS9_iiNS7_10__identityEEEvT0_T1_T2_T3_T4_T6_)
        /*014c*/ 	.word	0x00000000


	//----- nvinfo : EIATTR_MIN_STACK_SIZE
	.align		4
.L_98:
        /*0150*/ 	.byte	0x04, 0x12
        /*0152*/ 	.short	(.L_100 - .L_99)
	.align		4
.L_99:
        /*0154*/ 	.word	index@(_ZN3cub18CUB_300001_SM_10006detail11EmptyKernelIvEEvv)
        /*0158*/ 	.word	0x00000000


	//----- nvinfo : EIATTR_MIN_STACK_SIZE
	.align		4
.L_100:
        /*015c*/ 	.byte	0x04, 0x12
        /*015e*/ 	.short	(.L_102 - .L_101)
	.align		4
.L_101:
        /*0160*/ 	.word	index@(_Z25deviceReductionAccumulateIiLi256EEvPT_)
        /*0164*/ 	.word	0x00000000


	//----- nvinfo : EIATTR_MIN_STACK_SIZE
	.align		4
.L_102:
        /*0168*/ 	.byte	0x04, 0x12
        /*016a*/ 	.short	(.L_104 - .L_103)
	.align		4
.L_103:
        /*016c*/ 	.word	index@(_Z21deviceReductionKernelIiLi8ELi8EEvPKT_iPS0_)
        /*0170*/ 	.word	0x00000000


	//----- nvinfo : EIATTR_MIN_STACK_SIZE
	.align		4
.L_104:
        /*0174*/ 	.byte	0x04, 0x12
        /*0176*/ 	.short	(.L_106 - .L_105)
	.align		4
.L_105:
        /*0178*/ 	.word	index@(_Z25deviceReductionAccumulateIiLi512EEvPT_)
        /*017c*/ 	.word	0x00000000


	//----- nvinfo : EIATTR_MIN_STACK_SIZE
	.align		4
.L_106:
        /*0180*/ 	.byte	0x04, 0x12
        /*0182*/ 	.short	(.L_108 - .L_107)
	.align		4
.L_107:
        /*0184*/ 	.word	index@(_Z21deviceReductionKernelIiLi9ELi8EEvPKT_iPS0_)
        /*0188*/ 	.word	0x00000000
.L_108:


//--------------------- .nv.compat                --------------------------
	.section	.nv.compat,"",@"SHT_CUDA_COMPAT_INFO"
	.align	4
        /*0000*/ 	.byte	0x02, 0x09, 0x00, 0x00, 0x02, 0x02, 0x01, 0x00, 0x02, 0x05, 0x05, 0x00, 0x03, 0x07, 0x01, 0x01
        /*0010*/ 	.byte	0x02, 0x03, 0x00, 0x00, 0x02, 0x06, 0x01, 0x00, 0x04, 0x0b, 0x08, 0x00, 0x09, 0x00, 0x00, 0x00
        /*0020*/ 	.byte	0x00, 0x00, 0x00, 0x00


//--------------------- .nv.info._ZN3cub18CUB_300001_SM_10006detail6reduce28DeviceReduceSingleTileKernelINS2_10policy_hubIiyN4cuda3std3__44plusIiEEE10Policy1000EPiSC_iS9_iiNS7_10__identityEEEvT0_T1_T2_T3_T4_T6_ --------------------------
	.section	.nv.info._ZN3cub18CUB_300001_SM_10006detail6reduce28DeviceReduceSingleTileKernelINS2_10policy_hubIiyN4cuda3std3__44plusIiEEE10Policy1000EPiSC_iS9_iiNS7_10__identityEEEvT0_T1_T2_T3_T4_T6_,"",@"SHT_CUDA_INFO"
	.sectionflags	@""
	.align	4


	//----- nvinfo : EIATTR_CUDA_API_VERSION
	.align		4
        /*0000*/ 	.byte	0x04, 0x37
        /*0002*/ 	.short	(.L_110 - .L_109)
.L_109:
        /*0004*/ 	.word	0x00000082


	//----- nvinfo : EIATTR_KPARAM_INFO
	.align		4
.L_110:
        /*0008*/ 	.byte	0x04, 0x17
        /*000a*/ 	.short	(.L_112 - .L_111)
.L_111:
        /*000c*/ 	.word	0x00000000
        /*0010*/ 	.short	0x0005
        /*0012*/ 	.short	0x001c
        /*0014*/ 	.byte	0x00, 0xf0, 0x05, 0x00


	//----- nvinfo : EIATTR_KPARAM_INFO
	.align		4
.L_112:
        /*0018*/ 	.byte	0x04, 0x17
        /*001a*/ 	.short	(.L_114 - .L_113)
.L_113:
        /*001c*/ 	.word	0x00000000
        /*0020*/ 	.short	0x0004
        /*0022*/ 	.short	0x0018
        /*0024*/ 	.byte	0x00, 0xf0, 0x11, 0x00


	//----- nvinfo : EIATTR_KPARAM_INFO
	.align		4
.L_114:
        /*0028*/ 	.byte	0x04, 0x17
        /*002a*/ 	.short	(.L_116 - .L_115)
.L_115:
        /*002c*/ 	.word	0x00000000
        /*0030*/ 	.short	0x0003
        /*0032*/ 	.short	0x0014
        /*0034*/ 	.byte	0x00, 0xf0, 0x05, 0x00


	//----- nvinfo : EIATTR_KPARAM_INFO
	.align		4
.L_116:
        /*0038*/ 	.byte	0x04, 0x17
        /*003a*/ 	.short	(.L_118 - .L_117)
.L_117:
        /*003c*/ 	.word	0x00000000
        /*0040*/ 	.short	0x0002
        /*0042*/ 	.short	0x0010
        /*0044*/ 	.byte	0x00, 0xf0, 0x11, 0x00


	//----- nvinfo : EIATTR_KPARAM_INFO
	.align		4
.L_118:
        /*0048*/ 	.byte	0x04, 0x17
        /*004a*/ 	.short	(.L_120 - .L_119)
.L_119:
        /*004c*/ 	.word	0x00000000
        /*0050*/ 	.short	0x0001
        /*0052*/ 	.short	0x0008
        /*0054*/ 	.byte	0x00, 0xf5, 0x21, 0x00


	//----- nvinfo : EIATTR_KPARAM_INFO
	.align		4
.L_120:
        /*0058*/ 	.byte	0x04, 0x17
        /*005a*/ 	.short	(.L_122 - .L_121)
.L_121:
        /*005c*/ 	.word	0x00000000
        /*0060*/ 	.short	0x0000
        /*0062*/ 	.short	0x0000
        /*0064*/ 	.byte	0x00, 0xf5, 0x21, 0x00


	//----- nvinfo : EIATTR_SPARSE_MMA_MASK
	.align		4
.L_122:
        /*0068*/ 	.byte	0x03, 0x50
        /*006a*/ 	.short	0x0000


	//----- nvinfo : EIATTR_MAXREG_COUNT
	.align		4
        /*006c*/ 	.byte	0x03, 0x1b
        /*006e*/ 	.short	0x00ff


	//----- nvinfo : EIATTR_NUM_BARRIERS
	.align		4
        /*0070*/ 	.byte	0x02, 0x4c
        /*0072*/ 	.byte	0x01
	.zero		1


	//----- nvinfo : EIATTR_MERCURY_ISA_VERSION
	.align		4
        /*0074*/ 	.byte	0x03, 0x5f
        /*0076*/ 	.short	0x0101


	//----- nvinfo : EIATTR_COOP_GROUP_MASK_REGIDS
	.align		4
        /*0078*/ 	.byte	0x04, 0x29
        /*007a*/ 	.short	(.L_124 - .L_123)


	//   ....[0]....
.L_123:
        /*007c*/ 	.word	0xffffffff


	//   ....[1]....
        /*0080*/ 	.word	0xffffffff


	//   ....[2]....
        /*0084*/ 	.word	0xffffffff


	//   ....[3]....
        /*0088*/ 	.word	0xffffffff


	//   ....[4]....
        /*008c*/ 	.word	0xffffffff


	//   ....[5]....
        /*0090*/ 	.word	0xffffffff


	//   ....[6]....
        /*0094*/ 	.word	0xffffffff


	//   ....[7]....
        /*0098*/ 	.word	0xffffffff


	//   ....[8]....
        /*009c*/ 	.word	0xffffffff


	//   ....[9]....
        /*00a0*/ 	.word	0xffffffff


	//   ....[10]....
        /*00a4*/ 	.word	0xffffffff


	//   ....[11]....
        /*00a8*/ 	.word	0xffffffff


	//   ....[12]....
        /*00ac*/ 	.word	0xffffffff


	//   ....[13]....
        /*00b0*/ 	.word	0xffffffff


	//   ....[14]....
        /*00b4*/ 	.word	0xffffffff


	//   ....[15]....
        /*00b8*/ 	.word	0xffffffff


	//   ....[16]....
        /*00bc*/ 	.word	0xffffffff


	//   ....[17]....
        /*00c0*/ 	.word	0xffffffff


	//   ....[18]....
        /*00c4*/ 	.word	0xffffffff


	//   ....[19]....
        /*00c8*/ 	.word	0xffffffff


	//   ....[20]....
        /*00cc*/ 	.word	0xffffffff


	//   ....[21]....
        /*00d0*/ 	.word	0xffffffff


	//   ....[22]....
        /*00d4*/ 	.word	0xffffffff


	//   ....[23]....
        /*00d8*/ 	.word	0xffffffff


	//   ....[24]....
        /*00dc*/ 	.word	0xffffffff


	//   ....[25]....
        /*00e0*/ 	.word	0xffffffff


	//   ....[26]....
        /*00e4*/ 	.word	0xffffffff


	//   ....[27]....
        /*00e8*/ 	.word	0xffffffff


	//   ....[28]....
        /*00ec*/ 	.word	0xffffffff


	//   ....[29]....
        /*00f0*/ 	.word	0xffffffff


	//----- nvinfo : EIATTR_COOP_GROUP_INSTR_OFFSETS
	.align		4
.L_124:
        /*00f4*/ 	.byte	0x04, 0x28
        /*00f6*/ 	.short	(.L_126 - .L_125)


	//   ....[0]....
.L_125:
        /*00f8*/ 	.word	0x00000890


	//   ....[1]....
        /*00fc*/ 	.word	0x000008f0


	//   ....[2]....
        /*0100*/ 	.word	0x00000940


	//   ....[3]....
        /*0104*/ 	.word	0x000009b0


	//   ....[4]....
        /*0108*/ 	.word	0x00000a10


	//   ....[5]....
        /*010c*/ 	.word	0x00000ba0


	//   ....[6]....
        /*0110*/ 	.word	0x00000c40


	//   ....[7]....
        /*0114*/ 	.word	0x00000cc0


	//   ....[8]....
        /*0118*/ 	.word	0x00000d20


	//   ....[9]....
        /*011c*/ 	.word	0x00000d60


	//   ....[10]....
        /*0120*/ 	.word	0x000019d0


	//   ....[11]....
        /*0124*/ 	.word	0x00001a30


	//   ....[12]....
        /*0128*/ 	.word	0x00001a90


	//   ....[13]....
        /*012c*/ 	.word	0x00001af0


	//   ....[14]....
        /*0130*/ 	.word	0x00001b50


	//   ....[15]....
        /*0134*/ 	.word	0x000023f0


	//   ....[16]....
        /*0138*/ 	.word	0x00002450


	//   ....[17]....
        /*013c*/ 	.word	0x000024a0


	//   ....[18]....
        /*0140*/ 	.word	0x00002510


	//   ....[19]....
        /*0144*/ 	.word	0x00002570


	//   ....[20]....
        /*0148*/ 	.word	0x00002700


	//   ....[21]....
        /*014c*/ 	.word	0x00002790


	//   ....[22]....
        /*0150*/ 	.word	0x000027e0


	//   ....[23]....
        /*0154*/ 	.word	0x00002850


	//   ....[24]....
        /*0158*/ 	.word	0x000028c0


	//   ....[25]....
        /*015c*/ 	.word	0x000036a0


	//   ....[26]....
        /*0160*/ 	.word	0x00003700


	//   ....[27]....
        /*0164*/ 	.word	0x00003760


	//   ....[28]....
        /*0168*/ 	.word	0x000037c0


	//   ....[29]....
        /*016c*/ 	.word	0x00003820


	//----- nvinfo : EIATTR_VRC_CTA_INIT_COUNT
	.align		4
.L_126:
        /*0170*/ 	.byte	0x02, 0x4a
	.zero		1
	.zero		1


	//----- nvinfo : EIATTR_EXIT_INSTR_OFFSETS
	.align		4
        /*0174*/ 	.byte	0x04, 0x1c
        /*0176*/ 	.short	(.L_128 - .L_127)


	//   ....[0]....
.L_127:
        /*0178*/ 	.word	0x00000080


	//   ....[1]....
        /*017c*/ 	.word	0x000000c0


	//   ....[2]....
        /*0180*/ 	.word	0x00003940


	//   ....[3]....
        /*0184*/ 	.word	0x00003990


	//----- nvinfo : EIATTR_MAX_THREADS
	.align		4
.L_128:
        /*0188*/ 	.byte	0x04, 0x05
        /*018a*/ 	.short	(.L_130 - .L_129)
.L_129:
        /*018c*/ 	.word	0x00000100
        /*0190*/ 	.word	0x00000001
        /*0194*/ 	.word	0x00000001


	//----- nvinfo : EIATTR_CRS_STACK_SIZE
	.align		4
.L_130:
        /*0198*/ 	.byte	0x04, 0x1e
        /*019a*/ 	.short	(.L_132 - .L_131)
.L_131:
        /*019c*/ 	.word	0x00000000


	//----- nvinfo : EIATTR_CBANK_PARAM_SIZE
	.align		4
.L_132:
        /*01a0*/ 	.byte	0x03, 0x19
        /*01a2*/ 	.short	0x001d


	//----- nvinfo : EIATTR_PARAM_CBANK
	.align		4
        /*01a4*/ 	.byte	0x04, 0x0a
        /*01a6*/ 	.short	(.L_134 - .L_133)
	.align		4
.L_133:
        /*01a8*/ 	.word	index@(.nv.constant0._ZN3cub18CUB_300001_SM_10006detail6reduce28DeviceReduceSingleTileKernelINS2_10policy_hubIiyN4cuda3std3__44plusIiEEE10Policy1000EPiSC_iS9_iiNS7_10__identityEEEvT0_T1_T2_T3_T4_T6_)
        /*01ac*/ 	.short	0x0380
        /*01ae*/ 	.short	0x001d


	//----- nvinfo : EIATTR_SW_WAR
	.align		4
.L_134:
        /*01b0*/ 	.byte	0x04, 0x36
        /*01b2*/ 	.short	(.L_136 - .L_135)
.L_135:
        /*01b4*/ 	.word	0x00000008
.L_136:


//--------------------- .nv.info._ZN3cub18CUB_300001_SM_10006detail6reduce18DeviceReduceKernelINS2_10policy_hubIiyN4cuda3std3__44plusIiEEE10Policy1000EN6thrust24THRUST_300001_SM_1000_NS6detail15normal_iteratorINSD_10device_ptrIiEEEEyS9_iNS7_10__identityEEEvT0_PT3_T1_NS0_13GridEvenShareISN_EET2_T4_ --------------------------
	.section	.nv.info._ZN3cub18CUB_300001_SM_10006detail6reduce18DeviceReduceKernelINS2_10policy_hubIiyN4cuda3std3__44plusIiEEE10Policy1000EN6thrust24THRUST_300001_SM_1000_NS6detail15normal_iteratorINSD_10device_ptrIiEEEEyS9_iNS7_10__identityEEEvT0_PT3_T1_NS0_13GridEvenShareISN_EET2_T4_,"",@"SHT_CUDA_INFO"
	.sectionflags	@""
	.align	4


	//----- nvinfo : EIATTR_CUDA_API_VERSION
	.align		4
        /*0000*/ 	.byte	0x04, 0x37
        /*0002*/ 	.short	(.L_138 - .L_137)
.L_137:
        /*0004*/ 	.word	0x00000082


	//----- nvinfo : EIATTR_KPARAM_INFO
	.align		4
.L_138:
        /*0008*/ 	.byte	0x04, 0x17
        /*000a*/ 	.short	(.L_140 - .L_139)
.L_139:
        /*000c*/ 	.word	0x00000000
        /*0010*/ 	.short	0x0005
        /*0012*/ 	.short	0x0061
        /*0014*/ 	.byte	0x00, 0xf0, 0x05, 0x00


	//----- nvinfo : EIATTR_KPARAM_INFO
	.align		4
.L_140:
        /*0018*/ 	.byte	0x04, 0x17
        /*001a*/ 	.short	(.L_142 - .L_141)
.L_141:
        /*001c*/ 	.word	0x00000000
        /*0020*/ 	.short	0x0004
        /*0022*/ 	.short	0x0060
        /*0024*/ 	.byte	0x00, 0xf0, 0x05, 0x00


	//----- nvinfo : EIATTR_KPARAM_INFO
	.align		4
.L_142:
        /*0028*/ 	.byte	0x04, 0x17
        /*002a*/ 	.short	(.L_144 - .L_143)
.L_143:
        /*002c*/ 	.word	0x00000000
        /*0030*/ 	.short	0x0003
        /*0032*/ 	.short	0x0018
        /*0034*/ 	.byte	0x00, 0xf0, 0x21, 0x01


	//----- nvinfo : EIATTR_KPARAM_INFO
	.align		4
.L_144:
        /*0038*/ 	.byte	0x04, 0x17
        /*003a*/ 	.short	(.L_146 - .L_145)
.L_145:
        /*003c*/ 	.word	0x00000000
        /*0040*/ 	.short	0x0002
        /*0042*/ 	.short	0x0010
        /*0044*/ 	.byte	0x00, 0xf0, 0x21, 0x00


	//----- nvinfo : EIATTR_KPARAM_INFO
	.align		4
.L_146:
        /*0048*/ 	.byte	0x04, 0x17
        /*004a*/ 	.short	(.L_148 - .L_147)
.L_147:
        /*004c*/ 	.word	0x00000000
        /*0050*/ 	.short	0x0001
        /*0052*/ 	.short	0x0008
        /*0054*/ 	.byte	0x00, 0xf5, 0x21, 0x00


	//----- nvinfo : EIATTR_KPARAM_INFO
	.align		4
.L_148:
        /*0058*/ 	.byte	0x04, 0x17
        /*005a*/ 	.short	(.L_150 - .L_149)
.L_149:
        /*005c*/ 	.word	0x00000000
        /*0060*/ 	.short	0x0000
        /*0062*/ 	.short	0x0000
        /*0064*/ 	.byte	0x00, 0xf0, 0x21, 0x00


	//----- nvinfo : EIATTR_SPARSE_MMA_MASK
	.align		4
.L_150:
        /*0068*/ 	.byte	0x03, 0x50
        /*006a*/ 	.short	0x0000


	//----- nvinfo : EIATTR_MAXREG_COUNT
	.align		4
        /*006c*/ 	.byte	0x03, 0x1b
        /*006e*/ 	.short	0x00ff


	//----- nvinfo : EIATTR_NUM_BARRIERS
	.align		4
        /*0070*/ 	.byte	0x02, 0x4c
        /*0072*/ 	.byte	0x01
	.zero		1


	//----- nvinfo : EIATTR_MERCURY_ISA_VERSION
	.align		4
        /*0074*/ 	.byte	0x03, 0x5f
        /*0076*/ 	.short	0x0101


	//----- nvinfo : EIATTR_COOP_GROUP_MASK_REGIDS
	.align		4
        /*0078*/ 	.byte	0x04, 0x29
        /*007a*/ 	.short	(.L_152 - .L_151)


	//   ....[0]....
.L_151:
        /*007c*/ 	.word	0xffffffff


	//   ....[1]....
        /*0080*/ 	.word	0xffffffff


	//   ....[2]....
        /*0084*/ 	.word	0xffffffff


	//   ....[3]....
        /*0088*/ 	.word	0xffffffff


	//   ....[4]....
        /*008c*/ 	.word	0xffffffff


	//   ....[5]....
        /*0090*/ 	.word	0xffffffff


	//   ....[6]....
        /*0094*/ 	.word	0xffffffff


	//   ....[7]....
        /*0098*/ 	.word	0xffffffff


	//   ....[8]....
        /*009c*/ 	.word	0xffffffff


	//   ....[9]....
        /*00a0*/ 	.word	0xffffffff


	//   ....[10]....
        /*00a4*/ 	.word	0xffffffff


	//   ....[11]....
        /*00a8*/ 	.word	0xffffffff


	//   ....[12]....
        /*00ac*/ 	.word	0xffffffff


	//   ....[13]....
        /*00b0*/ 	.word	0xffffffff


	//   ....[14]....
        /*00b4*/ 	.word	0xffffffff


	//----- nvinfo : EIATTR_COOP_GROUP_INSTR_OFFSETS
	.align		4
.L_152:
        /*00b8*/ 	.byte	0x04, 0x28
        /*00ba*/ 	.short	(.L_154 - .L_153)


	//   ....[0]....
.L_153:
        /*00bc*/ 	.word	0x000008e0


	//   ....[1]....
        /*00c0*/ 	.word	0x00000940


	//   ....[2]....
        /*00c4*/ 	.word	0x000009a0


	//   ....[3]....
        /*00c8*/ 	.word	0x00000a00


	//   ....[4]....
        /*00cc*/ 	.word	0x00000a60


	//   ....[5]....
        /*00d0*/ 	.word	0x00000bf0


	//   ....[6]....
        /*00d4*/ 	.word	0x00000c90


	//   ....[7]....
        /*00d8*/ 	.word	0x00000d10


	//   ....[8]....
        /*00dc*/ 	.word	0x00000d70


	//   ....[9]....
        /*00e0*/ 	.word	0x00000db0


	//   ....[10]....
        /*00e4*/ 	.word	0x00001db0


	//   ....[11]....
        /*00e8*/ 	.word	0x00001e10


	//   ....[12]....
        /*00ec*/ 	.word	0x00001e70


	//   ....[13]....
        /*00f0*/ 	.word	0x00001ed0


	//   ....[14]....
        /*00f4*/ 	.word	0x00001f30


	//----- nvinfo : EIATTR_VRC_CTA_INIT_COUNT
	.align		4
.L_154:
        /*00f8*/ 	.byte	0x02, 0x4a
	.zero		1
	.zero		1


	//----- nvinfo : EIATTR_EXIT_INSTR_OFFSETS
	.align		4
        /*00fc*/ 	.byte	0x04, 0x1c
        /*00fe*/ 	.short	(.L_156 - .L_155)


	//   ....[0]....
.L_155:
        /*0100*/ 	.word	0x00002050


	//   ....[1]....
        /*0104*/ 	.word	0x000020b0


	//----- nvinfo : EIATTR_MAX_THREADS
	.align		4
.L_156:
        /*0108*/ 	.byte	0x04, 0x05
        /*010a*/ 	.short	(.L_158 - .L_157)
.L_157:
        /*010c*/ 	.word	0x00000100
        /*0110*/ 	.word	0x00000001
        /*0114*/ 	.word	0x00000001


	//----- nvinfo : EIATTR_CRS_STACK_SIZE
	.align		4
.L_158:
        /*0118*/ 	.byte	0x04, 0x1e
        /*011a*/ 	.short	(.L_160 - .L_159)
.L_159:
        /*011c*/ 	.word	0x00000000


	//----- nvinfo : EIATTR_CBANK_PARAM_SIZE
	.align		4
.L_160:
        /*0120*/ 	.byte	0x03, 0x19
        /*0122*/ 	.short	0x0062


	//----- nvinfo : EIATTR_PARAM_CBANK
	.align		4
        /*0124*/ 	.byte	0x04, 0x0a
        /*0126*/ 	.short	(.L_162 - .L_161)
	.align		4
.L_161:
        /*0128*/ 	.word	index@(.nv.constant0._ZN3cub18CUB_300001_SM_10006detail6reduce18DeviceReduceKernelINS2_10policy_hubIiyN4cuda3std3__44plusIiEEE10Policy1000EN6thrust24THRUST_300001_SM_1000_NS6detail15normal_iteratorINSD_10device_ptrIiEEEEyS9_iNS7_10__identityEEEvT0_PT3_T1_NS0_13GridEvenShareISN_EET2_T4_)
        /*012c*/ 	.short	0x0380
        /*012e*/ 	.short	0x0062


	//----- nvinfo : EIATTR_SW_WAR
	.align		4
.L_162:
        /*0130*/ 	.byte	0x04, 0x36
        /*0132*/ 	.short	(.L_164 - .L_163)
.L_163:
        /*0134*/ 	.word	0x00000008
.L_164:


//--------------------- .nv.info._ZN3cub18CUB_300001_SM_10006detail6reduce28DeviceReduceSingleTileKernelINS2_10policy_hubIiyN4cuda3std3__44plusIiEEE10Policy1000EN6thrust24THRUST_300001_SM_1000_NS6detail15normal_iteratorINSD_10device_ptrIiEEEEPiyS9_iiNS7_10__identityEEEvT0_T1_T2_T3_T4_T6_ --------------------------
	.section	.nv.info._ZN3cub18CUB_300001_SM_10006detail6reduce28DeviceReduceSingleTileKernelINS2_10policy_hubIiyN4cuda3std3__44plusIiEEE10Policy1000EN6thrust24THRUST_300001_SM_1000_NS6detail15normal_iteratorINSD_10device_ptrIiEEEEPiyS9_iiNS7_10__identityEEEvT0_T1_T2_T3_T4_T6_,"",@"SHT_CUDA_INFO"
	.sectionflags	@""
	.align	4


	//----- nvinfo : EIATTR_CUDA_API_VERSION
	.align		4
        /*0000*/ 	.byte	0x04, 0x37
        /*0002*/ 	.short	(.L_166 - .L_165)
.L_165:
        /*0004*/ 	.word	0x00000082


	//----- nvinfo : EIATTR_KPARAM_INFO
	.align		4
.L_166:
        /*0008*/ 	.byte	0x04, 0x17
        /*000a*/ 	.short	(.L_168 - .L_167)
.L_167:
        /*000c*/ 	.word	0x00000000
        /*0010*/ 	.short	0x0005
        /*0012*/ 	.short	0x0020
        /*0014*/ 	.byte	0x00, 0xf0, 0x05, 0x00


	//----- nvinfo : EIATTR_KPARAM_INFO
	.align		4
.L_168:
        /*0018*/ 	.byte	0x04, 0x17
        /*001a*/ 	.short	(.L_170 - .L_169)
.L_169:
        /*001c*/ 	.word	0x00000000
        /*0020*/ 	.short	0x0004
        /*0022*/ 	.short	0x001c
        /*0024*/ 	.byte	0x00, 0xf0, 0x11, 0x00


	//----- nvinfo : EIATTR_KPARAM_INFO
	.align		4
.L_170:
        /*0028*/ 	.byte	0x04, 0x17
        /*002a*/ 	.short	(.L_172 - .L_171)
.L_171:
        /*002c*/ 	.word	0x00000000
        /*0030*/ 	.short	0x0003
        /*0032*/ 	.short	0x0018
        /*0034*/ 	.byte	0x00, 0xf0, 0x05, 0x00


	//----- nvinfo : EIATTR_KPARAM_INFO
	.align		4
.L_172:
        /*0038*/ 	.byte	0x04, 0x17
        /*003a*/ 	.short	(.L_174 - .L_173)
.L_173:
        /*003c*/ 	.word	0x00000000
        /*0040*/ 	.short	0x0002
        /*0042*/ 	.short	0x0010
        /*0044*/ 	.byte	0x00, 0xf0, 0x21, 0x00


	//----- nvinfo : EIATTR_KPARAM_INFO
	.align		4
.L_174:
        /*0048*/ 	.byte	0x04, 0x17
        /*004a*/ 	.short	(.L_176 - .L_175)
.L_175:
        /*004c*/ 	.word	0x00000000
        /*0050*/ 	.short	0x0001
        /*0052*/ 	.short	0x0008
        /*0054*/ 	.byte	0x00, 0xf5, 0x21, 0x00


	//----- nvinfo : EIATTR_KPARAM_INFO
	.align		4
.L_176:
        /*0058*/ 	.byte	0x04, 0x17
        /*005a*/ 	.short	(.L_178 - .L_177)
.L_177:
        /*005c*/ 	.word	0x00000000
        /*0060*/ 	.short	0x0000
        /*0062*/ 	.short	0x0000
        /*0064*/ 	.byte	0x00, 0xf0, 0x21, 0x00


	//----- nvinfo : EIATTR_SPARSE_MMA_MASK
	.align		4
.L_178:
        /*0068*/ 	.byte	0x03, 0x50
        /*006a*/ 	.short	0x0000


	//----- nvinfo : EIATTR_MAXREG_COUNT
	.align		4
        /*006c*/ 	.byte	0x03, 0x1b
        /*006e*/ 	.short	0x00ff


	//----- nvinfo : EIATTR_NUM_BARRIERS
	.align		4
        /*0070*/ 	.byte	0x02, 0x4c
        /*0072*/ 	.byte	0x01
	.zero		1


	//----- nvinfo : EIATTR_MERCURY_ISA_VERSION
	.align		4
        /*0074*/ 	.byte	0x03, 0x5f
        /*0076*/ 	.short	0x0101


	//----- nvinfo : EIATTR_COOP_GROUP_MASK_REGIDS
	.align		4
        /*0078*/ 	.byte	0x04, 0x29
        /*007a*/ 	.short	(.L_180 - .L_179)


	//   ....[0]....
.L_179:
        /*007c*/ 	.word	0xffffffff


	//   ....[1]....
        /*0080*/ 	.word	0xffffffff


	//   ....[2]....
        /*0084*/ 	.word	0xffffffff


	//   ....[3]....
        /*0088*/ 	.word	0xffffffff


	//   ....[4]....
        /*008c*/ 	.word	0xffffffff


	//   ....[5]....
        /*0090*/ 	.word	0xffffffff


	//   ....[6]....
        /*0094*/ 	.word	0xffffffff


	//   ....[7]....
        /*0098*/ 	.word	0xffffffff


	//   ....[8]....
        /*009c*/ 	.word	0xffffffff


	//   ....[9]....
        /*00a0*/ 	.word	0xffffffff


	//   ....[10]....
        /*00a4*/ 	.word	0xffffffff


	//   ....[11]....
        /*00a8*/ 	.word	0xffffffff


	//   ....[12]....
        /*00ac*/ 	.word	0xffffffff


	//   ....[13]....
        /*00b0*/ 	.word	0xffffffff


	//   ....[14]....
        /*00b4*/ 	.word	0xffffffff


	//----- nvinfo : EIATTR_COOP_GROUP_INSTR_OFFSETS
	.align		4
.L_180:
        /*00b8*/ 	.byte	0x04, 0x28
        /*00ba*/ 	.short	(.L_182 - .L_181)


	//   ....[0]....
.L_181:
        /*00bc*/ 	.word	0x00000850


	//   ....[1]....
        /*00c0*/ 	.word	0x000008b0


	//   ....[2]....
        /*00c4*/ 	.word	0x00000910


	//   ....[3]....
        /*00c8*/ 	.word	0x00000970


	//   ....[4]....
        /*00cc*/ 	.word	0x000009d0


	//   ....[5]....
        /*00d0*/ 	.word	0x00000b60


	//   ....[6]....
        /*00d4*/ 	.word	0x00000c00


	//   ....[7]....
        /*00d8*/ 	.word	0x00000c80


	//   ....[8]....
        /*00dc*/ 	.word	0x00000ce0


	//   ....[9]....
        /*00e0*/ 	.word	0x00000d20


	//   ....[10]....
        /*00e4*/ 	.word	0x00001b90


	//   ....[11]....
        /*00e8*/ 	.word	0x00001bf0


	//   ....[12]....
        /*00ec*/ 	.word	0x00001c50


	//   ....[13]....
        /*00f0*/ 	.word	0x00001cb0


	//   ....[14]....
        /*00f4*/ 	.word	0x00001d10


	//----- nvinfo : EIATTR_VRC_CTA_INIT_COUNT
	.align		4
.L_182:
        /*00f8*/ 	.byte	0x02, 0x4a
	.zero		1
	.zero		1


	//----- nvinfo : EIATTR_EXIT_INSTR_OFFSETS
	.align		4
        /*00fc*/ 	.byte	0x04, 0x1c
        /*00fe*/ 	.short	(.L_184 - .L_183)


	//   ....[0]....
.L_183:
        /*0100*/ 	.word	0x000000a0


	//   ....[1]....
        /*0104*/ 	.word	0x000000e0


	//   ....[2]....
        /*0108*/ 	.word	0x00001e20


	//   ....[3]....
        /*010c*/ 	.word	0x00001e70


	//----- nvinfo : EIATTR_MAX_THREADS
	.align		4
.L_184:
        /*0110*/ 	.byte	0x04, 0x05
        /*0112*/ 	.short	(.L_186 - .L_185)
.L_185:
        /*0114*/ 	.word	0x00000100
        /*0118*/ 	.word	0x00000001
        /*011c*/ 	.word	0x00000001


	//----- nvinfo : EIATTR_CRS_STACK_SIZE
	.align		4
.L_186:
        /*0120*/ 	.byte	0x04, 0x1e
        /*0122*/ 	.short	(.L_188 - .L_187)
.L_187:
        /*0124*/ 	.word	0x00000000


	//----- nvinfo : EIATTR_CBANK_PARAM_SIZE
	.align		4
.L_188:
        /*0128*/ 	.byte	0x03, 0x19
        /*012a*/ 	.short	0x0021


	//----- nvinfo : EIATTR_PARAM_CBANK
	.align		4
        /*012c*/ 	.byte	0x04, 0x0a
        /*012e*/ 	.short	(.L_190 - .L_189)
	.align		4
.L_189:
        /*0130*/ 	.word	index@(.nv.constant0._ZN3cub18CUB_300001_SM_10006detail6reduce28DeviceReduceSingleTileKernelINS2_10policy_hubIiyN4cuda3std3__44plusIiEEE10Policy1000EN6thrust24THRUST_300001_SM_1000_NS6detail15normal_iteratorINSD_10device_ptrIiEEEEPiyS9_iiNS7_10__identityEEEvT0_T1_T2_T3_T4_T6_)
        /*0134*/ 	.short	0x0380
        /*0136*/ 	.short	0x0021


	//----- nvinfo : EIATTR_SW_WAR
	.align		4
.L_190:
        /*0138*/ 	.byte	0x04, 0x36
        /*013a*/ 	.short	(.L_192 - .L_191)
.L_191:
        /*013c*/ 	.word	0x00000008
.L_192:


//--------------------- .nv.info._ZN3cub18CUB_300001_SM_10006detail6reduce28DeviceReduceSingleTileKernelINS2_10policy_hubIijN4cuda3std3__44plusIiEEE10Policy1000EPiSC_iS9_iiNS7_10__identityEEEvT0_T1_T2_T3_T4_T6_ --------------------------
	.section	.nv.info._ZN3cub18CUB_300001_SM_10006detail6reduce28DeviceReduceSingleTileKernelINS2_10policy_hubIijN4cuda3std3__44plusIiEEE10Policy1000EPiSC_iS9_iiNS7_10__identityEEEvT0_T1_T2_T3_T4_T6_,"",@"SHT_CUDA_INFO"
	.sectionflags	@""
	.align	4


	//----- nvinfo : EIATTR_CUDA_API_VERSION
	.align		4
        /*0000*/ 	.byte	0x04, 0x37
        /*0002*/ 	.short	(.L_194 - .L_193)
.L_193:
        /*0004*/ 	.word	0x00000082


	//----- nvinfo : EIATTR_KPARAM_INFO
	.align		4
.L_194:
        /*0008*/ 	.byte	0x04, 0x17
        /*000a*/ 	.short	(.L_196 - .L_195)
.L_195:
        /*000c*/ 	.word	0x00000000
        /*0010*/ 	.short	0x0005
        /*0012*/ 	.short	0x001c
        /*0014*/ 	.byte	0x00, 0xf0, 0x05, 0x00


	//----- nvinfo : EIATTR_KPARAM_INFO
	.align		4
.L_196:
        /*0018*/ 	.byte	0x04, 0x17
        /*001a*/ 	.short	(.L_198 - .L_197)
.L_197:
        /*001c*/ 	.word	0x00000000
        /*0020*/ 	.short	0x0004
        /*0022*/ 	.short	0x0018
        /*0024*/ 	.byte	0x00, 0xf0, 0x11, 0x00


	//----- nvinfo : EIATTR_KPARAM_INFO
	.align		4
.L_198:
        /*0028*/ 	.byte	0x04, 0x17
        /*002a*/ 	.short	(.L_200 - .L_199)
.L_199:
        /*002c*/ 	.word	0x00000000
        /*0030*/ 	.short	0x0003
        /*0032*/ 	.short	0x0014
        /*0034*/ 	.byte	0x00, 0xf0, 0x05, 0x00


	//----- nvinfo : EIATTR_KPARAM_INFO
	.align		4
.L_200:
        /*0038*/ 	.byte	0x04, 0x17
        /*003a*/ 	.short	(.L_202 - .L_201)
.L_201:
        /*003c*/ 	.word	0x00000000
        /*0040*/ 	.short	0x0002
        /*0042*/ 	.short	0x0010
        /*0044*/ 	.byte	0x00, 0xf0, 0x11, 0x00


	//----- nvinfo : EIATTR_KPARAM_INFO
	.align		4
.L_202:
        /*0048*/ 	.byte	0x04, 0x17
        /*004a*/ 	.short	(.L_204 - .L_203)
.L_203:
        /*004c*/ 	.word	0x00000000
        /*0050*/ 	.short	0x0001
        /*0052*/ 	.short	0x0008
        /*0054*/ 	.byte	0x00, 0xf5, 0x21, 0x00


	//----- nvinfo : EIATTR_KPARAM_INFO
	.align		4
.L_204:
        /*0058*/ 	.byte	0x04, 0x17
        /*005a*/ 	.short	(.L_206 - .L_205)
.L_205:
        /*005c*/ 	.word	0x00000000
        /*0060*/ 	.short	0x0000
        /*0062*/ 	.short	0x0000
        /*0064*/ 	.byte	0x00, 0xf5, 0x21, 0x00


	//----- nvinfo : EIATTR_SPARSE_MMA_MASK
	.align		4
.L_206:
        /*0068*/ 	.byte	0x03, 0x50
        /*006a*/ 	.short	0x0000


	//----- nvinfo : EIATTR_MAXREG_COUNT
	.align		4
        /*006c*/ 	.byte	0x03, 0x1b
        /*006e*/ 	.short	0x00ff


	//----- nvinfo : EIATTR_NUM_BARRIERS
	.align		4
        /*0070*/ 	.byte	0x02, 0x4c
        /*0072*/ 	.byte	0x01
	.zero		1


	//----- nvinfo : EIATTR_MERCURY_ISA_VERSION
	.align		4
        /*0074*/ 	.byte	0x03, 0x5f
        /*0076*/ 	.short	0x0101


	//----- nvinfo : EIATTR_COOP_GROUP_MASK_REGIDS
	.align		4
        /*0078*/ 	.byte	0x04, 0x29
        /*007a*/ 	.short	(.L_208 - .L_207)


	//   ....[0]....
.L_207:
        /*007c*/ 	.word	0xffffffff


	//   ....[1]....
        /*0080*/ 	.word	0xffffffff


	//   ....[2]....
        /*0084*/ 	.word	0xffffffff


	//   ....[3]....
        /*0088*/ 	.word	0xffffffff


	//   ....[4]....
        /*008c*/ 	.word	0xffffffff


	//   ....[5]....
        /*0090*/ 	.word	0xffffffff


	//   ....[6]....
        /*0094*/ 	.word	0xffffffff


	//   ....[7]....
        /*0098*/ 	.word	0xffffffff


	//   ....[8]....
        /*009c*/ 	.word	0xffffffff


	//   ....[9]....
        /*00a0*/ 	.word	0xffffffff


	//   ....[10]....
        /*00a4*/ 	.word	0xffffffff


	//   ....[11]....
        /*00a8*/ 	.word	0xffffffff


	//   ....[12]....
        /*00ac*/ 	.word	0xffffffff


	//   ....[13]....
        /*00b0*/ 	.word	0xffffffff


	//   ....[14]....
        /*00b4*/ 	.word	0xffffffff


	//   ....[15]....
        /*00b8*/ 	.word	0xffffffff


	//   ....[16]....
        /*00bc*/ 	.word	0xffffffff


	//   ....[17]....
        /*00c0*/ 	.word	0xffffffff


	//   ....[18]....
        /*00c4*/ 	.word	0xffffffff


	//   ....[19]....
        /*00c8*/ 	.word	0xffffffff


	//   ....[20]....
        /*00cc*/ 	.word	0xffffffff


	//   ....[21]....
        /*00d0*/ 	.word	0xffffffff


	//   ....[22]....
        /*00d4*/ 	.word	0xffffffff


	//   ....[23]....
        /*00d8*/ 	.word	0xffffffff


	//   ....[24]....
        /*00dc*/ 	.word	0xffffffff


	//   ....[25]....
        /*00e0*/ 	.word	0xffffffff


	//   ....[26]....
        /*00e4*/ 	.word	0xffffffff


	//   ....[27]....
        /*00e8*/ 	.word	0xffffffff


	//   ....[28]....
        /*00ec*/ 	.word	0xffffffff


	//   ....[29]....
        /*00f0*/ 	.word	0xffffffff


	//----- nvinfo : EIATTR_COOP_GROUP_INSTR_OFFSETS
	.align		4
.L_208:
        /*00f4*/ 	.byte	0x04, 0x28
        /*00f6*/ 	.short	(.L_210 - .L_209)


	//   ....[0]....
.L_209:
        /*00f8*/ 	.word	0x00000890


	//   ....[1]....
        /*00fc*/ 	.word	0x000008f0


	//   ....[2]....
        /*0100*/ 	.word	0x00000940


	//   ....[3]....
        /*0104*/ 	.word	0x000009b0


	//   ....[4]....
        /*0108*/ 	.word	0x00000a10


	//   ....[5]....
        /*010c*/ 	.word	0x00000ba0


	//   ....[6]....
        /*0110*/ 	.word	0x00000c40


	//   ....[7]....
        /*0114*/ 	.word	0x00000cc0


	//   ....[8]....
        /*0118*/ 	.word	0x00000d20


	//   ....[9]....
        /*011c*/ 	.word	0x00000d60


	//   ....[10]....
        /*0120*/ 	.word	0x000019d0


	//   ....[11]....
        /*0124*/ 	.word	0x00001a30


	//   ....[12]....
        /*0128*/ 	.word	0x00001a90


	//   ....[13]....
        /*012c*/ 	.word	0x00001af0


	//   ....[14]....
        /*0130*/ 	.word	0x00001b50


	//   ....[15]....
        /*0134*/ 	.word	0x000023f0


	//   ....[16]....
        /*0138*/ 	.word	0x00002450


	//   ....[17]....
        /*013c*/ 	.word	0x000024a0


	//   ....[18]....
        /*0140*/ 	.word	0x00002510


	//   ....[19]....
        /*0144*/ 	.word	0x00002570


	//   ....[20]....
        /*0148*/ 	.word	0x00002700


	//   ....[21]....
        /*014c*/ 	.word	0x00002790


	//   ....[22]....
        /*0150*/ 	.word	0x000027e0


	//   ....[23]....
        /*0154*/ 	.word	0x00002850


	//   ....[24]....
        /*0158*/ 	.word	0x000028c0


	//   ....[25]....
        /*015c*/ 	.word	0x000036a0


	//   ....[26]....
        /*0160*/ 	.word	0x00003700


	//   ....[27]....
        /*0164*/ 	.word	0x00003760


	//   ....[28]....
        /*0168*/ 	.word	0x000037c0


	//   ....[29]....
        /*016c*/ 	.word	0x00003820


	//----- nvinfo : EIATTR_VRC_CTA_INIT_COUNT
	.align		4
.L_210:
        /*0170*/ 	.byte	0x02, 0x4a
	.zero		1
	.zero		1


	//----- nvinfo : EIATTR_EXIT_INSTR_OFFSETS
	.align		4
        /*0174*/ 	.byte	0x04, 0x1c
        /*0176*/ 	.short	(.L_212 - .L_211)


	//   ....[0]....
.L_211:
        /*0178*/ 	.word	0x00000080


	//   ....[1]....
        /*017c*/ 	.word	0x000000c0


	//   ....[2]....
        /*0180*/ 	.word	0x00003940


	//   ....[3]....
        /*0184*/ 	.word	0x00003990


	//----- nvinfo : EIATTR_MAX_THREADS
	.align		4
.L_212:
        /*0188*/ 	.byte	0x04, 0x05
        /*018a*/ 	.short	(.L_214 - .L_213)
.L_213:
        /*018c*/ 	.word	0x00000100
        /*0190*/ 	.word	0x00000001
        /*0194*/ 	.word	0x00000001


	//----- nvinfo : EIATTR_CRS_STACK_SIZE
	.align		4
.L_214:
        /*0198*/ 	.byte	0x04, 0x1e
        /*019a*/ 	.short	(.L_216 - .L_215)
.L_215:
        /*019c*/ 	.word	0x00000000


	//----- nvinfo : EIATTR_CBANK_PARAM_SIZE
	.align		4
.L_216:
        /*01a0*/ 	.byte	0x03, 0x19
        /*01a2*/ 	.short	0x001d


	//----- nvinfo : EIATTR_PARAM_CBANK
	.align		4
        /*01a4*/ 	.byte	0x04, 0x0a
        /*01a6*/ 	.short	(.L_218 - .L_217)
	.align		4
.L_217:
        /*01a8*/ 	.word	index@(.nv.constant0._ZN3cub18CUB_300001_SM_10006detail6reduce28DeviceReduceSingleTileKernelINS2_10policy_hubIijN4cuda3std3__44plusIiEEE10Policy1000EPiSC_iS9_iiNS7_10__identityEEEvT0_T1_T2_T3_T4_T6_)
        /*01ac*/ 	.short	0x0380
        /*01ae*/ 	.short	0x001d


	//----- nvinfo : EIATTR_SW_WAR
	.align		4
.L_218:
        /*01b0*/ 	.byte	0x04, 0x36
        /*01b2*/ 	.short	(.L_220 - .L_219)
.L_219:
        /*01b4*/ 	.word	0x00000008
.L_220:


//--------------------- .nv.info._ZN3cub18CUB_300001_SM_10006detail6reduce18DeviceReduceKernelINS2_10policy_hubIijN4cuda3std3__44plusIiEEE10Policy1000EN6thrust24THRUST_300001_SM_1000_NS6detail15normal_iteratorINSD_10device_ptrIiEEEEjS9_iNS7_10__identityEEEvT0_PT3_T1_NS0_13GridEvenShareISN_EET2_T4_ --------------------------
	.section	.nv.info._ZN3cub18CUB_300001_SM_10006detail6reduce18DeviceReduceKernelINS2_10policy_hubIijN4cuda3std3__44plusIiEEE10Policy1000EN6thrust24THRUST_300001_SM_1000_NS6detail15normal_iteratorINSD_10device_ptrIiEEEEjS9_iNS7_10__identityEEEvT0_PT3_T1_NS0_13GridEvenShareISN_EET2_T4_,"",@"SHT_CUDA_INFO"
	.sectionflags	@""
	.align	4


	//----- nvinfo : EIATTR_CUDA_API_VERSION
	.align		4
        /*0000*/ 	.byte	0x04, 0x37
        /*0002*/ 	.short	(.L_222 - .L_221)
.L_221:
        /*0004*/ 	.word	0x00000082


	//----- nvinfo : EIATTR_KPARAM_INFO
	.align		4
.L_222:
        /*0008*/ 	.byte	0x04, 0x17
        /*000a*/ 	.short	(.L_224 - .L_223)
.L_223:
        /*000c*/ 	.word	0x00000000
        /*0010*/ 	.short	0x0005
        /*0012*/ 	.short	0x003d
        /*0014*/ 	.byte	0x00, 0xf0, 0x05, 0x00


	//----- nvinfo : EIATTR_KPARAM_INFO
	.align		4
.L_224:
        /*0018*/ 	.byte	0x04, 0x17
        /*001a*/ 	.short	(.L_226 - .L_225)
.L_225:
        /*001c*/ 	.word	0x00000000
        /*0020*/ 	.short	0x0004
        /*0022*/ 	.short	0x003c
        /*0024*/ 	.byte	0x00, 0xf0, 0x05, 0x00


	//----- nvinfo : EIATTR_KPARAM_INFO
	.align		4
.L_226:
        /*0028*/ 	.byte	0x04, 0x17
        /*002a*/ 	.short	(.L_228 - .L_227)
.L_227:
        /*002c*/ 	.word	0x00000000
        /*0030*/ 	.short	0x0003
        /*0032*/ 	.short	0x0014
        /*0034*/ 	.byte	0x00, 0xf0, 0xa1, 0x00


	//----- nvinfo : EIATTR_KPARAM_INFO
	.align		4
.L_228:
        /*0038*/ 	.byte	0x04, 0x17
        /*003a*/ 	.short	(.L_230 - .L_229)
.L_229:
        /*003c*/ 	.word	0x00000000
        /*0040*/ 	.short	0x0002
        /*0042*/ 	.short	0x0010
        /*0044*/ 	.byte	0x00, 0xf0, 0x11, 0x00


	//----- nvinfo : EIATTR_KPARAM_INFO
	.align		4
.L_230:
        /*0048*/ 	.byte	0x04, 0x17
        /*004a*/ 	.short	(.L_232 - .L_231)
.L_231:
        /*004c*/ 	.word	0x00000000
        /*0050*/ 	.short	0x0001
        /*0052*/ 	.short	0x0008
        /*0054*/ 	.byte	0x00, 0xf5, 0x21, 0x00


	//----- nvinfo : EIATTR_KPARAM_INFO
	.align		4
.L_232:
        /*0058*/ 	.byte	0x04, 0x17
        /*005a*/ 	.short	(.L_234 - .L_233)
.L_233:
        /*005c*/ 	.word	0x00000000
        /*0060*/ 	.short	0x0000
        /*0062*/ 	.short	0x0000
        /*0064*/ 	.byte	0x00, 0xf0, 0x21, 0x00


	//----- nvinfo : EIATTR_SPARSE_MMA_MASK
	.align		4
.L_234:
        /*0068*/ 	.byte	0x03, 0x50
        /*006a*/ 	.short	0x0000


	//----- nvinfo : EIATTR_MAXREG_COUNT
	.align		4
        /*006c*/ 	.byte	0x03, 0x1b
        /*006e*/ 	.short	0x00ff


	//----- nvinfo : EIATTR_NUM_BARRIERS
	.align		4
        /*0070*/ 	.byte	0x02, 0x4c
        /*0072*/ 	.byte	0x01
	.zero		1


	//----- nvinfo : EIATTR_MERCURY_ISA_VERSION
	.align		4
        /*0074*/ 	.byte	0x03, 0x5f
        /*0076*/ 	.short	0x0101


	//----- nvinfo : EIATTR_COOP_GROUP_MASK_REGIDS
	.align		4
        /*0078*/ 	.byte	0x04, 0x29
        /*007a*/ 	.short	(.L_236 - .L_235)


	//   ....[0]....
.L_235:
        /*007c*/ 	.word	0xffffffff


	//   ....[1]....
        /*0080*/ 	.word	0xffffffff


	//   ....[2]....
        /*0084*/ 	.word	0xffffffff


	//   ....[3]....
        /*0088*/ 	.word	0xffffffff


	//   ....[4]....
        /*008c*/ 	.word	0xffffffff


	//   ....[5]....
        /*0090*/ 	.word	0xffffffff


	//   ....[6]....
        /*0094*/ 	.word	0xffffffff


	//   ....[7]....
        /*0098*/ 	.word	0xffffffff


	//   ....[8]....
        /*009c*/ 	.word	0xffffffff


	//   ....[9]....
        /*00a0*/ 	.word	0xffffffff


	//   ....[10]....
        /*00a4*/ 	.word	0xffffffff


	//   ....[11]....
        /*00a8*/ 	.word	0xffffffff


	//   ....[12]....
        /*00ac*/ 	.word	0xffffffff


	//   ....[13]....
        /*00b0*/ 	.word	0xffffffff


	//   ....[14]....
        /*00b4*/ 	.word	0xffffffff


	//----- nvinfo : EIATTR_COOP_GROUP_INSTR_OFFSETS
	.align		4
.L_236:
        /*00b8*/ 	.byte	0x04, 0x28
        /*00ba*/ 	.short	(.L_238 - .L_237)


	//   ....[0]....
.L_237:
        /*00bc*/ 	.word	0x00000b10


	//   ....[1]....
        /*00c0*/ 	.word	0x00000b70


	//   ....[2]....
        /*00c4*/ 	.word	0x00000bd0


	//   ....[3]....
        /*00c8*/ 	.word	0x00000c30


	//   ....[4]....
        /*00cc*/ 	.word	0x00000c90


	//   ....[5]....
        /*00d0*/ 	.word	0x00000e20


	//   ....[6]....
        /*00d4*/ 	.word	0x00000ec0


	//   ....[7]....
        /*00d8*/ 	.word	0x00000f20


	//   ....[8]....
        /*00dc*/ 	.word	0x00000f80


	//   ....[9]....
        /*00e0*/ 	.word	0x00000fe0


	//   ....[10]....
        /*00e4*/ 	.word	0x00002100


	//   ....[11]....
        /*00e8*/ 	.word	0x00002170


	//   ....[12]....
        /*00ec*/ 	.word	0x000021c0


	//   ....[13]....
        /*00f0*/ 	.word	0x00002210


	//   ....[14]....
        /*00f4*/ 	.word	0x00002280


	//----- nvinfo : EIATTR_VRC_CTA_INIT_COUNT
	.align		4
.L_238:
        /*00f8*/ 	.byte	0x02, 0x4a
	.zero		1
	.zero		1


	//----- nvinfo : EIATTR_EXIT_INSTR_OFFSETS
	.align		4
        /*00fc*/ 	.byte	0x04, 0x1c
        /*00fe*/ 	.short	(.L_240 - .L_239)


	//   ....[0]....
.L_239:
        /*0100*/ 	.word	0x000023b0


	//   ....[1]....
        /*0104*/ 	.word	0x000023f0


	//----- nvinfo : EIATTR_MAX_THREADS
	.align		4
.L_240:
        /*0108*/ 	.byte	0x04, 0x05
        /*010a*/ 	.short	(.L_242 - .L_241)
.L_241:
        /*010c*/ 	.word	0x00000100
        /*0110*/ 	.word	0x00000001
        /*0114*/ 	.word	0x00000001


	//----- nvinfo : EIATTR_CRS_STACK_SIZE
	.align		4
.L_242:
        /*0118*/ 	.byte	0x04, 0x1e
        /*011a*/ 	.short	(.L_244 - .L_243)
.L_243:
        /*011c*/ 	.word	0x00000000


	//----- nvinfo : EIATTR_CBANK_PARAM_SIZE
	.align		4
.L_244:
        /*0120*/ 	.byte	0x03, 0x19
        /*0122*/ 	.short	0x003e


	//----- nvinfo : EIATTR_PARAM_CBANK
	.align		4
        /*0124*/ 	.byte	0x04, 0x0a
        /*0126*/ 	.short	(.L_246 - .L_245)
	.align		4
.L_245:
        /*0128*/ 	.word	index@(.nv.constant0._ZN3cub18CUB_300001_SM_10006detail6reduce18DeviceReduceKernelINS2_10policy_hubIijN4cuda3std3__44plusIiEEE10Policy1000EN6thrust24THRUST_300001_SM_1000_NS6detail15normal_iteratorINSD_10device_ptrIiEEEEjS9_iNS7_10__identityEEEvT0_PT3_T1_NS0_13GridEvenShareISN_EET2_T4_)
        /*012c*/ 	.short	0x0380
        /*012e*/ 	.short	0x003e


	//----- nvinfo : EIATTR_SW_WAR
	.align		4
.L_246:
        /*0130*/ 	.byte	0x04, 0x36
        /*0132*/ 	.short	(.L_248 - .L_247)
.L_247:
        /*0134*/ 	.word	0x00000008
.L_248:


//--------------------- .nv.info._ZN3cub18CUB_300001_SM_10006detail6reduce28DeviceReduceSingleTileKernelINS2_10policy_hubIijN4cuda3std3__44plusIiEEE10Policy1000EN6thrust24THRUST_300001_SM_1000_NS6detail15normal_iteratorINSD_10device_ptrIiEEEEPijS9_iiNS7_10__identityEEEvT0_T1_T2_T3_T4_T6_ --------------------------
	.section	.nv.info._ZN3cub18CUB_300001_SM_10006detail6reduce28DeviceReduceSingleTileKernelINS2_10policy_hubIijN4cuda3std3__44plusIiEEE10Policy1000EN6thrust24THRUST_300001_SM_1000_NS6detail15normal_iteratorINSD_10device_ptrIiEEEEPijS9_iiNS7_10__identityEEEvT0_T1_T2_T3_T4_T6_,"",@"SHT_CUDA_INFO"
	.sectionflags	@""
	.align	4


	//----- nvinfo : EIATTR_CUDA_API_VERSION
	.align		4
        /*0000*/ 	.byte	0x04, 0x37
        /*0002*/ 	.short	(.L_250 - .L_249)
.L_249:
        /*0004*/ 	.word	0x00000082


	//----- nvinfo : EIATTR_KPARAM_INFO
	.align		4
.L_250:
        /*0008*/ 	.byte	0x04, 0x17
        /*000a*/ 	.short	(.L_252 - .L_251)
.L_251:
        /*000c*/ 	.word	0x00000000
        /*0010*/ 	.short	0x0005
        /*0012*/ 	.short	0x001c
        /*0014*/ 	.byte	0x00, 0xf0, 0x05, 0x00


	//----- nvinfo : EIATTR_KPARAM_INFO
	.align		4
.L_252:
        /*0018*/ 	.byte	0x04, 0x17
        /*001a*/ 	.short	(.L_254 - .L_253)
.L_253:
        /*001c*/ 	.word	0x00000000
        /*0020*/ 	.short	0x0004
        /*0022*/ 	.short	0x0018
        /*0024*/ 	.byte	0x00, 0xf0, 0x11, 0x00


	//----- nvinfo : EIATTR_KPARAM_INFO
	.align		4
.L_254:
        /*0028*/ 	.byte	0x04, 0x17
        /*002a*/ 	.short	(.L_256 - .L_255)
.L_255:
        /*002c*/ 	.word	0x00000000
        /*0030*/ 	.short	0x0003
        /*0032*/ 	.short	0x0014
        /*0034*/ 	.byte	0x00, 0xf0, 0x05, 0x00


	//----- nvinfo : EIATTR_KPARAM_INFO
	.align		4
.L_256:
        /*0038*/ 	.byte	0x04, 0x17
        /*003a*/ 	.short	(.L_258 - .L_257)
.L_257:
        /*003c*/ 	.word	0x00000000
        /*0040*/ 	.short	0x0002
        /*0042*/ 	.short	0x0010
        /*0044*/ 	.byte	0x00, 0xf0, 0x11, 0x00


	//----- nvinfo : EIATTR_KPARAM_INFO
	.align		4
.L_258:
        /*0048*/ 	.byte	0x04, 0x17
        /*004a*/ 	.short	(.L_260 - .L_259)
.L_259:
        /*004c*/ 	.word	0x00000000
        /*0050*/ 	.short	0x0001
        /*0052*/ 	.short	0x0008
        /*0054*/ 	.byte	0x00, 0xf5, 0x21, 0x00


	//----- nvinfo : EIATTR_KPARAM_INFO
	.align		4
.L_260:
        /*0058*/ 	.byte	0x04, 0x17
        /*005a*/ 	.short	(.L_262 - .L_261)
.L_261:
        /*005c*/ 	.word	0x00000000
        /*0060*/ 	.short	0x0000
        /*0062*/ 	.short	0x0000
        /*0064*/ 	.byte	0x00, 0xf0, 0x21, 0x00


	//----- nvinfo : EIATTR_SPARSE_MMA_MASK
	.align		4
.L_262:
        /*0068*/ 	.byte	0x03, 0x50
        /*006a*/ 	.short	0x0000


	//----- nvinfo : EIATTR_MAXREG_COUNT
	.align		4
        /*006c*/ 	.byte	0x03, 0x1b
        /*006e*/ 	.short	0x00ff


	//----- nvinfo : EIATTR_NUM_BARRIERS
	.align		4
        /*0070*/ 	.byte	0x02, 0x4c
        /*0072*/ 	.byte	0x01
	.zero		1


	//----- nvinfo : EIATTR_MERCURY_ISA_VERSION
	.align		4
        /*0074*/ 	.byte	0x03, 0x5f
        /*0076*/ 	.short	0x0101


	//----- nvinfo : EIATTR_COOP_GROUP_MASK_REGIDS
	.align		4
        /*0078*/ 	.byte	0x04, 0x29
        /*007a*/ 	.short	(.L_264 - .L_263)


	//   ....[0]....
.L_263:
        /*007c*/ 	.word	0xffffffff


	//   ....[1]....
        /*0080*/ 	.word	0xffffffff


	//   ....[2]....
        /*0084*/ 	.word	0xffffffff


	//   ....[3]....
        /*0088*/ 	.word	0xffffffff


	//   ....[4]....
        /*008c*/ 	.word	0xffffffff


	//   ....[5]....
        /*0090*/ 	.word	0xffffffff


	//   ....[6]....
        /*0094*/ 	.word	0xffffffff


	//   ....[7]....
        /*0098*/ 	.word	0xffffffff


	//   ....[8]....
        /*009c*/ 	.word	0xffffffff


	//   ....[9]....
        /*00a0*/ 	.word	0xffffffff


	//   ....[10]....
        /*00a4*/ 	.word	0xffffffff


	//   ....[11]....
        /*00a8*/ 	.word	0xffffffff


	//   ....[12]....
        /*00ac*/ 	.word	0xffffffff


	//   ....[13]....
        /*00b0*/ 	.word	0xffffffff


	//   ....[14]....
        /*00b4*/ 	.word	0xffffffff


	//----- nvinfo : EIATTR_COOP_GROUP_INSTR_OFFSETS
	.align		4
.L_264:
        /*00b8*/ 	.byte	0x04, 0x28
        /*00ba*/ 	.short	(.L_266 - .L_265)


	//   ....[0]....
.L_265:
        /*00bc*/ 	.word	0x00000830


	//   ....[1]....
        /*00c0*/ 	.word	0x00000890


	//   ....[2]....
        /*00c4*/ 	.word	0x000008f0


	//   ....[3]....
        /*00c8*/ 	.word	0x00000950


	//   ....[4]....
        /*00cc*/ 	.word	0x000009b0


	//   ....[5]....
        /*00d0*/ 	.word	0x00000b40


	//   ....[6]....
        /*00d4*/ 	.word	0x00000be0


	//   ....[7]....
        /*00d8*/ 	.word	0x00000c60


	//   ....[8]....
        /*00dc*/ 	.word	0x00000cc0


	//   ....[9]....
        /*00e0*/ 	.word	0x00000d00


	//   ....[10]....
        /*00e4*/ 	.word	0x00001cc0


	//   ....[11]....
        /*00e8*/ 	.word	0x00001d20


	//   ....[12]....
        /*00ec*/ 	.word	0x00001d80


	//   ....[13]....
        /*00f0*/ 	.word	0x00001de0


	//   ....[14]....
        /*00f4*/ 	.word	0x00001e40


	//----- nvinfo : EIATTR_VRC_CTA_INIT_COUNT
	.align		4
.L_266:
        /*00f8*/ 	.byte	0x02, 0x4a
	.zero		1
	.zero		1


	//----- nvinfo : EIATTR_EXIT_INSTR_OFFSETS
	.align		4
        /*00fc*/ 	.byte	0x04, 0x1c
        /*00fe*/ 	.short	(.L_268 - .L_267)


	//   ....[0]....
.L_267:
        /*0100*/ 	.word	0x00000080


	//   ....[1]....
        /*0104*/ 	.word	0x000000c0


	//   ....[2]....
        /*0108*/ 	.word	0x00001f60


	//   ....[3]....
        /*010c*/ 	.word	0x00001fb0


	//----- nvinfo : EIATTR_MAX_THREADS
	.align		4
.L_268:
        /*0110*/ 	.byte	0x04, 0x05
        /*0112*/ 	.short	(.L_270 - .L_269)
.L_269:
        /*0114*/ 	.word	0x00000100
        /*0118*/ 	.word	0x00000001
        /*011c*/ 	.word	0x00000001


	//----- nvinfo : EIATTR_CRS_STACK_SIZE
	.align		4
.L_270:
        /*0120*/ 	.byte	0x04, 0x1e
        /*0122*/ 	.short	(.L_272 - .L_271)
.L_271:
        /*0124*/ 	.word	0x00000000


	//----- nvinfo : EIATTR_CBANK_PARAM_SIZE
	.align		4
.L_272:
        /*0128*/ 	.byte	0x03, 0x19
        /*012a*/ 	.short	0x001d


	//----- nvinfo : EIATTR_PARAM_CBANK
	.align		4
        /*012c*/ 	.byte	0x04, 0x0a
        /*012e*/ 	.short	(.L_274 - .L_273)
	.align		4
.L_273:
        /*0130*/ 	.word	index@(.nv.constant0._ZN3cub18CUB_300001_SM_10006detail6reduce28DeviceReduceSingleTileKernelINS2_10policy_hubIijN4cuda3std3__44plusIiEEE10Policy1000EN6thrust24THRUST_300001_SM_1000_NS6detail15normal_iteratorINSD_10device_ptrIiEEEEPijS9_iiNS7_10__identityEEEvT0_T1_T2_T3_T4_T6_)
        /*0134*/ 	.short	0x0380
        /*0136*/ 	.short	0x001d


	//----- nvinfo : EIATTR_SW_WAR
	.align		4
.L_274:
        /*0138*/ 	.byte	0x04, 0x36
        /*013a*/ 	.short	(.L_276 - .L_275)
.L_275:
        /*013c*/ 	.word	0x00000008
.L_276:


//--------------------- .nv.info._ZN3cub18CUB_300001_SM_10006detail11EmptyKernelIvEEvv --------------------------
	.section	.nv.info._ZN3cub18CUB_300001_SM_10006detail11EmptyKernelIvEEvv,"",@"SHT_CUDA_INFO"
	.sectionflags	@""
	.align	4


	//----- nvinfo : EIATTR_CUDA_API_VERSION
	.align		4
        /*0000*/ 	.byte	0x04, 0x37
        /*0002*/ 	.short	(.L_278 - .L_277)
.L_277:
        /*0004*/ 	.word	0x00000082


	//----- nvinfo : EIATTR_SPARSE_MMA_MASK
	.align		4
.L_278:
        /*0008*/ 	.byte	0x03, 0x50
        /*000a*/ 	.short	0x0000


	//----- nvinfo : EIATTR_MAXREG_COUNT
	.align		4
        /*000c*/ 	.byte	0x03, 0x1b
        /*000e*/ 	.short	0x00ff


	//----- nvinfo : EIATTR_MERCURY_ISA_VERSION
	.align		4
        /*0010*/ 	.byte	0x03, 0x5f
        /*0012*/ 	.short	0x0101


	//----- nvinfo : EIATTR_VRC_CTA_INIT_COUNT
	.align		4
        /*0014*/ 	.byte	0x02, 0x4a
	.zero		1
	.zero		1


	//----- nvinfo : EIATTR_EXIT_INSTR_OFFSETS
	.align		4
        /*0018*/ 	.byte	0x04, 0x1c
        /*001a*/ 	.short	(.L_280 - .L_279)


	//   ....[0]....
.L_279:
        /*001c*/ 	.word	0x00000010


	//----- nvinfo : EIATTR_SW_WAR
	.align		4
.L_280:
        /*0020*/ 	.byte	0x04, 0x36
        /*0022*/ 	.short	(.L_282 - .L_281)
.L_281:
        /*0024*/ 	.word	0x00000008
.L_282:


//--------------------- .nv.info._Z25deviceReductionAccumulateIiLi256EEvPT_ --------------------------
	.section	.nv.info._Z25deviceReductionAccumulateIiLi256EEvPT_,"",@"SHT_CUDA_INFO"
	.sectionflags	@""
	.align	4


	//----- nvinfo : EIATTR_CUDA_API_VERSION
	.align		4
        /*0000*/ 	.byte	0x04, 0x37
        /*0002*/ 	.short	(.L_284 - .L_283)
.L_283:
        /*0004*/ 	.word	0x00000082


	//----- nvinfo : EIATTR_KPARAM_INFO
	.align		4
.L_284:
        /*0008*/ 	.byte	0x04, 0x17
        /*000a*/ 	.short	(.L_286 - .L_285)
.L_285:
        /*000c*/ 	.word	0x00000000
        /*0010*/ 	.short	0x0000
        /*0012*/ 	.short	0x0000
        /*0014*/ 	.byte	0x00, 0xf5, 0x21, 0x00


	//----- nvinfo : EIATTR_SPARSE_MMA_MASK
	.align		4
.L_286:
        /*0018*/ 	.byte	0x03, 0x50
        /*001a*/ 	.short	0x0000


	//----- nvinfo : EIATTR_MAXREG_COUNT
	.align		4
        /*001c*/ 	.byte	0x03, 0x1b
        /*001e*/ 	.short	0x00ff


	//----- nvinfo : EIATTR_NUM_BARRIERS
	.align		4
        /*0020*/ 	.byte	0x02, 0x4c
        /*0022*/ 	.byte	0x01
	.zero		1


	//----- nvinfo : EIATTR_MERCURY_ISA_VERSION
	.align		4
        /*0024*/ 	.byte	0x03, 0x5f
        /*0026*/ 	.short	0x0101


	//----- nvinfo : EIATTR_INT_WARP_WIDE_INSTR_OFFSETS
	.align		4
        /*0028*/ 	.byte	0x04, 0x31
        /*002a*/ 	.short	(.L_288 - .L_287)


	//   ....[0]....
.L_287:
        /*002c*/ 	.word	0x000002e0


	//   ....[1]....
        /*0030*/ 	.word	0x00000310


	//----- nvinfo : EIATTR_COOP_GROUP_MASK_REGIDS
	.align		4
.L_288:
        /*0034*/ 	.byte	0x04, 0x29
        /*0036*/ 	.short	(.L_290 - .L_289)


	//   ....[0]....
.L_289:
        /*0038*/ 	.word	0xffffffff


	//   ....[1]....
        /*003c*/ 	.word	0x05000008


	//   ....[2]....
        /*0040*/ 	.word	0x0500000d


	//   ....[3]....
        /*0044*/ 	.word	0x0500000a


	//   ....[4]....
        /*0048*/ 	.word	0x0500000f


	//   ....[5]....
        /*004c*/ 	.word	0x0500000d


	//   ....[6]....
        /*0050*/ 	.word	0x0500000a


	//   ....[7]....
        /*0054*/ 	.word	0x0500000f


	//----- nvinfo : EIATTR_COOP_GROUP_INSTR_OFFSETS
	.align		4
.L_290:
        /*0058*/ 	.byte	0x04, 0x28
        /*005a*/ 	.short	(.L_292 - .L_291)


	//   ....[0]....
.L_291:
        /*005c*/ 	.word	0x00000100


	//   ....[1]....
        /*0060*/ 	.word	0x00000130


	//   ....[2]....
        /*0064*/ 	.word	0x00000170


	//   ....[3]....
        /*0068*/ 	.word	0x00000190


	//   ....[4]....
        /*006c*/ 	.word	0x000001b0


	//   ....[5]....
        /*0070*/ 	.word	0x00000260


	//   ....[6]....
        /*0074*/ 	.word	0x00000280


	//   ....[7]....
        /*0078*/ 	.word	0x000002a0


	//----- nvinfo : EIATTR_VRC_CTA_INIT_COUNT
	.align		4
.L_292:
        /*007c*/ 	.byte	0x02, 0x4a
	.zero		1
	.zero		1


	//----- nvinfo : EIATTR_EXIT_INSTR_OFFSETS
	.align		4
        /*0080*/ 	.byte	0x04, 0x1c
        /*0082*/ 	.short	(.L_294 - .L_293)


	//   ....[0]....
.L_293:
        /*0084*/ 	.word	0x000001f0


	//   ....[1]....
        /*0088*/ 	.word	0x000002b0


	//   ....[2]....
        /*008c*/ 	.word	0x00000350


	//----- nvinfo : EIATTR_CBANK_PARAM_SIZE
	.align		4
.L_294:
        /*0090*/ 	.byte	0x03, 0x19
        /*0092*/ 	.short	0x0008


	//----- nvinfo : EIATTR_PARAM_CBANK
	.align		4
        /*0094*/ 	.byte	0x04, 0x0a
        /*0096*/ 	.short	(.L_296 - .L_295)
	.align		4
.L_295:
        /*0098*/ 	.word	index@(.nv.constant0._Z25deviceReductionAccumulateIiLi256EEvPT_)
        /*009c*/ 	.short	0x0380
        /*009e*/ 	.short	0x0008


	//----- nvinfo : EIATTR_SW_WAR
	.align		4
.L_296:
        /*00a0*/ 	.byte	0x04, 0x36
        /*00a2*/ 	.short	(.L_298 - .L_297)
.L_297:
        /*00a4*/ 	.word	0x00000008
.L_298:


//--------------------- .nv.info._Z21deviceReductionKernelIiLi8ELi8EEvPKT_iPS0_ --------------------------
	.section	.nv.info._Z21deviceReductionKernelIiLi8ELi8EEvPKT_iPS0_,"",@"SHT_CUDA_INFO"
	.sectionflags	@""
	.align	4


	//----- nvinfo : EIATTR_CUDA_API_VERSION
	.align		4
        /*0000*/ 	.byte	0x04, 0x37
        /*0002*/ 	.short	(.L_300 - .L_299)
.L_299:
        /*0004*/ 	.word	0x00000082


	//----- nvinfo : EIATTR_KPARAM_INFO
	.align		4
.L_300:
        /*0008*/ 	.byte	0x04, 0x17
        /*000a*/ 	.short	(.L_302 - .L_301)
.L_301:
        /*000c*/ 	.word	0x00000000
        /*0010*/ 	.short	0x0002
        /*0012*/ 	.short	0x0010
        /*0014*/ 	.byte	0x00, 0xf5, 0x21, 0x00


	//----- nvinfo : EIATTR_KPARAM_INFO
	.align		4
.L_302:
        /*0018*/ 	.byte	0x04, 0x17
        /*001a*/ 	.short	(.L_304 - .L_303)
.L_303:
        /*001c*/ 	.word	0x00000000
        /*0020*/ 	.short	0x0001
        /*0022*/ 	.short	0x0008
        /*0024*/ 	.byte	0x00, 0xf0, 0x11, 0x00


	//----- nvinfo : EIATTR_KPARAM_INFO
	.align		4
.L_304:
        /*0028*/ 	.byte	0x04, 0x17
        /*002a*/ 	.short	(.L_306 - .L_305)
.L_305:
        /*002c*/ 	.word	0x00000000
        /*0030*/ 	.short	0x0000
        /*0032*/ 	.short	0x0000
        /*0034*/ 	.byte	0x00, 0xf5, 0x21, 0x00


	//----- nvinfo : EIATTR_SPARSE_MMA_MASK
	.align		4
.L_306:
        /*0038*/ 	.byte	0x03, 0x50
        /*003a*/ 	.short	0x0000


	//----- nvinfo : EIATTR_MAXREG_COUNT
	.align		4
        /*003c*/ 	.byte	0x03, 0x1b
        /*003e*/ 	.short	0x00ff


	//----- nvinfo : EIATTR_NUM_BARRIERS
	.align		4
        /*0040*/ 	.byte	0x02, 0x4c
        /*0042*/ 	.byte	0x01
	.zero		1


	//----- nvinfo : EIATTR_MERCURY_ISA_VERSION
	.align		4
        /*0044*/ 	.byte	0x03, 0x5f
        /*0046*/ 	.short	0x0101


	//----- nvinfo : EIATTR_COOP_GROUP_MASK_REGIDS
	.align		4
        /*0048*/ 	.byte	0x04, 0x29
        /*004a*/ 	.short	(.L_308 - .L_307)


	//   ....[0]....
.L_307:
        /*004c*/ 	.word	0xffffffff


	//   ....[1]....
        /*0050*/ 	.word	0x0500000a


	//   ....[2]....
        /*0054*/ 	.word	0x05000009


	//   ....[3]....
        /*0058*/ 	.word	0x0500000c


	//   ....[4]....
        /*005c*/ 	.word	0x0500000b


	//   ....[5]....
        /*0060*/ 	.word	0x05000009


	//   ....[6]....
        /*0064*/ 	.word	0x0500000c


	//   ....[7]....
        /*0068*/ 	.word	0x0500000b


	//----- nvinfo : EIATTR_COOP_GROUP_INSTR_OFFSETS
	.align		4
.L_308:
        /*006c*/ 	.byte	0x04, 0x28
        /*006e*/ 	.short	(.L_310 - .L_309)


	//   ....[0]....
.L_309:
        /*0070*/ 	.word	0x00010540


	//   ....[1]....
        /*0074*/ 	.word	0x000105b0


	//   ....[2]....
        /*0078*/ 	.word	0x00010610


	//   ....[3]....
        /*007c*/ 	.word	0x00010650


	//   ....[4]....
        /*0080*/ 	.word	0x00010670


	//   ....[5]....
        /*0084*/ 	.word	0x00010720


	//   ....[6]....
        /*0088*/ 	.word	0x00010740


	//   ....[7]....
        /*008c*/ 	.word	0x00010760


	//----- nvinfo : EIATTR_VRC_CTA_INIT_COUNT
	.align		4
.L_310:
        /*0090*/ 	.byte	0x02, 0x4a
	.zero		1
	.zero		1


	//----- nvinfo : EIATTR_EXIT_INSTR_OFFSETS
	.align		4
        /*0094*/ 	.byte	0x04, 0x1c
        /*0096*/ 	.short	(.L_312 - .L_311)


	//   ....[0]....
.L_311:
        /*0098*/ 	.word	0x000106b0


	//   ....[1]....
        /*009c*/ 	.word	0x00010770


	//   ....[2]....
        /*00a0*/ 	.word	0x000107c0


	//----- nvinfo : EIATTR_CRS_STACK_SIZE
	.align		4
.L_312:
        /*00a4*/ 	.byte	0x04, 0x1e
        /*00a6*/ 	.short	(.L_314 - .L_313)
.L_313:
        /*00a8*/ 	.word	0x00000000


	//----- nvinfo : EIATTR_CBANK_PARAM_SIZE
	.align		4
.L_314:
        /*00ac*/ 	.byte	0x03, 0x19
        /*00ae*/ 	.short	0x0018


	//----- nvinfo : EIATTR_PARAM_CBANK
	.align		4
        /*00b0*/ 	.byte	0x04, 0x0a
        /*00b2*/ 	.short	(.L_316 - .L_315)
	.align		4
.L_315:
        /*00b4*/ 	.word	index@(.nv.constant0._Z21deviceReductionKernelIiLi8ELi8EEvPKT_iPS0_)
        /*00b8*/ 	.short	0x0380
        /*00ba*/ 	.short	0x0018


	//----- nvinfo : EIATTR_SW_WAR
	.align		4
.L_316:
        /*00bc*/ 	.byte	0x04, 0x36
        /*00be*/ 	.short	(.L_318 - .L_317)
.L_317:
        /*00c0*/ 	.word	0x00000008
.L_318:


//--------------------- .nv.info._Z25deviceReductionAccumulateIiLi512EEvPT_ --------------------------
	.section	.nv.info._Z25deviceReductionAccumulateIiLi512EEvPT_,"",@"SHT_CUDA_INFO"
	.sectionflags	@""
	.align	4


	//----- nvinfo : EIATTR_CUDA_API_VERSION
	.align		4
        /*0000*/ 	.byte	0x04, 0x37
        /*0002*/ 	.short	(.L_320 - .L_319)
.L_319:
        /*0004*/ 	.word	0x00000082


	//----- nvinfo : EIATTR_KPARAM_INFO
	.align		4
.L_320:
        /*0008*/ 	.byte	0x04, 0x17
        /*000a*/ 	.short	(.L_322 - .L_321)
.L_321:
        /*000c*/ 	.word	0x00000000
        /*0010*/ 	.short	0x0000
        /*0012*/ 	.short	0x0000
        /*0014*/ 	.byte	0x00, 0xf5, 0x21, 0x00


	//----- nvinfo : EIATTR_SPARSE_MMA_MASK
	.align		4
.L_322:
        /*0018*/ 	.byte	0x03, 0x50
        /*001a*/ 	.short	0x0000


	//----- nvinfo : EIATTR_MAXREG_COUNT
	.align		4
        /*001c*/ 	.byte	0x03, 0x1b
        /*001e*/ 	.short	0x00ff


	//----- nvinfo : EIATTR_NUM_BARRIERS
	.align		4
        /*0020*/ 	.byte	0x02, 0x4c
        /*0022*/ 	.byte	0x01
	.zero		1


	//----- nvinfo : EIATTR_MERCURY_ISA_VERSION
	.align		4
        /*0024*/ 	.byte	0x03, 0x5f
        /*0026*/ 	.short	0x0101


	//----- nvinfo : EIATTR_INT_WARP_WIDE_INSTR_OFFSETS
	.align		4
        /*0028*/ 	.byte	0x04, 0x31
        /*002a*/ 	.short	(.L_324 - .L_323)


	//   ....[0]....
.L_323:
        /*002c*/ 	.word	0x00000310


	//   ....[1]....
        /*0030*/ 	.word	0x00000320


	//----- nvinfo : EIATTR_COOP_GROUP_MASK_REGIDS
	.align		4
.L_324:
        /*0034*/ 	.byte	0x04, 0x29
        /*0036*/ 	.short	(.L_326 - .L_325)


	//   ....[0]....
.L_325:
        /*0038*/ 	.word	0xffffffff


	//   ....[1]....
        /*003c*/ 	.word	0x05000008


	//   ....[2]....
        /*0040*/ 	.word	0x0500000a


	//   ....[3]....
        /*0044*/ 	.word	0x0500000c


	//   ....[4]....
        /*0048*/ 	.word	0x0500000d


	//   ....[5]....
        /*004c*/ 	.word	0x05000008


	//   ....[6]....
        /*0050*/ 	.word	0x0500000a


	//   ....[7]....
        /*0054*/ 	.word	0x0500000c


	//   ....[8]....
        /*0058*/ 	.word	0x0500000d


	//----- nvinfo : EIATTR_COOP_GROUP_INSTR_OFFSETS
	.align		4
.L_326:
        /*005c*/ 	.byte	0x04, 0x28
        /*005e*/ 	.short	(.L_328 - .L_327)


	//   ....[0]....
.L_327:
        /*0060*/ 	.word	0x00000100


	//   ....[1]....
        /*0064*/ 	.word	0x00000130


	//   ....[2]....
        /*0068*/ 	.word	0x00000170


	//   ....[3]....
        /*006c*/ 	.word	0x00000190


	//   ....[4]....
        /*0070*/ 	.word	0x000001b0


	//   ....[5]....
        /*0074*/ 	.word	0x00000260


	//   ....[6]....
        /*0078*/ 	.word	0x00000280


	//   ....[7]....
        /*007c*/ 	.word	0x000002a0


	//   ....[8]....
        /*0080*/ 	.word	0x000002c0


	//----- nvinfo : EIATTR_VRC_CTA_INIT_COUNT
	.align		4
.L_328:
        /*0084*/ 	.byte	0x02, 0x4a
	.zero		1
	.zero		1


	//----- nvinfo : EIATTR_EXIT_INSTR_OFFSETS
	.align		4
        /*0088*/ 	.byte	0x04, 0x1c
        /*008a*/ 	.short	(.L_330 - .L_329)


	//   ....[0]....
.L_329:
        /*008c*/ 	.word	0x000001f0


	//   ....[1]....
        /*0090*/ 	.word	0x000002d0


	//   ....[2]....
        /*0094*/ 	.word	0x00000370


	//----- nvinfo : EIATTR_CBANK_PARAM_SIZE
	.align		4
.L_330:
        /*0098*/ 	.byte	0x03, 0x19
        /*009a*/ 	.short	0x0008


	//----- nvinfo : EIATTR_PARAM_CBANK
	.align		4
        /*009c*/ 	.byte	0x04, 0x0a
        /*009e*/ 	.short	(.L_332 - .L_331)
	.align		4
.L_331:
        /*00a0*/ 	.word	index@(.nv.constant0._Z25deviceReductionAccumulateIiLi512EEvPT_)
        /*00a4*/ 	.short	0x0380
        /*00a6*/ 	.short	0x0008


	//----- nvinfo : EIATTR_SW_WAR
	.align		4
.L_332:
        /*00a8*/ 	.byte	0x04, 0x36
        /*00aa*/ 	.short	(.L_334 - .L_333)
.L_333:
        /*00ac*/ 	.word	0x00000008
.L_334:


//--------------------- .nv.info._Z21deviceReductionKernelIiLi9ELi8EEvPKT_iPS0_ --------------------------
	.section	.nv.info._Z21deviceReductionKernelIiLi9ELi8EEvPKT_iPS0_,"",@"SHT_CUDA_INFO"
	.sectionflags	@""
	.align	4


	//----- nvinfo : EIATTR_CUDA_API_VERSION
	.align		4
        /*0000*/ 	.byte	0x04, 0x37
        /*0002*/ 	.short	(.L_336 - .L_335)
.L_335:
        /*0004*/ 	.word	0x00000082


	//----- nvinfo : EIATTR_KPARAM_INFO
	.align		4
.L_336:
        /*0008*/ 	.byte	0x04, 0x17
        /*000a*/ 	.short	(.L_338 - .L_337)
.L_337:
        /*000c*/ 	.word	0x00000000
        /*0010*/ 	.short	0x0002
        /*0012*/ 	.short	0x0010
        /*0014*/ 	.byte	0x00, 0xf5, 0x21, 0x00


	//----- nvinfo : EIATTR_KPARAM_INFO
	.align		4
.L_338:
        /*0018*/ 	.byte	0x04, 0x17
        /*001a*/ 	.short	(.L_340 - .L_339)
.L_339:
        /*001c*/ 	.word	0x00000000
        /*0020*/ 	.short	0x0001
        /*0022*/ 	.short	0x0008
        /*0024*/ 	.byte	0x00, 0xf0, 0x11, 0x00


	//----- nvinfo : EIATTR_KPARAM_INFO
	.align		4
.L_340:
        /*0028*/ 	.byte	0x04, 0x17
        /*002a*/ 	.short	(.L_342 - .L_341)
.L_341:
        /*002c*/ 	.word	0x00000000
        /*0030*/ 	.short	0x0000
        /*0032*/ 	.short	0x0000
        /*0034*/ 	.byte	0x00, 0xf5, 0x21, 0x00


	//----- nvinfo : EIATTR_SPARSE_MMA_MASK
	.align		4
.L_342:
        /*0038*/ 	.byte	0x03, 0x50
        /*003a*/ 	.short	0x0000


	//----- nvinfo : EIATTR_MAXREG_COUNT
	.align		4
        /*003c*/ 	.byte	0x03, 0x1b
        /*003e*/ 	.short	0x00ff


	//----- nvinfo : EIATTR_NUM_BARRIERS
	.align		4
        /*0040*/ 	.byte	0x02, 0x4c
        /*0042*/ 	.byte	0x01
	.zero		1


	//----- nvinfo : EIATTR_MERCURY_ISA_VERSION
	.align		4
        /*0044*/ 	.byte	0x03, 0x5f
        /*0046*/ 	.short	0x0101


	//----- nvinfo : EIATTR_COOP_GROUP_MASK_REGIDS
	.align		4
        /*0048*/ 	.byte	0x04, 0x29
        /*004a*/ 	.short	(.L_344 - .L_343)


	//   ....[0]....
.L_343:
        /*004c*/ 	.word	0xffffffff


	//   ....[1]....
        /*0050*/ 	.word	0x0500000a


	//   ....[2]....
        /*0054*/ 	.word	0x05000009


	//   ....[3]....
        /*0058*/ 	.word	0x0500000c


	//   ....[4]....
        /*005c*/ 	.word	0x0500000b


	//   ....[5]....
        /*0060*/ 	.word	0x05000009


	//   ....[6]....
        /*0064*/ 	.word	0x0500000c


	//   ....[7]....
        /*0068*/ 	.word	0x0500000b


	//----- nvinfo : EIATTR_COOP_GROUP_INSTR_OFFSETS
	.align		4
.L_344:
        /*006c*/ 	.byte	0x04, 0x28
        /*006e*/ 	.short	(.L_346 - .L_345)


	//   ....[0]....
.L_345:
        /*0070*/ 	.word	0x00010540


	//   ....[1]....
        /*0074*/ 	.word	0x000105b0


	//   ....[2]....
        /*0078*/ 	.word	0x00010610


	//   ....[3]....
        /*007c*/ 	.word	0x00010650


	//   ....[4]....
        /*0080*/ 	.word	0x00010670


	//   ....[5]....
        /*0084*/ 	.word	0x00010720


	//   ....[6]....
        /*0088*/ 	.word	0x00010740


	//   ....[7]....
        /*008c*/ 	.word	0x00010760


	//----- nvinfo : EIATTR_VRC_CTA_INIT_COUNT
	.align		4
.L_346:
        /*0090*/ 	.byte	0x02, 0x4a
	.zero		1
	.zero		1


	//----- nvinfo : EIATTR_EXIT_INSTR_OFFSETS
	.align		4
        /*0094*/ 	.byte	0x04, 0x1c
        /*0096*/ 	.short	(.L_348 - .L_347)


	//   ....[0]....
.L_347:
        /*0098*/ 	.word	0x000106b0


	//   ....[1]....
        /*009c*/ 	.word	0x00010770


	//   ....[2]....
        /*00a0*/ 	.word	0x000107c0


	//----- nvinfo : EIATTR_CRS_STACK_SIZE
	.align		4
.L_348:
        /*00a4*/ 	.byte	0x04, 0x1e
        /*00a6*/ 	.short	(.L_350 - .L_349)
.L_349:
        /*00a8*/ 	.word	0x00000000


	//----- nvinfo : EIATTR_CBANK_PARAM_SIZE
	.align		4
.L_350:
        /*00ac*/ 	.byte	0x03, 0x19
        /*00ae*/ 	.short	0x0018


	//----- nvinfo : EIATTR_PARAM_CBANK
	.align		4
        /*00b0*/ 	.byte	0x04, 0x0a
        /*00b2*/ 	.short	(.L_352 - .L_351)
	.align		4
.L_351:
        /*00b4*/ 	.word	index@(.nv.constant0._Z21deviceReductionKernelIiLi9ELi8EEvPKT_iPS0_)
        /*00b8*/ 	.short	0x0380
        /*00ba*/ 	.short	0x0018


	//----- nvinfo : EIATTR_SW_WAR
	.align		4
.L_352:
        /*00bc*/ 	.byte	0x04, 0x36
        /*00be*/ 	.short	(.L_354 - .L_353)
.L_353:
        /*00c0*/ 	.word	0x00000008
.L_354:


//--------------------- .nv.callgraph             --------------------------
	.section	.nv.callgraph,"",@"SHT_CUDA_CALLGRAPH"
	.align	4
	.sectionentsize	8
	.align		4
        /*0000*/ 	.word	0x00000000
	.align		4
        /*0004*/ 	.word	0xffffffff
	.align		4
        /*0008*/ 	.word	0x00000000
	.align		4
        /*000c*/ 	.word	0xfffffffe
	.align		4
        /*0010*/ 	.word	0x00000000
	.align		4
        /*0014*/ 	.word	0xfffffffd
	.align		4
        /*0018*/ 	.word	0x00000000
	.align		4
        /*001c*/ 	.word	0xfffffffc


//--------------------- .nv.constant4             --------------------------
	.section	.nv.constant4,"a",@progbits
	.align	8
	.align		8
.nv.constant4:
        /*0000*/ 	.dword	_ZN34_INTERNAL_aa94a516_4_k_cu_56ec52b04cuda3std3__45__cpo5beginE
	.align		8
        /*0008*/ 	.dword	_ZN34_INTERNAL_aa94a516_4_k_cu_56ec52b04cuda3std3__45__cpo3endE
	.align		8
        /*0010*/ 	.dword	_ZN34_INTERNAL_aa94a516_4_k_cu_56ec52b04cuda3std3__45__cpo6cbeginE
	.align		8
        /*0018*/ 	.dword	_ZN34_INTERNAL_aa94a516_4_k_cu_56ec52b04cuda3std3__45__cpo4cendE
	.align		8
        /*0020*/ 	.dword	_ZN34_INTERNAL_aa94a516_4_k_cu_56ec52b04cuda3std3__45__cpo6rbeginE
	.align		8
        /*0028*/ 	.dword	_ZN34_INTERNAL_aa94a516_4_k_cu_56ec52b04cuda3std3__45__cpo4rendE
	.align		8
        /*0030*/ 	.dword	_ZN34_INTERNAL_aa94a516_4_k_cu_56ec52b04cuda3std3__45__cpo7crbeginE
	.align		8
        /*0038*/ 	.dword	_ZN34_INTERNAL_aa94a516_4_k_cu_56ec52b04cuda3std3__45__cpo5crendE
	.align		8
        /*0040*/ 	.dword	_ZN34_INTERNAL_aa94a516_4_k_cu_56ec52b04cuda3std3__436_GLOBAL__N__aa94a516_4_k_cu_56ec52b06ignoreE
	.align		8
        /*0048*/ 	.dword	_ZN34_INTERNAL_aa94a516_4_k_cu_56ec52b04cuda3std3__419piecewise_constructE
	.align		8
        /*0050*/ 	.dword	_ZN34_INTERNAL_aa94a516_4_k_cu_56ec52b04cuda3std3__48in_placeE
	.align		8
        /*0058*/ 	.dword	_ZN34_INTERNAL_aa94a516_4_k_cu_56ec52b04cuda3std3__420unreachable_sentinelE
	.align		8
        /*0060*/ 	.dword	_ZN34_INTERNAL_aa94a516_4_k_cu_56ec52b04cuda3std3__47nulloptE
	.align		8
        /*0068*/ 	.dword	_ZN34_INTERNAL_aa94a516_4_k_cu_56ec52b04cuda3std3__48unexpectE
	.align		8
        /*0070*/ 	.dword	_ZN34_INTERNAL_aa94a516_4_k_cu_56ec52b04cuda3std6ranges3__45__cpo4swapE
	.align		8
        /*0078*/ 	.dword	_ZN34_INTERNAL_aa94a516_4_k_cu_56ec52b04cuda3std6ranges3__45__cpo9iter_moveE
	.align		8
        /*0080*/ 	.dword	_ZN34_INTERNAL_aa94a516_4_k_cu_56ec52b04cuda3std6ranges3__45__cpo5beginE
	.align		8
        /*0088*/ 	.dword	_ZN34_INTERNAL_aa94a516_4_k_cu_56ec52b04cuda3std6ranges3__45__cpo3endE
	.align		8
        /*0090*/ 	.dword	_ZN34_INTERNAL_aa94a516_4_k_cu_56ec52b04cuda3std6ranges3__45__cpo6cbeginE
	.align		8
        /*0098*/ 	.dword	_ZN34_INTERNAL_aa94a516_4_k_cu_56ec52b04cuda3std6ranges3__45__cpo4cendE
	.align		8
        /*00a0*/ 	.dword	_ZN34_INTERNAL_aa94a516_4_k_cu_56ec52b04cuda3std6ranges3__45__cpo7advanceE
	.align		8
        /*00a8*/ 	.dword	_ZN34_INTERNAL_aa94a516_4_k_cu_56ec52b04cuda3std6ranges3__45__cpo9iter_swapE
	.align		8
        /*00b0*/ 	.dword	_ZN34_INTERNAL_aa94a516_4_k_cu_56ec52b04cuda3std6ranges3__45__cpo4nextE
	.align		8
        /*00b8*/ 	.dword	_ZN34_INTERNAL_aa94a516_4_k_cu_56ec52b04cuda3std6ranges3__45__cpo4prevE
	.align		8
        /*00c0*/ 	.dword	_ZN34_INTERNAL_aa94a516_4_k_cu_56ec52b04cuda3std6ranges3__45__cpo4dataE
	.align		8
        /*00c8*/ 	.dword	_ZN34_INTERNAL_aa94a516_4_k_cu_56ec52b04cuda3std6ranges3__45__cpo5cdataE
	.align		8
        /*00d0*/ 	.dword	_ZN34_INTERNAL_aa94a516_4_k_cu_56ec52b04cuda3std6ranges3__45__cpo4sizeE
	.align		8
        /*00d8*/ 	.dword	_ZN34_INTERNAL_aa94a516_4_k_cu_56ec52b04cuda3std6ranges3__45__cpo5ssizeE
	.align		8
        /*00e0*/ 	.dword	_ZN34_INTERNAL_aa94a516_4_k_cu_56ec52b04cuda3std6ranges3__45__cpo8distanceE
	.align		8
        /*00e8*/ 	.dword	_ZN34_INTERNAL_aa94a516_4_k_cu_56ec52b06thrust24THRUST_300001_SM_1000_NS8cuda_cub3parE
	.align		8
        /*00f0*/ 	.dword	_ZN34_INTERNAL_aa94a516_4_k_cu_56ec52b06thrust24THRUST_300001_SM_1000_NS8cuda_cub10par_nosyncE
	.align		8
        /*00f8*/ 	.dword	_ZN34_INTERNAL_aa94a516_4_k_cu_56ec52b06thrust24THRUST_300001_SM_1000_NS6system6detail10sequential3seqE
	.align		8
        /*0100*/ 	.dword	_ZN34_INTERNAL_aa94a516_4_k_cu_56ec52b06thrust24THRUST_300001_SM_1000_NS12placeholders2_1E
	.align		8
        /*0108*/ 	.dword	_ZN34_INTERNAL_aa94a516_4_k_cu_56ec52b06thrust24THRUST_300001_SM_1000_NS12placeholders2_2E
	.align		8
        /*0110*/ 	.dword	_ZN34_INTERNAL_aa94a516_4_k_cu_56ec52b06thrust24THRUST_300001_SM_1000_NS12placeholders2_3E
	.align		8
        /*0118*/ 	.dword	_ZN34_INTERNAL_aa94a516_4_k_cu_56ec52b06thrust24THRUST_300001_SM_1000_NS12placeholders2_4E
	.align		8
        /*0120*/ 	.dword	_ZN34_INTERNAL_aa94a516_4_k_cu_56ec52b06thrust24THRUST_300001_SM_1000_NS12placeholders2_5E
	.align		8
        /*0128*/ 	.dword	_ZN34_INTERNAL_aa94a516_4_k_cu_56ec52b06thrust24THRUST_300001_SM_1000_NS12placeholders2_6E
	.align		8
        /*0130*/ 	.dword	_ZN34_INTERNAL_aa94a516_4_k_cu_56ec52b06thrust24THRUST_300001_SM_1000_NS12placeholders2_7E
	.align		8
        /*0138*/ 	.dword	_ZN34_INTERNAL_aa94a516_4_k_cu_56ec52b06thrust24THRUST_300001_SM_1000_NS12placeholders2_8E
	.align		8
        /*0140*/ 	.dword	_ZN34_INTERNAL_aa94a516_4_k_cu_56ec52b06thrust24THRUST_300001_SM_1000_NS12placeholders2_9E
	.align		8
        /*0148*/ 	.dword	_ZN34_INTERNAL_aa94a516_4_k_cu_56ec52b06thrust24THRUST_300001_SM_1000_NS12placeholders3_10E
	.align		8
        /*0150*/ 	.dword	_ZN34_INTERNAL_aa94a516_4_k_cu_56ec52b06thrust24THRUST_300001_SM_1000_NS3seqE


//--------------------- .text._ZN3cub18CUB_300001_SM_10006detail6reduce28DeviceReduceSingleTileKernelINS2_10policy_hubIiyN4cuda3std3__44plusIiEEE10Policy1000EPiSC_iS9_iiNS7_10__identityEEEvT0_T1_T2_T3_T4_T6_ --------------------------
	.section	.text._ZN3cub18CUB_300001_SM_10006detail6reduce28DeviceReduceSingleTileKernelINS2_10policy_hubIiyN4cuda3std3__44plusIiEEE10Policy1000EPiSC_iS9_iiNS7_10__identityEEEvT0_T1_T2_T3_T4_T6_,"ax",@progbits
	.align	128
        .global         _ZN3cub18CUB_300001_SM_10006detail6reduce28DeviceReduceSingleTileKernelINS2_10policy_hubIiyN4cuda3std3__44plusIiEEE10Policy1000EPiSC_iS9_iiNS7_10__identityEEEvT0_T1_T2_T3_T4_T6_
        .type           _ZN3cub18CUB_300001_SM_10006detail6reduce28DeviceReduceSingleTileKernelINS2_10policy_hubIiyN4cuda3std3__44plusIiEEE10Policy1000EPiSC_iS9_iiNS7_10__identityEEEvT0_T1_T2_T3_T4_T6_,@function
        .size           _ZN3cub18CUB_300001_SM_10006detail6reduce28DeviceReduceSingleTileKernelINS2_10policy_hubIiyN4cuda3std3__44plusIiEEE10Policy1000EPiSC_iS9_iiNS7_10__identityEEEvT0_T1_T2_T3_T4_T6_,(.L_x_278 - _ZN3cub18CUB_300001_SM_10006detail6reduce28DeviceReduceSingleTileKernelINS2_10policy_hubIiyN4cuda3std3__44plusIiEEE10Policy1000EPiSC_iS9_iiNS7_10__identityEEEvT0_T1_T2_T3_T4_T6_)
        .other          _ZN3cub18CUB_300001_SM_10006detail6reduce28DeviceReduceSingleTileKernelINS2_10policy_hubIiyN4cuda3std3__44plusIiEEE10Policy1000EPiSC_iS9_iiNS7_10__identityEEEvT0_T1_T2_T3_T4_T6_,@"STO_CUDA_ENTRY STV_DEFAULT"
_ZN3cub18CUB_300001_SM_10006detail6reduce28DeviceReduceSingleTileKernelINS2_10policy_hubIiyN4cuda3std3__44plusIiEEE10Policy1000EPiSC_iS9_iiNS7_10__identityEEEvT0_T1_T2_T3_T4_T6_:
.text._ZN3cub18CUB_300001_SM_10006detail6reduce28DeviceReduceSingleTileKernelINS2_10policy_hubIiyN4cuda3std3__44plusIiEEE10Policy1000EPiSC_iS9_iiNS7_10__identityEEEvT0_T1_T2_T3_T4_T6_:
[----:B------:R-:W-:Y:S01]  /*0000*/  LDC R1, c[0x0][0x37c] ;  /* 0x0000df00ff017b82 */ /* 0x000fe20000000800 */
[----:B------:R-:W0:Y:S01]  /*0010*/  LDCU UR4, c[0x0][0x390] ;  /* 0x00007200ff0477ac */ /* 0x000e220008000800 */
[----:B------:R-:W1:Y:S01]  /*0020*/  LDCU.64 UR6, c[0x0][0x358] ;  /* 0x00006b00ff0677ac */ /* 0x000e620008000a00 */
[----:B0-----:R-:W-:-:S05]  /*0030*/  IMAD.U32 R20, RZ, RZ, UR4 ;  /* 0x00000004ff147e24 */ /* 0x001fca000f8e00ff */
[----:B------:R-:W-:-:S13]  /*0040*/  ISETP.NE.AND P0, PT, R20, RZ, PT ;  /* 0x000000ff1400720c */ /* 0x000fda0003f05270 */
[----:B-1----:R-:W-:Y:S05]  /*0050*/  @P0 BRA `(.L_x_0) ;  /* 0x00000000001c0947 */ /* 0x002fea0003800000 */
[----:B------:R-:W0:Y:S02]  /*0060*/  S2R R0, SR_TID.X ;  /* 0x0000000000007919 */ /* 0x000e240000002100 */
[----:B0-----:R-:W-:-:S13]  /*0070*/  ISETP.NE.AND P0, PT, R0, RZ, PT ;  /* 0x000000ff0000720c */ /* 0x001fda0003f05270 */
[----:B------:R-:W-:Y:S05]  /*0080*/  @P0 EXIT ;  /* 0x000000000000094d */ /* 0x000fea0003800000 */
[----:B------:R-:W0:Y:S08]  /*0090*/  LDC R5, c[0x0][0x398] ;  /* 0x0000e600ff057b82 */ /* 0x000e300000000800 */
[----:B------:R-:W0:Y:S02]  /*00a0*/  LDC.64 R2, c[0x0][0x388] ;  /* 0x0000e200ff027b82 */ /* 0x000e240000000a00 */
[----:B0-----:R-:W-:Y:S01]  /*00b0*/  STG.E desc[UR6][R2.64], R5 ;  /* 0x0000000502007986 */ /* 0x001fe2000c101906 */
[----:B------:R-:W-:Y:S05]  /*00c0*/  EXIT ;  /* 0x000000000000794d */ /* 0x000fea0003800000 */
.L_x_0:
[----:B------:R-:W0:Y:S01]  /*00d0*/  LDCU UR4, c[0x0][0x380] ;  /* 0x00007000ff0477ac */ /* 0x000e220008000800 */
[----:B------:R-:W-:Y:S01]  /*00e0*/  BSSY.RECONVERGENT B0, `(.L_x_1) ;  /* 0x0000385000007945 */ /* 0x000fe20003800200 */
[----:B0-----:R-:W-:-:S09]  /*00f0*/  ULOP3.LUT UP0, URZ, UR4, 0xf, URZ, 0xc0, !UPT ;  /* 0x0000000f04ff7892 */ /* 0x001fd2000f80c0ff */
[----:B------:R-:W-:Y:S05]  /*0100*/  BRA.U UP0, `(.L_x_2) ;  /* 0x0000001900d87547 */ /* 0x000fea000b800000 */
[----:B------:R-:W-:-:S13]  /*0110*/  ISETP.GT.AND P0, PT, R20, 0xfff, PT ;  /* 0x00000fff1400780c */ /* 0x000fda0003f04270 */
[----:B------:R-:W-:Y:S05]  /*0120*/  @P0 BRA `(.L_x_3) ;  /* 0x0000000c008c0947 */ /* 0x000fea0003800000 */
[----:B------:R-:W0:Y:S01]  /*0130*/  S2R R9, SR_TID.X ;  /* 0x0000000000097919 */ /* 0x000e220000002100 */
[----:B------:R-:W-:Y:S01]  /*0140*/  BSSY.RECONVERGENT B1, `(.L_x_4) ;  /* 0x0000009000017945 */ /* 0x000fe20003800200 */
[----:B------:R-:W-:Y:S01]  /*0150*/  IMAD.MOV.U32 R0, RZ, RZ, RZ ;  /* 0x000000ffff007224 */ /* 0x000fe200078e00ff */
[----:B0-----:R-:W-:Y:S01]  /*0160*/  ISETP.GE.AND P0, PT, R9, R20, PT ;  /* 0x000000140900720c */ /* 0x001fe20003f06270 */
[----:B------:R-:W-:-:S12]  /*0170*/  IMAD.MOV.U32 R11, RZ, RZ, R9 ;  /* 0x000000ffff0b7224 */ /* 0x000fd800078e0009 */
[----:B------:R-:W-:Y:S05]  /*0180*/  @P0 BRA `(.L_x_5) ;  /* 0x0000000000100947 */ /* 0x000fea0003800000 */
[----:B------:R-:W0:Y:S02]  /*0190*/  LDC.64 R2, c[0x0][0x380] ;  /* 0x0000e000ff027b82 */ /* 0x000e240000000a00 */
[----:B0-----:R-:W-:-:S05]  /*01a0*/  IMAD.WIDE.U32 R2, R9, 0x4, R2 ;  /* 0x0000000409027825 */ /* 0x001fca00078e0002 */
[----:B------:R0:W5:Y:S01]  /*01b0*/  LDG.E.CONSTANT R0, desc[UR6][R2.64] ;  /* 0x0000000602007981 */ /* 0x000162000c1e9900 */
[----:B------:R-:W-:-:S07]  /*01c0*/  VIADD R11, R9, 0x100 ;  /* 0x00000100090b7836 */ /* 0x000fce0000000000 */
.L_x_5:
[----:B------:R-:W-:Y:S05]  /*01d0*/  BSYNC.RECONVERGENT B1 ;  /* 0x0000000000017941 */ /* 0x000fea0003800200 */
.L_x_4:
[----:B------:R-:W-:Y:S01]  /*01e0*/  ISETP.GE.AND P0, PT, R11, R20, PT ;  /* 0x000000140b00720c */ /* 0x000fe20003f06270 */
[----:B------:R-:W-:-:S12]  /*01f0*/  BSSY.RECONVERGENT B1, `(.L_x_6) ;  /* 0x0000066000017945 */ /* 0x000fd80003800200 */
[----:B------:R-:W-:Y:S05]  /*0200*/  @P0 BRA `(.L_x_7) ;  /* 0x0000000400900947 */ /* 0x000fea0003800000 */
[----:B0-----:R-:W-:Y:S01]  /*0210*/  LOP3.LUT R3, RZ, R11, RZ, 0x33, !PT ;  /* 0x0000000bff037212 */ /* 0x001fe200078e33ff */
[----:B------:R-:W-:Y:S04]  /*0220*/  BSSY.RECONVERGENT B2, `(.L_x_8) ;  /* 0x0000015000027945 */ /* 0x000fe80003800200 */
[----:B------:R-:W-:-:S05]  /*0230*/  IMAD.IADD R4, R3, 0x1, R20 ;  /* 0x0000000103047824 */ /* 0x000fca00078e0214 */
[C---:B------:R-:W-:Y:S02]  /*0240*/  LOP3.LUT R2, R4.reuse, 0x300, RZ, 0xc0, !PT ;  /* 0x0000030004027812 */ /* 0x040fe400078ec0ff */
[----:B------:R-:W-:Y:S02]  /*0250*/  ISETP.GE.U32.AND P1, PT, R4, 0x300, PT ;  /* 0x000003000400780c */ /* 0x000fe40003f26070 */
[----:B------:R-:W-:-:S13]  /*0260*/  ISETP.NE.AND P0, PT, R2, 0x300, PT ;  /* 0x000003000200780c */ /* 0x000fda0003f05270 */
[----:B------:R-:W-:Y:S05]  /*0270*/  @!P0 BRA `(.L_x_9) ;  /* 0x00000000003c8947 */ /* 0x000fea0003800000 */
[----:B------:R-:W0:Y:S01]  /*0280*/  LDC.64 R2, c[0x0][0x380] ;  /* 0x0000e000ff027b82 */ /* 0x000e220000000a00 */
[----:B------:R-:W-:-:S04]  /*0290*/  LEA.HI R4, R4, 0x1, RZ, 0x18 ;  /* 0x0000000104047811 */ /* 0x000fc800078fc0ff */
[----:B------:R-:W-:-:S05]  /*02a0*/  LOP3.LUT R4, R4, 0x3, RZ, 0xc0, !PT ;  /* 0x0000000304047812 */ /* 0x000fca00078ec0ff */
[----:B------:R-:W-:Y:S02]  /*02b0*/  IMAD.MOV R4, RZ, RZ, -R4 ;  /* 0x000000ffff047224 */ /* 0x000fe400078e0a04 */
[----:B0-----:R-:W-:-:S04]  /*02c0*/  IMAD.WIDE.U32 R2, R11, 0x4, R2 ;  /* 0x000000040b027825 */ /* 0x001fc800078e0002 */
[----:B------:R-:W-:-:S07]  /*02d0*/  IMAD.MOV.U32 R5, RZ, RZ, R3 ;  /* 0x000000ffff057224 */ /* 0x000fce00078e0003 */
.L_x_10:
[----:B------:R-:W-:-:S06]  /*02e0*/  IMAD.MOV.U32 R3, RZ, RZ, R5 ;  /* 0x000000ffff037224 */ /* 0x000fcc00078e0005 */
[----:B------:R0:W2:Y:S01]  /*02f0*/  LDG.E.CONSTANT R3, desc[UR6][R2.64] ;  /* 0x0000000602037981 */ /* 0x0000a2000c1e9900 */
[----:B------:R-:W-:Y:S02]  /*0300*/  VIADD R4, R4, 0x1 ;  /* 0x0000000104047836 */ /* 0x000fe40000000000 */
[----:B------:R-:W-:-:S03]  /*0310*/  VIADD R11, R11, 0x100 ;  /* 0x000001000b0b7836 */ /* 0x000fc60000000000 */
[----:B------:R-:W-:Y:S02]  /*0320*/  ISETP.NE.AND P0, PT, R4, RZ, PT ;  /* 0x000000ff0400720c */ /* 0x000fe40003f05270 */
[----:B0-----:R-:W-:-:S05]  /*0330*/  IADD3 R2, P2, PT, R2, 0x400, RZ ;  /* 0x0000040002027810 */ /* 0x001fca0007f5e0ff */
[----:B------:R-:W-:Y:S02]  /*0340*/  IMAD.X R5, RZ, RZ, R5, P2 ;  /* 0x000000ffff057224 */ /* 0x000fe400010e0605 */
[----:B--2--5:R-:W-:-:S04]  /*0350*/  IMAD.IADD R0, R3, 0x1, R0 ;  /* 0x0000000103007824 */ /* 0x024fc800078e0200 */
[----:B------:R-:W-:Y:S05]  /*0360*/  @P0 BRA `(.L_x_10) ;  /* 0xfffffffc00dc0947 */ /* 0x000fea000383ffff */
.L_x_9:
[----:B------:R-:W-:Y:S05]  /*0370*/  BSYNC.RECONVERGENT B2 ;  /* 0x0000000000027941 */ /* 0x000fea0003800200 */
.L_x_8:
[----:B------:R-:W-:Y:S05]  /*0380*/  @!P1 BRA `(.L_x_7) ;  /* 0x0000000400309947 */ /* 0x000fea0003800000 */
[----:B------:R-:W-:Y:S01]  /*0390*/  IMAD.IADD R2, R20, 0x1, -R11 ;  /* 0x0000000114027824 */ /* 0x000fe200078e0a0b */
[----:B------:R-:W-:Y:S01]  /*03a0*/  BSSY.RECONVERGENT B2, `(.L_x_11) ;  /* 0x0000029000027945 */ /* 0x000fe20003800200 */
[----:B------:R-:W-:-:S03]  /*03b0*/  PLOP3.LUT P0, PT, PT, PT, PT, 0x80, 0x8 ;  /* 0x000000000008781c */ /* 0x000fc60003f0f070 */
[----:B------:R-:W-:-:S13]  /*03c0*/  ISETP.GT.AND P1, PT, R2, 0xc00, PT ;  /* 0x00000c000200780c */ /* 0x000fda0003f24270 */
[----:B------:R-:W-:Y:S05]  /*03d0*/  @!P1 BRA `(.L_x_12) ;  /* 0x0000000000949947 */ /* 0x000fea0003800000 */
[----:B------:R-:W-:Y:S01]  /*03e0*/  PLOP3.LUT P0, PT, PT, PT, PT, 0x8, 0x80 ;  /* 0x000000000080781c */ /* 0x000fe20003f0e170 */
[----:B------:R-:W-:-:S12]  /*03f0*/  VIADD R8, R20, 0xfffff400 ;  /* 0xfffff40014087836 */ /* 0x000fd80000000000 */
.L_x_13:
[----:B------:R-:W0:Y:S01]  /*0400*/  LDC.64 R4, c[0x0][0x380] ;  /* 0x0000e000ff047b82 */ /* 0x000e220000000a00 */
[C---:B------:R-:W-:Y:S02]  /*0410*/  VIADD R7, R11.reuse, 0x400 ;  /* 0x000004000b077836 */ /* 0x040fe40000000000 */
[C---:B------:R-:W-:Y:S02]  /*0420*/  VIADD R3, R11.reuse, 0x800 ;  /* 0x000008000b037836 */ /* 0x040fe40000000000 */
[----:B0-----:R-:W-:-:S05]  /*0430*/  IMAD.WIDE R22, R11, 0x4, R4 ;  /* 0x000000040b167825 */ /* 0x001fca00078e0204 */
[----:B------:R-:W2:Y:S01]  /*0440*/  LDG.E.CONSTANT R13, desc[UR6][R22.64] ;  /* 0x00000006160d7981 */ /* 0x000ea2000c1e9900 */
[----:B------:R-:W-:-:S03]  /*0450*/  IMAD.WIDE R6, R7, 0x4, R4 ;  /* 0x0000000407067825 */ /* 0x000fc600078e0204 */
[----:B------:R-:W2:Y:S04]  /*0460*/  LDG.E.CONSTANT R10, desc[UR6][R22.64+0x400] ;  /* 0x00040006160a7981 */ /* 0x000ea8000c1e9900 */
[----:B------:R-:W3:Y:S04]  /*0470*/  LDG.E.CONSTANT R12, desc[UR6][R22.64+0x800] ;  /* 0x00080006160c7981 */ /* 0x000ee8000c1e9900 */
[----:B------:R-:W3:Y:S01]  /*0480*/  LDG.E.CONSTANT R19, desc[UR6][R22.64+0xc00] ;  /* 0x000c000616137981 */ /* 0x000ee2000c1e9900 */
[----:B------:R-:W-:-:S03]  /*0490*/  IMAD.WIDE R2, R3, 0x4, R4 ;  /* 0x0000000403027825 */ /* 0x000fc600078e0204 */
[----:B------:R-:W4:Y:S04]  /*04a0*/  LDG.E.CONSTANT R16, desc[UR6][R6.64] ;  /* 0x0000000606107981 */ /* 0x000f28000c1e9900 */
[----:B------:R-:W4:Y:S01]  /*04b0*/  LDG.E.CONSTANT R15, desc[UR6][R6.64+0x400] ;  /* 0x00040006060f7981 */ /* 0x000f22000c1e9900 */
[----:B------:R-:W-:-:S03]  /*04c0*/  VIADD R25, R11, 0xc00 ;  /* 0x00000c000b197836 */ /* 0x000fc60000000000 */
[----:B------:R-:W4:Y:S04]  /*04d0*/  LDG.E.CONSTANT R14, desc[UR6][R6.64+0x800] ;  /* 0x00080006060e7981 */ /* 0x000f28000c1e9900 */
[----:B------:R-:W4:Y:S01]  /*04e0*/  LDG.E.CONSTANT R21, desc[UR6][R6.64+0xc00] ;  /* 0x000c000606157981 */ /* 0x000f22000c1e9900 */
[----:B------:R-:W-:-:S03]  /*04f0*/  IMAD.WIDE R4, R25, 0x4, R4 ;  /* 0x0000000419047825 */ /* 0x000fc600078e0204 */
[----:B------:R-:W4:Y:S04]  /*0500*/  LDG.E.CONSTANT R18, desc[UR6][R2.64] ;  /* 0x0000000602127981 */ /* 0x000f28000c1e9900 */
[----:B------:R-:W4:Y:S04]  /*0510*/  LDG.E.CONSTANT R17, desc[UR6][R2.64+0x400] ;  /* 0x0004000602117981 */ /* 0x000f28000c1e9900 */
[----:B------:R-:W4:Y:S04]  /*0520*/  LDG.E.CONSTANT R23, desc[UR6][R2.64+0x800] ;  /* 0x0008000602177981 */ /* 0x000f28000c1e9900 */
[----:B------:R-:W4:Y:S04]  /*0530*/  LDG.E.CONSTANT R24, desc[UR6][R2.64+0xc00] ;  /* 0x000c000602187981 */ /* 0x000f28000c1e9900 */
[----:B------:R-:W4:Y:S04]  /*0540*/  LDG.E.CONSTANT R25, desc[UR6][R4.64] ;  /* 0x0000000604197981 */ /* 0x000f28000c1e9900 */
[----:B------:R-:W4:Y:S04]  /*0550*/  LDG.E.CONSTANT R26, desc[UR6][R4.64+0x400] ;  /* 0x00040006041a7981 */ /* 0x000f28000c1e9900 */
[----:B------:R-:W4:Y:S04]  /*0560*/  LDG.E.CONSTANT R22, desc[UR6][R4.64+0x800] ;  /* 0x0008000604167981 */ /* 0x000f28000c1e9900 */
[----:B------:R-:W4:Y:S01]  /*0570*/  LDG.E.CONSTANT R27, desc[UR6][R4.64+0xc00] ;  /* 0x000c0006041b7981 */ /* 0x000f22000c1e9900 */
[----:B------:R-:W-:-:S05]  /*0580*/  VIADD R11, R11, 0x1000 ;  /* 0x000010000b0b7836 */ /* 0x000fca0000000000 */
[----:B------:R-:W-:Y:S02]  /*0590*/  ISETP.GE.AND P1, PT, R11, R8, PT ;  /* 0x000000080b00720c */ /* 0x000fe40003f26270 */
[----:B--2--5:R-:W-:-:S04]  /*05a0*/  IADD3 R10, PT, PT, R10, R13, R0 ;  /* 0x0000000d0a0a7210 */ /* 0x024fc80007ffe000 */
[----:B---3--:R-:W-:-:S04]  /*05b0*/  IADD3 R10, PT, PT, R19, R12, R10 ;  /* 0x0000000c130a7210 */ /* 0x008fc80007ffe00a */
[----:B----4-:R-:W-:-:S04]  /*05c0*/  IADD3 R10, PT, PT, R15, R16, R10 ;  /* 0x000000100f0a7210 */ /* 0x010fc80007ffe00a */
[----:B------:R-:W-:-:S04]  /*05d0*/  IADD3 R10, PT, PT, R21, R14, R10 ;  /* 0x0000000e150a7210 */ /* 0x000fc80007ffe00a */
[----:B------:R-:W-:-:S04]  /*05e0*/  IADD3 R10, PT, PT, R17, R18, R10 ;  /* 0x00000012110a7210 */ /* 0x000fc80007ffe00a */
[----:B------:R-:W-:-:S04]  /*05f0*/  IADD3 R10, PT, PT, R24, R23, R10 ;  /* 0x00000017180a7210 */ /* 0x000fc80007ffe00a */
[----:B------:R-:W-:-:S04]  /*0600*/  IADD3 R25, PT, PT, R26, R25, R10 ;  /* 0x000000191a197210 */ /* 0x000fc80007ffe00a */
[----:B------:R-:W-:Y:S01]  /*0610*/  IADD3 R0, PT, PT, R27, R22, R25 ;  /* 0x000000161b007210 */ /* 0x000fe20007ffe019 */
[----:B------:R-:W-:Y:S06]  /*0620*/  @!P1 BRA `(.L_x_13) ;  /* 0xfffffffc00749947 */ /* 0x000fec000383ffff */
.L_x_12:
[----:B------:R-:W-:Y:S05]  /*0630*/  BSYNC.RECONVERGENT B2 ;  /* 0x0000000000027941 */ /* 0x000fea0003800200 */
.L_x_11:
[----:B------:R-:W-:Y:S01]  /*0640*/  IMAD.IADD R2, R20, 0x1, -R11 ;  /* 0x0000000114027824 */ /* 0x000fe200078e0a0b */
[----:B------:R-:W-:Y:S04]  /*0650*/  BSSY.RECONVERGENT B2, `(.L_x_14) ;  /* 0x0000015000027945 */ /* 0x000fe80003800200 */
[----:B------:R-:W-:-:S13]  /*0660*/  ISETP.GT.AND P1, PT, R2, 0x400, PT ;  /* 0x000004000200780c */ /* 0x000fda0003f24270 */
[----:B------:R-:W-:Y:S05]  /*0670*/  @!P1 BRA `(.L_x_15) ;  /* 0x0000000000489947 */ /* 0x000fea0003800000 */
[----:B------:R-:W0:Y:S01]  /*0680*/  LDC.64 R4, c[0x0][0x380] ;  /* 0x0000e000ff047b82 */ /* 0x000e220000000a00 */
[C---:B------:R-:W-:Y:S02]  /*0690*/  VIADD R13, R11.reuse, 0x400 ;  /* 0x000004000b0d7836 */ /* 0x040fe40000000000 */
[----:B0-----:R-:W-:-:S05]  /*06a0*/  IMAD.WIDE R2, R11, 0x4, R4 ;  /* 0x000000040b027825 */ /* 0x001fca00078e0204 */
[----:B------:R-:W2:Y:S01]  /*06b0*/  LDG.E.CONSTANT R7, desc[UR6][R2.64] ;  /* 0x0000000602077981 */ /* 0x000ea2000c1e9900 */
[----:B------:R-:W-:-:S03]  /*06c0*/  IMAD.WIDE R4, R13, 0x4, R4 ;  /* 0x000000040d047825 */ /* 0x000fc600078e0204 */
[----:B------:R-:W2:Y:S04]  /*06d0*/  LDG.E.CONSTANT R6, desc[UR6][R2.64+0x400] ;  /* 0x0004000602067981 */ /* 0x000ea8000c1e9900 */
[----:B------:R-:W3:Y:S04]  /*06e0*/  LDG.E.CONSTANT R13, desc[UR6][R2.64+0x800] ;  /* 0x00080006020d7981 */ /* 0x000ee8000c1e9900 */
[----:B------:R-:W3:Y:S04]  /*06f0*/  LDG.E.CONSTANT R8, desc[UR6][R2.64+0xc00] ;  /* 0x000c000602087981 */ /* 0x000ee8000c1e9900 */
[----:B------:R-:W4:Y:S04]  /*0700*/  LDG.E.CONSTANT R15, desc[UR6][R4.64] ;  /* 0x00000006040f7981 */ /* 0x000f28000c1e9900 */
[----:B------:R-:W4:Y:S04]  /*0710*/  LDG.E.CONSTANT R10, desc[UR6][R4.64+0x400] ;  /* 0x00040006040a7981 */ /* 0x000f28000c1e9900 */
[----:B------:R-:W4:Y:S04]  /*0720*/  LDG.E.CONSTANT R17, desc[UR6][R4.64+0x800] ;  /* 0x0008000604117981 */ /* 0x000f28000c1e9900 */
[----:B------:R-:W4:Y:S01]  /*0730*/  LDG.E.CONSTANT R12, desc[UR6][R4.64+0xc00] ;  /* 0x000c0006040c7981 */ /* 0x000f22000c1e9900 */
[----:B------:R-:W-:Y:S01]  /*0740*/  PLOP3.LUT P0, PT, PT, PT, PT, 0x8, 0x80 ;  /* 0x000000000080781c */ /* 0x000fe20003f0e170 */
[----:B------:R-:W-:Y:S01]  /*0750*/  VIADD R11, R11, 0x800 ;  /* 0x000008000b0b7836 */ /* 0x000fe20000000000 */
[----:B--2--5:R-:W-:-:S04]  /*0760*/  IADD3 R6, PT, PT, R6, R7, R0 ;  /* 0x0000000706067210 */ /* 0x024fc80007ffe000 */
[----:B---3--:R-:W-:-:S04]  /*0770*/  IADD3 R6, PT, PT, R8, R13, R6 ;  /* 0x0000000d08067210 */ /* 0x008fc80007ffe006 */
[----:B----4-:R-:W-:-:S04]  /*0780*/  IADD3 R6, PT, PT, R10, R15, R6 ;  /* 0x0000000f0a067210 */ /* 0x010fc80007ffe006 */
[----:B------:R-:W-:-:S07]  /*0790*/  IADD3 R0, PT, PT, R12, R17, R6 ;  /* 0x000000110c007210 */ /* 0x000fce0007ffe006 */
.L_x_15:
[----:B------:R-:W-:Y:S05]  /*07a0*/  BSYNC.RECONVERGENT B2 ;  /* 0x0000000000027941 */ /* 0x000fea0003800200 */
.L_x_14:
[----:B------:R-:W-:-:S13]  /*07b0*/  ISETP.LT.OR P0, PT, R11, R20, P0 ;  /* 0x000000140b00720c */ /* 0x000fda0000701670 */
[----:B------:R-:W-:Y:S05]  /*07c0*/  @!P0 BRA `(.L_x_7) ;  /* 0x0000000000208947 */ /* 0x000fea0003800000 */
[----:B------:R-:W0:Y:S02]  /*07d0*/  LDC.64 R2, c[0x0][0x380] ;  /* 0x0000e000ff027b82 */ /* 0x000e240000000a00 */
[----:B0-----:R-:W-:-:S05]  /*07e0*/  IMAD.WIDE R2, R11, 0x4, R2 ;  /* 0x000000040b027825 */ /* 0x001fca00078e0202 */
[----:B------:R-:W2:Y:S04]  /*07f0*/  LDG.E.CONSTANT R5, desc[UR6][R2.64] ;  /* 0x0000000602057981 */ /* 0x000ea8000c1e9900 */
[----:B------:R-:W2:Y:S04]  /*0800*/  LDG.E.CONSTANT R4, desc[UR6][R2.64+0x400] ;  /* 0x0004000602047981 */ /* 0x000ea8000c1e9900 */
[----:B------:R-:W3:Y:S04]  /*0810*/  LDG.E.CONSTANT R7, desc[UR6][R2.64+0x800] ;  /* 0x0008000602077981 */ /* 0x000ee8000c1e9900 */
[----:B------:R-:W3:Y:S01]  /*0820*/  LDG.E.CONSTANT R6, desc[UR6][R2.64+0xc00] ;  /* 0x000c000602067981 */ /* 0x000ee2000c1e9900 */
[----:B--2--5:R-:W-:-:S04]  /*0830*/  IADD3 R0, PT, PT, R4, R5, R0 ;  /* 0x0000000504007210 */ /* 0x024fc80007ffe000 */
[----:B---3--:R-:W-:-:S07]  /*0840*/  IADD3 R0, PT, PT, R6, R7, R0 ;  /* 0x0000000706007210 */ /* 0x008fce0007ffe000 */
.L_x_7:
[----:B------:R-:W-:Y:S05]  /*0850*/  BSYNC.RECONVERGENT B1 ;  /* 0x0000000000017941 */ /* 0x000fea0003800200 */
.L_x_6:
[----:B------:R-:W-:-:S13]  /*0860*/  ISETP.GE.AND P0, PT, R20, 0x100, PT ;  /* 0x000001001400780c */ /* 0x000fda0003f06270 */
[----:B------:R-:W-:Y:S05]  /*0870*/  @!P0 BRA `(.L_x_16) ;  /* 0x0000000000ac8947 */ /* 0x000fea0003800000 */
[----:B------:R-:W1:Y:S01]  /*0880*/  S2R R6, SR_LANEID ;  /* 0x0000000000067919 */ /* 0x000e620000000000 */
[----:B0----5:R-:W0:Y:S01]  /*0890*/  SHFL.DOWN PT, R2, R0, 0x1, 0x1f ;  /* 0x08201f0000027f89 */ /* 0x021e2200000e0000 */
[C---:B-1----:R-:W-:Y:S02]  /*08a0*/  ISETP.GT.AND P0, PT, R6.reuse, 0x1e, PT ;  /* 0x0000001e0600780c */ /* 0x042fe40003f04270 */
[----:B------:R-:W-:Y:S02]  /*08b0*/  ISETP.NE.AND P1, PT, R6, RZ, PT ;  /* 0x000000ff0600720c */ /* 0x000fe40003f25270 */
[----:B0-----:R-:W-:Y:S02]  /*08c0*/  SEL R3, R2, RZ, !P0 ;  /* 0x000000ff02037207 */ /* 0x001fe40004000000 */
[----:B------:R-:W-:-:S03]  /*08d0*/  ISETP.GT.AND P0, PT, R6, 0x1d, PT ;  /* 0x0000001d0600780c */ /* 0x000fc60003f04270 */
[----:B------:R-:W-:-:S05]  /*08e0*/  IMAD.IADD R3, R3, 0x1, R0 ;  /* 0x0000000103037824 */ /* 0x000fca00078e0200 */
[----:B------:R-:W0:Y:S01]  /*08f0*/  SHFL.DOWN PT, R2, R3, 0x2, 0x1f ;  /* 0x08401f0003027f89 */ /* 0x000e2200000e0000 */
[----:B------:R-:W1:Y:S01]  /*0900*/  @!P1 S2R R7, SR_CgaCtaId ;  /* 0x0000000000079919 */ /* 0x000e620000008800 */
[----:B0-----:R-:W-:Y:S02]  /*0910*/  SEL R2, R2, RZ, !P0 ;  /* 0x000000ff02027207 */ /* 0x001fe40004000000 */
[----:B------:R-:W-:-:S03]  /*0920*/  ISETP.GT.AND P0, PT, R6, 0x1b, PT ;  /* 0x0000001b0600780c */ /* 0x000fc60003f04270 */
[----:B------:R-:W-:-:S05]  /*0930*/  IMAD.IADD R2, R3, 0x1, R2 ;  /* 0x0000000103027824 */ /* 0x000fca00078e0202 */
[----:B------:R-:W0:Y:S02]  /*0940*/  SHFL.DOWN PT, R4, R2, 0x4, 0x1f ;  /* 0x08801f0002047f89 */ /* 0x000e2400000e0000 */
[----:B0-----:R-:W-:Y:S02]  /*0950*/  SEL R5, R4, RZ, !P0 ;  /* 0x000000ff04057207 */ /* 0x001fe40004000000 */
[----:B------:R-:W-:Y:S02]  /*0960*/  ISETP.GT.AND P0, PT, R6, 0x17, PT ;  /* 0x000000170600780c */ /* 0x000fe40003f04270 */
[----:B------:R-:W-:Y:S01]  /*0970*/  @!P1 MOV R4, 0x400 ;  /* 0x0000040000049802 */ /* 0x000fe20000000f00 */
[----:B------:R-:W-:Y:S01]  /*0980*/  IMAD.IADD R5, R2, 0x1, R5 ;  /* 0x0000000102057824 */ /* 0x000fe200078e0205 */
[----:B------:R-:W-:Y:S02]  /*0990*/  @!P1 SHF.R.U32.HI R2, RZ, 0x3, R9 ;  /* 0x00000003ff029819 */ /* 0x000fe40000011609 */
[----:B-1----:R-:W-:-:S02]  /*09a0*/  @!P1 LEA R7, R7, R4, 0x18 ;  /* 0x0000000407079211 */ /* 0x002fc400078ec0ff */
[----:B------:R-:W0:Y:S01]  /*09b0*/  SHFL.DOWN PT, R0, R5, 0x8, 0x1f ;  /* 0x09001f0005007f89 */ /* 0x000e2200000e0000 */
[----:B------:R-:W-:-:S05]  /*09c0*/  @!P1 LOP3.LUT R2, R2, 0x7c, RZ, 0xc0, !PT ;  /* 0x0000007c02029812 */ /* 0x000fca00078ec0ff */
[----:B------:R-:W-:Y:S01]  /*09d0*/  @!P1 IMAD.IADD R2, R2, 0x1, R7 ;  /* 0x0000000102029824 */ /* 0x000fe200078e0207 */
[----:B0-----:R-:W-:Y:S02]  /*09e0*/  SEL R0, R0, RZ, !P0 ;  /* 0x000000ff00007207 */ /* 0x001fe40004000000 */
[----:B------:R-:W-:-:S03]  /*09f0*/  ISETP.GT.AND P0, PT, R6, 0xf, PT ;  /* 0x0000000f0600780c */ /* 0x000fc60003f04270 */
[----:B------:R-:W-:-:S05]  /*0a00*/  IMAD.IADD R0, R5, 0x1, R0 ;  /* 0x0000000105007824 */ /* 0x000fca00078e0200 */
[----:B------:R-:W0:Y:S02]  /*0a10*/  SHFL.DOWN PT, R3, R0, 0x10, 0x1f ;  /* 0x0a001f0000037f89 */ /* 0x000e2400000e0000 */
[----:B0-----:R-:W-:Y:S02]  /*0a20*/  SEL R3, R3, RZ, !P0 ;  /* 0x000000ff03037207 */ /* 0x001fe40004000000 */
[----:B------:R-:W-:-:S03]  /*0a30*/  ISETP.NE.AND P0, PT, R9, RZ, PT ;  /* 0x000000ff0900720c */ /* 0x000fc60003f05270 */
[----:B------:R-:W-:-:S05]  /*0a40*/  IMAD.IADD R3, R0, 0x1, R3 ;  /* 0x0000000100037824 */ /* 0x000fca00078e0203 */
[----:B------:R0:W-:Y:S01]  /*0a50*/  @!P1 STS [R2+0x8], R3 ;  /* 0x0000080302009388 */ /* 0x0001e20000000800 */
[----:B------:R-:W-:Y:S06]  /*0a60*/  BAR.SYNC.DEFER_BLOCKING 0x0 ;  /* 0x0000000000007b1d */ /* 0x000fec0000010000 */
[----:B------:R-:W-:Y:S05]  /*0a70*/  @P0 BRA `(.L_x_17) ;  /* 0x0000002c00ac0947 */ /* 0x000fea0003800000 */
[----:B------:R-:W1:Y:S01]  /*0a80*/  S2UR UR5, SR_CgaCtaId ;  /* 0x00000000000579c3 */ /* 0x000e620000008800 */
[----:B------:R-:W-:Y:S02]  /*0a90*/  UMOV UR4, 0x400 ;  /* 0x0000040000047882 */ /* 0x000fe40000000000 */
[----:B-1----:R-:W-:-:S09]  /*0aa0*/  ULEA UR4, UR5, UR4, 0x18 ;  /* 0x0000000405047291 */ /* 0x002fd2000f8ec0ff */
[----:B------:R-:W-:Y:S04]  /*0ab0*/  LDS R0, [UR4+0xc] ;  /* 0x00000c04ff007984 */ /* 0x000fe80008000800 */
[----:B------:R-:W1:Y:S04]  /*0ac0*/  LDS.128 R4, [UR4+0x10] ;  /* 0x00001004ff047984 */ /* 0x000e680008000c00 */
[----:B------:R-:W2:Y:S01]  /*0ad0*/  LDS.64 R8, [UR4+0x20] ;  /* 0x00002004ff087984 */ /* 0x000ea20008000a00 */
[----:B-1----:R-:W-:-:S04]  /*0ae0*/  IADD3 R0, PT, PT, R4, R0, R3 ;  /* 0x0000000004007210 */ /* 0x002fc80007ffe003 */
[----:B------:R-:W-:-:S04]  /*0af0*/  IADD3 R0, PT, PT, R6, R0, R5 ;  /* 0x0000000006007210 */ /* 0x000fc80007ffe005 */
[----:B--2---:R-:W-:-:S05]  /*0b00*/  IADD3 R0, PT, PT, R8, R0, R7 ;  /* 0x0000000008007210 */ /* 0x004fca0007ffe007 */
[----:B0-----:R-:W-:Y:S01]  /*0b10*/  IMAD.IADD R3, R0, 0x1, R9 ;  /* 0x0000000100037824 */ /* 0x001fe200078e0209 */
[----:B------:R-:W-:Y:S06]  /*0b20*/  BRA `(.L_x_17) ;  /* 0x0000002c00807947 */ /* 0x000fec0003800000 */
.L_x_16:
[----:B0-----:R-:W-:Y:S01]  /*0b30*/  LOP3.LUT R2, R9, 0x3e0, RZ, 0xc0, !PT ;  /* 0x000003e009027812 */ /* 0x001fe200078ec0ff */
[----:B------:R-:W0:Y:S03]  /*0b40*/  S2R R8, SR_LANEID ;  /* 0x0000000000087919 */ /* 0x000e260000000000 */
[----:B------:R-:W-:Y:S01]  /*0b50*/  LOP3.LUT R5, RZ, R2, RZ, 0x33, !PT ;  /* 0x00000002ff057212 */ /* 0x000fe200078e33ff */
[----:B------:R-:W-:-:S04]  /*0b60*/  VIADD R3, R2, 0x20 ;  /* 0x0000002002037836 */ /* 0x000fc80000000000 */
[----:B------:R-:W-:Y:S01]  /*0b70*/  IMAD.IADD R5, R5, 0x1, R20 ;  /* 0x0000000105057824 */ /* 0x000fe200078e0214 */
[----:B------:R-:W-:-:S04]  /*0b80*/  ISETP.GT.AND P0, PT, R3, R20, PT ;  /* 0x000000140300720c */ /* 0x000fc80003f04270 */
[----:B------:R-:W-:-:S05]  /*0b90*/  SEL R5, R5, 0x1f, P0 ;  /* 0x0000001f05057807 */ /* 0x000fca0000000000 */
[----:B-----5:R-:W1:Y:S01]  /*0ba0*/  SHFL.DOWN PT, R2, R0, 0x1, R5 ;  /* 0x0820000000027989 */ /* 0x020e6200000e0005 */
[CC--:B0-----:R-:W-:Y:S01]  /*0bb0*/  ISETP.GE.AND P0, PT, R8.reuse, R5.reuse, PT ;  /* 0x000000050800720c */ /* 0x0c1fe20003f06270 */
[C---:B------:R-:W-:Y:S01]  /*0bc0*/  VIADD R4, R8.reuse, 0x2 ;  /* 0x0000000208047836 */ /* 0x040fe20000000000 */
[C---:B------:R-:W-:Y:S01]  /*0bd0*/  ISETP.NE.AND P1, PT, R8.reuse, RZ, PT ;  /* 0x000000ff0800720c */ /* 0x040fe20003f25270 */
[----:B------:R-:W-:Y:S01]  /*0be0*/  VIADD R6, R8, 0x4 ;  /* 0x0000000408067836 */ /* 0x000fe20000000000 */
[----:B-1----:R-:W-:Y:S02]  /*0bf0*/  SEL R3, R2, RZ, !P0 ;  /* 0x000000ff02037207 */ /* 0x002fe40004000000 */
[----:B------:R-:W-:-:S03]  /*0c00*/  ISETP.GT.AND P0, PT, R4, R5, PT ;  /* 0x000000050400720c */ /* 0x000fc60003f04270 */
[----:B------:R-:W-:-:S06]  /*0c10*/  IMAD.IADD R2, R3, 0x1, R0 ;  /* 0x0000000103027824 */ /* 0x000fcc00078e0200 */
[----:B------:R-:W0:Y:S01]  /*0c20*/  @!P1 S2R R10, SR_CgaCtaId ;  /* 0x00000000000a9919 */ /* 0x000e220000008800 */
[----:B------:R-:W-:Y:S01]  /*0c30*/  @!P1 MOV R7, 0x400 ;  /* 0x0000040000079802 */ /* 0x000fe20000000f00 */
[----:B------:R-:W1:Y:S02]  /*0c40*/  SHFL.DOWN PT, R3, R2, 0x2, R5 ;  /* 0x0840000002037989 */ /* 0x000e6400000e0005 */
[----:B-1----:R-:W-:Y:S02]  /*0c50*/  SEL R3, R3, RZ, !P0 ;  /* 0x000000ff03037207 */ /* 0x002fe40004000000 */
[----:B------:R-:W-:Y:S02]  /*0c60*/  ISETP.GT.AND P0, PT, R6, R5, PT ;  /* 0x000000050600720c */ /* 0x000fe40003f04270 */
[----:B------:R-:W-:Y:S01]  /*0c70*/  @!P1 SHF.R.U32.HI R6, RZ, 0x3, R9 ;  /* 0x00000003ff069819 */ /* 0x000fe20000011609 */
[----:B------:R-:W-:Y:S01]  /*0c80*/  IMAD.IADD R4, R2, 0x1, R3 ;  /* 0x0000000102047824 */ /* 0x000fe200078e0203 */
[----:B0-----:R-:W-:Y:S01]  /*0c90*/  @!P1 LEA R7, R10, R7, 0x18 ;  /* 0x000000070a079211 */ /* 0x001fe200078ec0ff */
[----:B------:R-:W-:Y:S01]  /*0ca0*/  VIADD R2, R8, 0x8 ;  /* 0x0000000808027836 */ /* 0x000fe20000000000 */
[----:B------:R-:W-:-:S02]  /*0cb0*/  @!P1 LOP3.LUT R6, R6, 0x7c, RZ, 0xc0, !PT ;  /* 0x0000007c06069812 */ /* 0x000fc400078ec0ff */
[----:B------:R-:W0:Y:S03]  /*0cc0*/  SHFL.DOWN PT, R3, R4, 0x4, R5 ;  /* 0x0880000004037989 */ /* 0x000e2600000e0005 */
[----:B------:R-:W-:Y:S01]  /*0cd0*/  @!P1 IMAD.IADD R6, R6, 0x1, R7 ;  /* 0x0000000106069824 */ /* 0x000fe200078e0207 */
[----:B0-----:R-:W-:Y:S02]  /*0ce0*/  SEL R3, R3, RZ, !P0 ;  /* 0x000000ff03037207 */ /* 0x001fe40004000000 */
[----:B------:R-:W-:-:S03]  /*0cf0*/  ISETP.GT.AND P0, PT, R2, R5, PT ;  /* 0x000000050200720c */ /* 0x000fc60003f04270 */
[----:B------:R-:W-:Y:S02]  /*0d00*/  IMAD.IADD R0, R4, 0x1, R3 ;  /* 0x0000000104007824 */ /* 0x000fe400078e0203 */
[----:B------:R-:W-:-:S03]  /*0d10*/  VIADD R4, R8, 0x10 ;  /* 0x0000001008047836 */ /* 0x000fc60000000000 */
[----:B------:R-:W0:Y:S02]  /*0d20*/  SHFL.DOWN PT, R3, R0, 0x8, R5 ;  /* 0x0900000000037989 */ /* 0x000e2400000e0005 */
[----:B0-----:R-:W-:Y:S02]  /*0d30*/  SEL R3, R3, RZ, !P0 ;  /* 0x000000ff03037207 */ /* 0x001fe40004000000 */
[----:B------:R-:W-:-:S03]  /*0d40*/  ISETP.GT.AND P0, PT, R4, R5, PT ;  /* 0x000000050400720c */ /* 0x000fc60003f04270 */
[----:B------:R-:W-:-:S05]  /*0d50*/  IMAD.IADD R2, R0, 0x1, R3 ;  /* 0x0000000100027824 */ /* 0x000fca00078e0203 */
[----:B------:R-:W0:Y:S02]  /*0d60*/  SHFL.DOWN PT, R3, R2, 0x10, R5 ;  /* 0x0a00000002037989 */ /* 0x000e2400000e0005 */
[----:B0-----:R-:W-:Y:S02]  /*0d70*/  SEL R3, R3, RZ, !P0 ;  /* 0x000000ff03037207 */ /* 0x001fe40004000000 */
[----:B------:R-:W-:-:S03]  /*0d80*/  ISETP.NE.AND P0, PT, R9, RZ, PT ;  /* 0x000000ff0900720c */ /* 0x000fc60003f05270 */
[----:B------:R-:W-:-:S05]  /*0d90*/  IMAD.IADD R3, R2, 0x1, R3 ;  /* 0x0000000102037824 */ /* 0x000fca00078e0203 */
[----:B------:R4:W-:Y:S01]  /*0da0*/  @!P1 STS [R6+0x8], R3 ;  /* 0x0000080306009388 */ /* 0x0009e20000000800 */
[----:B------:R-:W-:Y:S06]  /*0db0*/  BAR.SYNC.DEFER_BLOCKING 0x0 ;  /* 0x0000000000007b1d */ /* 0x000fec0000010000 */
[----:B------:R-:W-:Y:S05]  /*0dc0*/  @P0 BRA `(.L_x_17) ;  /* 0x0000002800d80947 */ /* 0x000fea0003800000 */
[----:B------:R-:W0:Y:S01]  /*0dd0*/  S2UR UR5, SR_CgaCtaId ;  /* 0x00000000000579c3 */ /* 0x000e220000008800 */
[----:B------:R-:W-:Y:S01]  /*0de0*/  UMOV UR4, 0x400 ;  /* 0x0000040000047882 */ /* 0x000fe20000000000 */
[C---:B------:R-:W-:Y:S02]  /*0df0*/  ISETP.GT.AND P2, PT, R20.reuse, 0x40, PT ;  /* 0x000000401400780c */ /* 0x040fe40003f44270 */
[C---:B------:R-:W-:Y:S02]  /*0e00*/  ISETP.GT.AND P1, PT, R20.reuse, 0x20, PT ;  /* 0x000000201400780c */ /* 0x040fe40003f24270 */
[----:B------:R-:W-:Y:S01]  /*0e10*/  ISETP.GT.AND P3, PT, R20, 0x80, PT ;  /* 0x000000801400780c */ /* 0x000fe20003f64270 */
[----:B0-----:R-:W-:-:S09]  /*0e20*/  ULEA UR4, UR5, UR4, 0x18 ;  /* 0x0000000405047291 */ /* 0x001fd2000f8ec0ff */
[----:B----4-:R-:W0:Y:S04]  /*0e30*/  LDS.128 R4, [UR4+0x10] ;  /* 0x00001004ff047984 */ /* 0x010e280008000c00 */
[----:B------:R-:W1:Y:S04]  /*0e40*/  LDS R0, [UR4+0xc] ;  /* 0x00000c04ff007984 */ /* 0x000e680008000800 */
[----:B------:R-:W2:Y:S01]  /*0e50*/  LDS.64 R8, [UR4+0x20] ;  /* 0x00002004ff087984 */ /* 0x000ea20008000a00 */
[----:B0-----:R-:W-:Y:S02]  /*0e60*/  SEL R4, R4, RZ, P2 ;  /* 0x000000ff04047207 */ /* 0x001fe40001000000 */
[----:B------:R-:W-:-:S02]  /*0e70*/  ISETP.GT.AND P2, PT, R20, 0x60, PT ;  /* 0x000000601400780c */ /* 0x000fc40003f44270 */
[----:B-1----:R-:W-:Y:S02]  /*0e80*/  SEL R0, R0, RZ, P1 ;  /* 0x000000ff00007207 */ /* 0x002fe40000800000 */
[----:B------:R-:W-:Y:S02]  /*0e90*/  SEL R5, R5, RZ, P2 ;  /* 0x000000ff05057207 */ /* 0x000fe40001000000 */
[----:B------:R-:W-:Y:S02]  /*0ea0*/  IADD3 R0, PT, PT, R4, R0, R3 ;  /* 0x0000000004007210 */ /* 0x000fe40007ffe003 */
[----:B------:R-:W-:Y:S02]  /*0eb0*/  ISETP.GT.AND P1, PT, R20, 0xa0, PT ;  /* 0x000000a01400780c */ /* 0x000fe40003f24270 */
[----:B------:R-:W-:Y:S02]  /*0ec0*/  SEL R6, R6, RZ, P3 ;  /* 0x000000ff06067207 */ /* 0x000fe40001800000 */
[----:B------:R-:W-:-:S02]  /*0ed0*/  ISETP.GT.AND P2, PT, R20, 0xc0, PT ;  /* 0x000000c01400780c */ /* 0x000fc40003f44270 */
[----:B------:R-:W-:Y:S02]  /*0ee0*/  ISETP.GT.AND P3, PT, R20, 0xe0, PT ;  /* 0x000000e01400780c */ /* 0x000fe40003f64270 */
[----:B------:R-:W-:Y:S02]  /*0ef0*/  SEL R7, R7, RZ, P1 ;  /* 0x000000ff07077207 */ /* 0x000fe40000800000 */
[----:B------:R-:W-:Y:S02]  /*0f00*/  IADD3 R0, PT, PT, R6, R0, R5 ;  /* 0x0000000006007210 */ /* 0x000fe40007ffe005 */
[----:B--2---:R-:W-:Y:S02]  /*0f10*/  SEL R8, R8, RZ, P2 ;  /* 0x000000ff08087207 */ /* 0x004fe40001000000 */
[----:B------:R-:W-:Y:S02]  /*0f20*/  SEL R9, R9, RZ, P3 ;  /* 0x000000ff09097207 */ /* 0x000fe40001800000 */
[----:B------:R-:W-:-:S05]  /*0f30*/  IADD3 R0, PT, PT, R8, R0, R7 ;  /* 0x0000000008007210 */ /* 0x000fca0007ffe007 */
[----:B------:R-:W-:Y:S01]  /*0f40*/  IMAD.IADD R3, R0, 0x1, R9 ;  /* 0x0000000100037824 */ /* 0x000fe200078e0209 */
[----:B------:R-:W-:Y:S06]  /*0f50*/  BRA `(.L_x_17) ;  /* 0x0000002800747947 */ /* 0x000fec0003800000 */
.L_x_3:
[----:B------:R-:W0:Y:S01]  /*0f60*/  S2R R0, SR_TID.X ;  /* 0x0000000000007919 */ /* 0x000e220000002100 */
[----:B------:R-:W1:Y:S01]  /*0f70*/  LDC.64 R2, c[0x0][0x380] ;  /* 0x0000e000ff027b82 */ /* 0x000e620000000a00 */
[----:B0-----:R-:W-:-:S04]  /*0f80*/  IMAD.SHL.U32 R5, R0, 0x4, RZ ;  /* 0x0000000400057824 */ /* 0x001fc800078e00ff */
[----:B-1----:R-:W-:-:S05]  /*0f90*/  IMAD.WIDE.U32 R2, R5, 0x4, R2 ;  /* 0x0000000405027825 */ /* 0x002fca00078e0002 */
[----:B------:R-:W2:Y:S04]  /*0fa0*/  LDG.E.128.CONSTANT R4, desc[UR6][R2.64] ;  /* 0x0000000602047981 */ /* 0x000ea8000c1e9d00 */
[----:B------:R-:W3:Y:S04]  /*0fb0*/  LDG.E.128.CONSTANT R8, desc[UR6][R2.64+0x1000] ;  /* 0x0010000602087981 */ /* 0x000ee8000c1e9d00 */
[----:B------:R-:W4:Y:S04]  /*0fc0*/  LDG.E.128.CONSTANT R12, desc[UR6][R2.64+0x2000] ;  /* 0x00200006020c7981 */ /* 0x000f28000c1e9d00 */
[----:B------:R-:W5:Y:S01]  /*0fd0*/  LDG.E.128.CONSTANT R16, desc[UR6][R2.64+0x3000] ;  /* 0x0030000602107981 */ /* 0x000f62000c1e9d00 */
[----:B------:R-:W-:Y:S01]  /*0fe0*/  ISETP.GE.U32.AND P0, PT, R20, 0x2000, PT ;  /* 0x000020001400780c */ /* 0x000fe20003f06070 */
[----:B------:R-:W-:Y:S01]  /*0ff0*/  IMAD.MOV.U32 R23, RZ, RZ, 0x1000 ;  /* 0x00001000ff177424 */ /* 0x000fe200078e00ff */
[----:B--2---:R-:W-:-:S04]  /*1000*/  IADD3 R5, PT, PT, R6, R5, R4 ;  /* 0x0000000506057210 */ /* 0x004fc80007ffe004 */
[----:B---3--:R-:W-:-:S04]  /*1010*/  IADD3 R5, PT, PT, R8, R7, R5 ;  /* 0x0000000708057210 */ /* 0x008fc80007ffe005 */
[----:B------:R-:W-:-:S04]  /*1020*/  IADD3 R5, PT, PT, R10, R9, R5 ;  /* 0x000000090a057210 */ /* 0x000fc80007ffe005 */
[----:B----4-:R-:W-:-:S04]  /*1030*/  IADD3 R5, PT, PT, R12, R11, R5 ;  /* 0x0000000b0c057210 */ /* 0x010fc80007ffe005 */
[----:B------:R-:W-:-:S04]  /*1040*/  IADD3 R5, PT, PT, R14, R13, R5 ;  /* 0x0000000d0e057210 */ /* 0x000fc80007ffe005 */
[----:B-----5:R-:W-:-:S04]  /*1050*/  IADD3 R5, PT, PT, R16, R15, R5 ;  /* 0x0000000f10057210 */ /* 0x020fc80007ffe005 */
[----:B------:R-:W-:-:S05]  /*1060*/  IADD3 R5, PT, PT, R18, R17, R5 ;  /* 0x0000001112057210 */ /* 0x000fca0007ffe005 */
[----:B------:R-:W-:Y:S01]  /*1070*/  IMAD.IADD R21, R19, 0x1, R5 ;  /* 0x0000000113157824 */ /* 0x000fe200078e0205 */
[----:B------:R-:W-:Y:S06]  /*1080*/  @!P0 BRA `(.L_x_18) ;  /* 0x00000000005c8947 */ /* 0x000fec0003800000 */
[----:B------:R-:W0:Y:S01]  /*1090*/  LDC R24, c[0x0][0x390] ;  /* 0x0000e400ff187b82 */ /* 0x000e220000000800 */
[----:B------:R-:W-:Y:S02]  /*10a0*/  VIADD R22, R20, 0xfffff000 ;  /* 0xfffff00014167836 */ /* 0x000fe40000000000 */
[----:B------:R-:W-:-:S07]  /*10b0*/  IMAD.MOV.U32 R23, RZ, RZ, 0x1000 ;  /* 0x00001000ff177424 */ /* 0x000fce00078e00ff */
.L_x_20:
[----:B------:R-:W-:-:S05]  /*10c0*/  IMAD.WIDE R26, R23, 0x4, R2 ;  /* 0x00000004171a7825 */ /* 0x000fca00078e0202 */
[----:B------:R-:W2:Y:S04]  /*10d0*/  LDG.E.128.CONSTANT R12, desc[UR6][R26.64] ;  /* 0x000000061a0c7981 */ /* 0x000ea8000c1e9d00 */
[----:B------:R-:W3:Y:S04]  /*10e0*/  LDG.E.128.CONSTANT R16, desc[UR6][R26.64+0x1000] ;  /* 0x001000061a107981 */ /* 0x000ee8000c1e9d00 */
[----:B------:R-:W4:Y:S04]  /*10f0*/  LDG.E.128.CONSTANT R4, desc[UR6][R26.64+0x2000] ;  /* 0x002000061a047981 */ /* 0x000f28000c1e9d00 */
[----:B------:R-:W5:Y:S01]  /*1100*/  LDG.E.128.CONSTANT R8, desc[UR6][R26.64+0x3000] ;  /* 0x003000061a087981 */ /* 0x000f62000c1e9d00 */
[----:B0-----:R-:W-:Y:S01]  /*1110*/  IMAD.MOV.U32 R20, RZ, RZ, R24 ;  /* 0x000000ffff147224 */ /* 0x001fe200078e0018 */
[----:B--2---:R-:W-:-:S04]  /*1120*/  IADD3 R13, PT, PT, R13, R12, R21 ;  /* 0x0000000c0d0d7210 */ /* 0x004fc80007ffe015 */
[----:B------:R-:W-:-:S04]  /*1130*/  IADD3 R13, PT, PT, R15, R14, R13 ;  /* 0x0000000e0f0d7210 */ /* 0x000fc80007ffe00d */
[----:B---3--:R-:W-:-:S04]  /*1140*/  IADD3 R13, PT, PT, R17, R16, R13 ;  /* 0x00000010110d7210 */ /* 0x008fc80007ffe00d */
[----:B------:R-:W-:-:S04]  /*1150*/  IADD3 R13, PT, PT, R19, R18, R13 ;  /* 0x00000012130d7210 */ /* 0x000fc80007ffe00d */
[----:B----4-:R-:W-:Y:S01]  /*1160*/  IADD3 R13, PT, PT, R5, R4, R13 ;  /* 0x00000004050d7210 */ /* 0x010fe20007ffe00d */
[----:B------:R-:W-:-:S03]  /*1170*/  IMAD.IADD R4, R20, 0x1, -R23 ;  /* 0x0000000114047824 */ /* 0x000fc600078e0a17 */
[----:B------:R-:W-:Y:S02]  /*1180*/  IADD3 R13, PT, PT, R7, R6, R13 ;  /* 0x00000006070d7210 */ /* 0x000fe40007ffe00d */
[----:B------:R-:W-:Y:S02]  /*1190*/  ISETP.GE.AND P0, PT, R4, 0x1000, PT ;  /* 0x000010000400780c */ /* 0x000fe40003f06270 */
[----:B-----5:R-:W-:-:S04]  /*11a0*/  IADD3 R13, PT, PT, R9, R8, R13 ;  /* 0x00000008090d7210 */ /* 0x020fc80007ffe00d */
[----:B------:R-:W-:-:S07]  /*11b0*/  IADD3 R21, PT, PT, R11, R10, R13 ;  /* 0x0000000a0b157210 */ /* 0x000fce0007ffe00d */
[----:B------:R-:W-:Y:S05]  /*11c0*/  @!P0 BRA `(.L_x_19) ;  /* 0x0000000400fc8947 */ /* 0x000fea0003800000 */
[----:B------:R-:W-:-:S05]  /*11d0*/  VIADD R23, R23, 0x1000 ;  /* 0x0000100017177836 */ /* 0x000fca0000000000 */
[----:B------:R-:W-:-:S13]  /*11e0*/  ISETP.GT.AND P0, PT, R23, R22, PT ;  /* 0x000000161700720c */ /* 0x000fda0003f04270 */
[----:B------:R-:W-:Y:S05]  /*11f0*/  @!P0 BRA `(.L_x_20) ;  /* 0xfffffffc00b08947 */ /* 0x000fea000383ffff */
.L_x_18:
[----:B------:R-:W-:-:S13]  /*1200*/  ISETP.GE.AND P0, PT, R23, R20, PT ;  /* 0x000000141700720c */ /* 0x000fda0003f06270 */
[----:B------:R-:W-:Y:S05]  /*1210*/  @P0 BRA `(.L_x_19) ;  /* 0x0000000400e80947 */ /* 0x000fea0003800000 */
[----:B------:R-:W-:Y:S01]  /*1220*/  IMAD.IADD R9, R20, 0x1, -R23 ;  /* 0x0000000114097824 */ /* 0x000fe200078e0a17 */
[----:B------:R-:W-:Y:S04]  /*1230*/  BSSY.RECONVERGENT B1, `(.L_x_19) ;  /* 0x0000078000017945 */ /* 0x000fe80003800200 */
[----:B------:R-:W-:-:S13]  /*1240*/  ISETP.GE.AND P0, PT, R0, R9, PT ;  /* 0x000000090000720c */ /* 0x000fda0003f06270 */
[----:B------:R-:W-:Y:S05]  /*1250*/  @P0 BRA `(.L_x_21) ;  /* 0x0000000400d40947 */ /* 0x000fea0003800000 */
[----:B------:R-:W-:Y:S01]  /*1260*/  LOP3.LUT R2, RZ, R0, RZ, 0x33, !PT ;  /* 0x00000000ff027212 */ /* 0x000fe200078e33ff */
[----:B------:R-:W-:Y:S01]  /*1270*/  BSSY.RECONVERGENT B2, `(.L_x_22) ;  /* 0x0000015000027945 */ /* 0x000fe20003800200 */
[----:B------:R-:W-:Y:S02]  /*1280*/  IMAD.MOV.U32 R8, RZ, RZ, R0 ;  /* 0x000000ffff087224 */ /* 0x000fe400078e0000 */
[----:B------:R-:W-:-:S04]  /*1290*/  IADD3 R2, PT, PT, -R23, R20, R2 ;  /* 0x0000001417027210 */ /* 0x000fc80007ffe102 */
[C---:B------:R-:W-:Y:S02]  /*12a0*/  LOP3.LUT R3, R2.reuse, 0x300, RZ, 0xc0, !PT ;  /* 0x0000030002037812 */ /* 0x040fe400078ec0ff */
[----:B------:R-:W-:Y:S02]  /*12b0*/  ISETP.GE.U32.AND P1, PT, R2, 0x300, PT ;  /* 0x000003000200780c */ /* 0x000fe40003f26070 */
[----:B------:R-:W-:-:S13]  /*12c0*/  ISETP.NE.AND P0, PT, R3, 0x300, PT ;  /* 0x000003000300780c */ /* 0x000fda0003f05270 */
[----:B------:R-:W-:Y:S05]  /*12d0*/  @!P0 BRA `(.L_x_23) ;  /* 0x0000000000388947 */ /* 0x000fea0003800000 */
[----:B------:R-:W0:Y:S01]  /*12e0*/  LDC.64 R4, c[0x0][0x380] ;  /* 0x0000e000ff047b82 */ /* 0x000e220000000a00 */
[----:B------:R-:W-:Y:S01]  /*12f0*/  LEA.HI R2, R2, 0x1, RZ, 0x18 ;  /* 0x0000000102027811 */ /* 0x000fe200078fc0ff */
[----:B------:R-:W-:Y:S02]  /*1300*/  IMAD.IADD R7, R0, 0x1, R23 ;  /* 0x0000000100077824 */ /* 0x000fe400078e0217 */
[----:B------:R-:W-:Y:S01]  /*1310*/  IMAD.MOV.U32 R8, RZ, RZ, R0 ;  /* 0x000000ffff087224 */ /* 0x000fe200078e0000 */
[----:B------:R-:W-:-:S05]  /*1320*/  LOP3.LUT R2, R2, 0x3, RZ, 0xc0, !PT ;  /* 0x0000000302027812 */ /* 0x000fca00078ec0ff */
[----:B------:R-:W-:-:S07]  /*1330*/  IMAD.MOV R6, RZ, RZ, -R2 ;  /* 0x000000ffff067224 */ /* 0x000fce00078e0a02 */
.L_x_24:
[----:B0-----:R-:W-:-:S06]  /*1340*/  IMAD.WIDE.U32 R2, R7, 0x4, R4 ;  /* 0x0000000407027825 */ /* 0x001fcc00078e0004 */
[----:B------:R-:W2:Y:S01]  /*1350*/  LDG.E.CONSTANT R2, desc[UR6][R2.64] ;  /* 0x0000000602027981 */ /* 0x000ea2000c1e9900 */
[----:B------:R-:W-:Y:S02]  /*1360*/  VIADD R6, R6, 0x1 ;  /* 0x0000000106067836 */ /* 0x000fe40000000000 */
[----:B------:R-:W-:Y:S02]  /*1370*/  VIADD R8, R8, 0x100 ;  /* 0x0000010008087836 */ /* 0x000fe40000000000 */
[----:B------:R-:W-:Y:S01]  /*1380*/  VIADD R7, R7, 0x100 ;  /* 0x0000010007077836 */ /* 0x000fe20000000000 */
[----:B------:R-:W-:Y:S01]  /*1390*/  ISETP.NE.AND P0, PT, R6, RZ, PT ;  /* 0x000000ff0600720c */ /* 0x000fe20003f05270 */
[----:B--2---:R-:W-:-:S12]  /*13a0*/  IMAD.IADD R21, R2, 0x1, R21 ;  /* 0x0000000102157824 */ /* 0x004fd800078e0215 */
[----:B------:R-:W-:Y:S05]  /*13b0*/  @P0 BRA `(.L_x_24) ;  /* 0xfffffffc00e00947 */ /* 0x000fea000383ffff */
.L_x_23:
[----:B------:R-:W-:Y:S05]  /*13c0*/  BSYNC.RECONVERGENT B2 ;  /* 0x0000000000027941 */ /* 0x000fea0003800200 */
.L_x_22:
[----:B------:R-:W-:Y:S05]  /*13d0*/  @!P1 BRA `(.L_x_21) ;  /* 0x0000000400749947 */ /* 0x000fea0003800000 */
[----:B------:R-:W0:Y:S01]  /*13e0*/  LDCU.64 UR4, c[0x0][0x380] ;  /* 0x00007000ff0477ac */ /* 0x000e220008000a00 */
[----:B------:R-:W-:Y:S01]  /*13f0*/  IMAD.IADD R5, R9, 0x1, -R8 ;  /* 0x0000000109057824 */ /* 0x000fe200078e0a08 */
[C---:B------:R-:W-:Y:S01]  /*1400*/  IADD3 R3, P0, PT, R8.reuse, R23, RZ ;  /* 0x0000001708037210 */ /* 0x040fe20007f1e0ff */
[----:B------:R-:W-:Y:S01]  /*1410*/  BSSY.RECONVERGENT B2, `(.L_x_25) ;  /* 0x0000033000027945 */ /* 0x000fe20003800200 */
[----:B------:R-:W-:Y:S02]  /*1420*/  IMAD.IADD R23, R8, 0x1, R23 ;  /* 0x0000000108177824 */ /* 0x000fe400078e0217 */
[----:B------:R-:W-:Y:S01]  /*1430*/  ISETP.GT.AND P1, PT, R5, 0xc00, PT ;  /* 0x00000c000500780c */ /* 0x000fe20003f24270 */
[----:B------:R-:W-:Y:S01]  /*1440*/  IMAD.X R4, RZ, RZ, RZ, P0 ;  /* 0x000000ffff047224 */ /* 0x000fe200000e06ff */
[----:B0-----:R-:W-:-:S04]  /*1450*/  LEA R2, P0, R3, UR4, 0x2 ;  /* 0x0000000403027c11 */ /* 0x001fc8000f8010ff */
[----:B------:R-:W-:Y:S02]  /*1460*/  LEA.HI.X R3, R3, UR5, R4, 0x2, P0 ;  /* 0x0000000503037c11 */ /* 0x000fe400080f1404 */
[----:B------:R-:W-:-:S05]  /*1470*/  IADD3 R2, P0, PT, R2, 0x800, RZ ;  /* 0x0000080002027810 */ /* 0x000fca0007f1e0ff */
[----:B------:R-:W-:Y:S01]  /*1480*/  IMAD.X R3, RZ, RZ, R3, P0 ;  /* 0x000000ffff037224 */ /* 0x000fe200000e0603 */
[----:B------:R-:W-:Y:S01]  /*1490*/  PLOP3.LUT P0, PT, PT, PT, PT, 0x80, 0x8 ;  /* 0x000000000008781c */ /* 0x000fe20003f0f070 */
[----:B------:R-:W-:-:S12]  /*14a0*/  @!P1 BRA `(.L_x_26) ;  /* 0x0000000000a49947 */ /* 0x000fd80003800000 */
[----:B------:R-:W-:Y:S01]  /*14b0*/  PLOP3.LUT P0, PT, PT, PT, PT, 0x8, 0x80 ;  /* 0x000000000080781c */ /* 0x000fe20003f0e170 */
[----:B------:R-:W-:-:S12]  /*14c0*/  VIADD R11, R9, 0xfffff400 ;  /* 0xfffff400090b7836 */ /* 0x000fd80000000000 */
.L_x_27:
[----:B------:R-:W0:Y:S01]  /*14d0*/  LDC.64 R4, c[0x0][0x380] ;  /* 0x0000e000ff047b82 */ /* 0x000e220000000a00 */
[C---:B------:R-:W-:Y:S01]  /*14e0*/  VIADD R27, R23.reuse, 0x400 ;  /* 0x00000400171b7836 */ /* 0x040fe20000000000 */
[----:B------:R-:W2:Y:S01]  /*14f0*/  LDG.E.CONSTANT R12, desc[UR6][R2.64+-0x400] ;  /* 0xfffc0006020c7981 */ /* 0x000ea2000c1e9900 */
[----:B------:R-:W-:-:S03]  /*1500*/  VIADD R7, R23, 0x800 ;  /* 0x0000080017077836 */ /* 0x000fc60000000000 */
[----:B------:R-:W3:Y:S04]  /*1510*/  LDG.E.CONSTANT R18, desc[UR6][R2.64] ;  /* 0x0000000602127981 */ /* 0x000ee8000c1e9900 */
[----:B------:R-:W3:Y:S04]  /*1520*/  LDG.E.CONSTANT R17, desc[UR6][R2.64+0x400] ;  /* 0x0004000602117981 */ /* 0x000ee8000c1e9900 */
[----:B------:R-:W4:Y:S01]  /*1530*/  LDG.E.CONSTANT R15, desc[UR6][R2.64+0xc00] ;  /* 0x000c0006020f7981 */ /* 0x000f22000c1e9900 */
[----:B------:R-:W-:-:S03]  /*1540*/  VIADD R29, R23, 0xc00 ;  /* 0x00000c00171d7836 */ /* 0x000fc60000000000 */
[----:B------:R-:W5:Y:S04]  /*1550*/  LDG.E.CONSTANT R14, desc[UR6][R2.64+0x1000] ;  /* 0x00100006020e7981 */ /* 0x000f68000c1e9900 */
[----:B------:R-:W5:Y:S01]  /*1560*/  LDG.E.CONSTANT R13, desc[UR6][R2.64+0x1400] ;  /* 0x00140006020d7981 */ /* 0x000f62000c1e9900 */
[----:B0-----:R-:W-:-:S03]  /*1570*/  IMAD.WIDE.U32 R24, R23, 0x4, R4 ;  /* 0x0000000417187825 */ /* 0x001fc600078e0004 */
[----:B------:R-:W5:Y:S04]  /*1580*/  LDG.E.CONSTANT R19, desc[UR6][R2.64+0x1c00] ;  /* 0x001c000602137981 */ /* 0x000f68000c1e9900 */
[----:B------:R-:W2:Y:S01]  /*1590*/  LDG.E.CONSTANT R10, desc[UR6][R24.64] ;  /* 0x00000006180a7981 */ /* 0x000ea2000c1e9900 */
[----:B------:R-:W-:-:S03]  /*15a0*/  IMAD.WIDE.U32 R26, R27, 0x4, R4 ;  /* 0x000000041b1a7825 */ /* 0x000fc600078e0004 */
[----:B------:R-:W5:Y:S01]  /*15b0*/  LDG.E.CONSTANT R20, desc[UR6][R2.64+0x2400] ;  /* 0x0024000602147981 */ /* 0x000f62000c1e9900 */
[----:B------:R-:W-:-:S03]  /*15c0*/  IMAD.WIDE.U32 R6, R7, 0x4, R4 ;  /* 0x0000000407067825 */ /* 0x000fc600078e0004 */
[----:B------:R-:W4:Y:S01]  /*15d0*/  LDG.E.CONSTANT R16, desc[UR6][R26.64] ;  /* 0x000000061a107981 */ /* 0x000f22000c1e9900 */
[----:B------:R-:W-:-:S03]  /*15e0*/  IMAD.WIDE.U32 R4, R29, 0x4, R4 ;  /* 0x000000041d047825 */ /* 0x000fc600078e0004 */
[----:B------:R-:W5:Y:S04]  /*15f0*/  LDG.E.CONSTANT R6, desc[UR6][R6.64] ;  /* 0x0000000606067981 */ /* 0x000f68000c1e9900 */
[----:B------:R-:W5:Y:S04]  /*1600*/  LDG.E.CONSTANT R25, desc[UR6][R2.64+0x2000] ;  /* 0x0020000602197981 */ /* 0x000f68000c1e9900 */
[----:B------:R0:W5:Y:S04]  /*1610*/  LDG.E.CONSTANT R5, desc[UR6][R4.64] ;  /* 0x0000000604057981 */ /* 0x000168000c1e9900 */
[----:B------:R-:W5:Y:S04]  /*1620*/  LDG.E.CONSTANT R24, desc[UR6][R2.64+0x2c00] ;  /* 0x002c000602187981 */ /* 0x000f68000c1e9900 */
[----:B------:R-:W5:Y:S04]  /*1630*/  LDG.E.CONSTANT R27, desc[UR6][R2.64+0x3000] ;  /* 0x00300006021b7981 */ /* 0x000f68000c1e9900 */
[----:B------:R1:W5:Y:S01]  /*1640*/  LDG.E.CONSTANT R22, desc[UR6][R2.64+0x3400] ;  /* 0x0034000602167981 */ /* 0x000362000c1e9900 */
[----:B------:R-:W-:-:S05]  /*1650*/  VIADD R8, R8, 0x1000 ;  /* 0x0000100008087836 */ /* 0x000fca0000000000 */
[----:B------:R-:W-:Y:S02]  /*1660*/  ISETP.GE.AND P1, PT, R8, R11, PT ;  /* 0x0000000b0800720c */ /* 0x000fe40003f26270 */
[----:B0-----:R-:W-:Y:S01]  /*1670*/  IADD3 R4, P2, PT, R2, 0x4000, RZ ;  /* 0x0000400002047810 */ /* 0x001fe20007f5e0ff */
[----:B------:R-:W-:-:S04]  /*1680*/  VIADD R23, R23, 0x1000 ;  /* 0x0000100017177836 */ /* 0x000fc80000000000 */
[----:B-1----:R-:W-:Y:S02]  /*1690*/  IMAD.X R3, RZ, RZ, R3, P2 ;  /* 0x000000ffff037224 */ /* 0x002fe400010e0603 */
[----:B------:R-:W-:Y:S01]  /*16a0*/  IMAD.MOV.U32 R2, RZ, RZ, R4 ;  /* 0x000000ffff027224 */ /* 0x000fe200078e0004 */
[----:B--2---:R-:W-:-:S04]  /*16b0*/  IADD3 R10, PT, PT, R12, R10, R21 ;  /* 0x0000000a0c0a7210 */ /* 0x004fc80007ffe015 */
[----:B---3--:R-:W-:-:S04]  /*16c0*/  IADD3 R10, PT, PT, R17, R18, R10 ;  /* 0x00000012110a7210 */ /* 0x008fc80007ffe00a */
[----:B----4-:R-:W-:-:S04]  /*16d0*/  IADD3 R10, PT, PT, R15, R16, R10 ;  /* 0x000000100f0a7210 */ /* 0x010fc80007ffe00a */
[----:B-----5:R-:W-:-:S04]  /*16e0*/  IADD3 R10, PT, PT, R13, R14, R10 ;  /* 0x0000000e0d0a7210 */ /* 0x020fc80007ffe00a */
[----:B------:R-:W-:-:S04]  /*16f0*/  IADD3 R6, PT, PT, R19, R6, R10 ;  /* 0x0000000613067210 */ /* 0x000fc80007ffe00a */
[----:B------:R-:W-:-:S04]  /*1700*/  IADD3 R6, PT, PT, R20, R25, R6 ;  /* 0x0000001914067210 */ /* 0x000fc80007ffe006 */
[----:B------:R-:W-:-:S04]  /*1710*/  IADD3 R5, PT, PT, R24, R5, R6 ;  /* 0x0000000518057210 */ /* 0x000fc80007ffe006 */
[----:B------:R-:W-:Y:S01]  /*1720*/  IADD3 R21, PT, PT, R22, R27, R5 ;  /* 0x0000001b16157210 */ /* 0x000fe20007ffe005 */
[----:B------:R-:W-:Y:S06]  /*1730*/  @!P1 BRA `(.L_x_27) ;  /* 0xfffffffc00649947 */ /* 0x000fec000383ffff */
.L_x_26:
[----:B------:R-:W-:Y:S05]  /*1740*/  BSYNC.RECONVERGENT B2 ;  /* 0x0000000000027941 */ /* 0x000fea0003800200 */
.L_x_25:
[----:B------:R-:W-:Y:S01]  /*1750*/  IMAD.IADD R4, R9, 0x1, -R8 ;  /* 0x0000000109047824 */ /* 0x000fe200078e0a08 */
[----:B------:R-:W-:Y:S04]  /*1760*/  BSSY.RECONVERGENT B2, `(.L_x_28) ;  /* 0x000001a000027945 */ /* 0x000fe80003800200 */
[----:B------:R-:W-:-:S13]  /*1770*/  ISETP.GT.AND P1, PT, R4, 0x400, PT ;  /* 0x000004000400780c */ /* 0x000fda0003f24270 */
[----:B------:R-:W-:Y:S05]  /*1780*/  @!P1 BRA `(.L_x_29) ;  /* 0x00000000005c9947 */ /* 0x000fea0003800000 */
[----:B------:R-:W0:Y:S01]  /*1790*/  LDC.64 R6, c[0x0][0x380] ;  /* 0x0000e000ff067b82 */ /* 0x000e220000000a00 */
[C---:B------:R-:W-:Y:S01]  /*17a0*/  VIADD R11, R23.reuse, 0x400 ;  /* 0x00000400170b7836 */ /* 0x040fe20000000000 */
[----:B------:R-:W2:Y:S04]  /*17b0*/  LDG.E.CONSTANT R10, desc[UR6][R2.64+-0x400] ;  /* 0xfffc0006020a7981 */ /* 0x000ea8000c1e9900 */
[----:B------:R-:W3:Y:S04]  /*17c0*/  LDG.E.CONSTANT R12, desc[UR6][R2.64+0x400] ;  /* 0x00040006020c7981 */ /* 0x000ee8000c1e9900 */
[----:B------:R-:W4:Y:S04]  /*17d0*/  LDG.E.CONSTANT R13, desc[UR6][R2.64+0xc00] ;  /* 0x000c0006020d7981 */ /* 0x000f28000c1e9900 */
[----:B------:R-:W5:Y:S04]  /*17e0*/  LDG.E.CONSTANT R15, desc[UR6][R2.64+0x1000] ;  /* 0x00100006020f7981 */ /* 0x000f68000c1e9900 */
[----:B------:R1:W5:Y:S01]  /*17f0*/  LDG.E.CONSTANT R14, desc[UR6][R2.64+0x1400] ;  /* 0x00140006020e7981 */ /* 0x000362000c1e9900 */
[----:B0-----:R-:W-:-:S04]  /*1800*/  IMAD.WIDE.U32 R4, R23, 0x4, R6 ;  /* 0x0000000417047825 */ /* 0x001fc800078e0006 */
[----:B------:R-:W-:Y:S02]  /*1810*/  IMAD.WIDE.U32 R6, R11, 0x4, R6 ;  /* 0x000000040b067825 */ /* 0x000fe400078e0006 */
[----:B------:R-:W2:Y:S04]  /*1820*/  LDG.E.CONSTANT R4, desc[UR6][R4.64] ;  /* 0x0000000604047981 */ /* 0x000ea8000c1e9900 */
[----:B------:R-:W3:Y:S04]  /*1830*/  LDG.E.CONSTANT R11, desc[UR6][R2.64] ;  /* 0x00000006020b7981 */ /* 0x000ee8000c1e9900 */
[----:B------:R-:W4:Y:S01]  /*1840*/  LDG.E.CONSTANT R7, desc[UR6][R6.64] ;  /* 0x0000000606077981 */ /* 0x000f22000c1e9900 */
[----:B------:R-:W-:Y:S01]  /*1850*/  PLOP3.LUT P0, PT, PT, PT, PT, 0x8, 0x80 ;  /* 0x000000000080781c */ /* 0x000fe20003f0e170 */
[----:B------:R-:W-:-:S02]  /*1860*/  VIADD R8, R8, 0x800 ;  /* 0x0000080008087836 */ /* 0x000fc40000000000 */
[----:B------:R-:W-:Y:S01]  /*1870*/  VIADD R23, R23, 0x800 ;  /* 0x0000080017177836 */ /* 0x000fe20000000000 */
[----:B--2---:R-:W-:Y:S02]  /*1880*/  IADD3 R10, PT, PT, R10, R4, R21 ;  /* 0x000000040a0a7210 */ /* 0x004fe40007ffe015 */
[----:B------:R-:W-:Y:S02]  /*1890*/  IADD3 R4, P1, PT, R2, 0x2000, RZ ;  /* 0x0000200002047810 */ /* 0x000fe40007f3e0ff */
[----:B---3--:R-:W-:-:S03]  /*18a0*/  IADD3 R10, PT, PT, R12, R11, R10 ;  /* 0x0000000b0c0a7210 */ /* 0x008fc60007ffe00a */
[----:B------:R-:W-:Y:S01]  /*18b0*/  IMAD.X R5, RZ, RZ, R3, P1 ;  /* 0x000000ffff057224 */ /* 0x000fe200008e0603 */
[----:B----4-:R-:W-:Y:S01]  /*18c0*/  IADD3 R10, PT, PT, R13, R7, R10 ;  /* 0x000000070d0a7210 */ /* 0x010fe20007ffe00a */
[----:B-1----:R-:W-:Y:S02]  /*18d0*/  IMAD.MOV.U32 R2, RZ, RZ, R4 ;  /* 0x000000ffff027224 */ /* 0x002fe400078e0004 */
[----:B------:R-:W-:Y:S01]  /*18e0*/  IMAD.MOV.U32 R3, RZ, RZ, R5 ;  /* 0x000000ffff037224 */ /* 0x000fe200078e0005 */
[----:B-----5:R-:W-:-:S07]  /*18f0*/  IADD3 R21, PT, PT, R14, R15, R10 ;  /* 0x0000000f0e157210 */ /* 0x020fce0007ffe00a */
.L_x_29:
[----:B------:R-:W-:Y:S05]  /*1900*/  BSYNC.RECONVERGENT B2 ;  /* 0x0000000000027941 */ /* 0x000fea0003800200 */
.L_x_28:
[----:B------:R-:W-:-:S13]  /*1910*/  ISETP.LT.OR P0, PT, R8, R9, P0 ;  /* 0x000000090800720c */ /* 0x000fda0000701670 */
[----:B------:R-:W-:Y:S05]  /*1920*/  @!P0 BRA `(.L_x_21) ;  /* 0x0000000000208947 */ /* 0x000fea0003800000 */
[----:B------:R-:W0:Y:S01]  /*1930*/  LDC.64 R4, c[0x0][0x380] ;  /* 0x0000e000ff047b82 */ /* 0x000e220000000a00 */
[----:B------:R-:W2:Y:S04]  /*1940*/  LDG.E.CONSTANT R6, desc[UR6][R2.64+-0x400] ;  /* 0xfffc000602067981 */ /* 0x000ea8000c1e9900 */
[----:B------:R-:W3:Y:S04]  /*1950*/  LDG.E.CONSTANT R7, desc[UR6][R2.64] ;  /* 0x0000000602077981 */ /* 0x000ee8000c1e9900 */
[----:B------:R-:W3:Y:S01]  /*1960*/  LDG.E.CONSTANT R8, desc[UR6][R2.64+0x400] ;  /* 0x0004000602087981 */ /* 0x000ee2000c1e9900 */
[----:B0-----:R-:W-:-:S06]  /*1970*/  IMAD.WIDE.U32 R4, R23, 0x4, R4 ;  /* 0x0000000417047825 */ /* 0x001fcc00078e0004 */
[----:B------:R-:W2:Y:S02]  /*1980*/  LDG.E.CONSTANT R4, desc[UR6][R4.64] ;  /* 0x0000000604047981 */ /* 0x000ea4000c1e9900 */
[----:B--2---:R-:W-:-:S04]  /*1990*/  IADD3 R6, PT, PT, R6, R4, R21 ;  /* 0x0000000406067210 */ /* 0x004fc80007ffe015 */
[----:B---3--:R-:W-:-:S07]  /*19a0*/  IADD3 R21, PT, PT, R8, R7, R6 ;  /* 0x0000000708157210 */ /* 0x008fce0007ffe006 */
.L_x_21:
[----:B------:R-:W-:Y:S05]  /*19b0*/  BSYNC.RECONVERGENT B1 ;  /* 0x0000000000017941 */ /* 0x000fea0003800200 */
.L_x_19:
[----:B------:R-:W0:Y:S01]  /*19c0*/  S2R R8, SR_LANEID ;  /* 0x0000000000087919 */ /* 0x000e220000000000 */
[----:B------:R-:W1:Y:S01]  /*19d0*/  SHFL.DOWN PT, R2, R21, 0x1, 0x1f ;  /* 0x08201f0015027f89 */ /* 0x000e6200000e0000 */
[C---:B0-----:R-:W-:Y:S02]  /*19e0*/  ISETP.GT.AND P0, PT, R8.reuse, 0x1e, PT ;  /* 0x0000001e0800780c */ /* 0x041fe40003f04270 */
[----:B------:R-:W-:Y:S02]  /*19f0*/  ISETP.NE.AND P1, PT, R8, RZ, PT ;  /* 0x000000ff0800720c */ /* 0x000fe40003f25270 */
[----:B-1----:R-:W-:Y:S02]  /*1a00*/  SEL R2, R2, RZ, !P0 ;  /* 0x000000ff02027207 */ /* 0x002fe40004000000 */
[----:B------:R-:W-:-:S03]  /*1a10*/  ISETP.GT.AND P0, PT, R8, 0x1d, PT ;  /* 0x0000001d0800780c */ /* 0x000fc60003f04270 */
[----:B------:R-:W-:-:S05]  /*1a20*/  IMAD.IADD R2, R2, 0x1, R21 ;  /* 0x0000000102027824 */ /* 0x000fca00078e0215 */
[----:B------:R-:W0:Y:S01]  /*1a30*/  SHFL.DOWN PT, R3, R2, 0x2, 0x1f ;  /* 0x08401f0002037f89 */ /* 0x000e2200000e0000 */
[----:B------:R-:W-:Y:S01]  /*1a40*/  @!P1 MOV R6, 0x400 ;  /* 0x0000040000069802 */ /* 0x000fe20000000f00 */
[----:B------:R-:W1:Y:S01]  /*1a50*/  @!P1 S2R R7, SR_CgaCtaId ;  /* 0x0000000000079919 */ /* 0x000e620000008800 */
[----:B0-----:R-:W-:Y:S02]  /*1a60*/  SEL R3, R3, RZ, !P0 ;  /* 0x000000ff03037207 */ /* 0x001fe40004000000 */
[----:B------:R-:W-:-:S03]  /*1a70*/  ISETP.GT.AND P0, PT, R8, 0x1b, PT ;  /* 0x0000001b0800780c */ /* 0x000fc60003f04270 */
[----:B------:R-:W-:-:S05]  /*1a80*/  IMAD.IADD R3, R2, 0x1, R3 ;  /* 0x0000000102037824 */ /* 0x000fca00078e0203 */
[----:B------:R-:W0:Y:S01]  /*1a90*/  SHFL.DOWN PT, R4, R3, 0x4, 0x1f ;  /* 0x08801f0003047f89 */ /* 0x000e2200000e0000 */
[----:B-1----:R-:W-:Y:S02]  /*1aa0*/  @!P1 LEA R6, R7, R6, 0x18 ;  /* 0x0000000607069211 */ /* 0x002fe400078ec0ff */
[----:B0-----:R-:W-:Y:S02]  /*1ab0*/  SEL R4, R4, RZ, !P0 ;  /* 0x000000ff04047207 */ /* 0x001fe40004000000 */
[----:B------:R-:W-:-:S03]  /*1ac0*/  ISETP.GT.AND P0, PT, R8, 0x17, PT ;  /* 0x000000170800780c */ /* 0x000fc60003f04270 */
[----:B------:R-:W-:Y:S01]  /*1ad0*/  IMAD.IADD R4, R3, 0x1, R4 ;  /* 0x0000000103047824 */ /* 0x000fe200078e0204 */
[----:B------:R-:W-:-:S04]  /*1ae0*/  @!P1 SHF.R.U32.HI R3, RZ, 0x3, R0 ;  /* 0x00000003ff039819 */ /* 0x000fc80000011600 */
        /* <DEDUP_REMOVED lines=13> */
[----:B------:R-:W0:Y:S01]  /*1bc0*/  S2UR UR5, SR_CgaCtaId ;  /* 0x00000000000579c3 */ /* 0x000e220000008800 */
[----:B------:R-:W-:Y:S02]  /*1bd0*/  UMOV UR4, 0x400 ;  /* 0x0000040000047882 */ /* 0x000fe40000000000 */
[----:B0-----:R-:W-:-:S09]  /*1be0*/  ULEA UR4, UR5, UR4, 0x18 ;  /* 0x0000000405047291 */ /* 0x001fd2000f8ec0ff */
[----:B------:R-:W-:Y:S04]  /*1bf0*/  LDS R0, [UR4+0xc] ;  /* 0x00000c04ff007984 */ /* 0x000fe80008000800 */
[----:B---3--:R-:W0:Y:S04]  /*1c00*/  LDS.128 R4, [UR4+0x10] ;  /* 0x00001004ff047984 */ /* 0x008e280008000c00 */
[----:B------:R-:W1:Y:S01]  /*1c10*/  LDS.64 R8, [UR4+0x20] ;  /* 0x00002004ff087984 */ /* 0x000e620008000a00 */
[----:B0-----:R-:W-:-:S04]  /*1c20*/  IADD3 R0, PT, PT, R4, R0, R3 ;  /* 0x0000000004007210 */ /* 0x001fc80007ffe003 */
[----:B------:R-:W-:-:S04]  /*1c30*/  IADD3 R0, PT, PT, R6, R0, R5 ;  /* 0x0000000006007210 */ /* 0x000fc80007ffe005 */
[----:B-1----:R-:W-:-:S05]  /*1c40*/  IADD3 R0, PT, PT, R8, R0, R7 ;  /* 0x0000000008007210 */ /* 0x002fca0007ffe007 */
[----:B------:R-:W-:Y:S01]  /*1c50*/  IMAD.IADD R3, R0, 0x1, R9 ;  /* 0x0000000100037824 */ /* 0x000fe200078e0209 */
[----:B------:R-:W-:Y:S06]  /*1c60*/  BRA `(.L_x_17) ;  /* 0x0000001c00307947 */ /* 0x000fec0003800000 */
.L_x_2:
        /* <DEDUP_REMOVED lines=12> */
.L_x_32:
[----:B------:R-:W-:Y:S05]  /*1d30*/  BSYNC.RECONVERGENT B1 ;  /* 0x0000000000017941 */ /* 0x000fea0003800200 */
.L_x_31:
        /* <DEDUP_REMOVED lines=16> */
.L_x_37:
        /* <DEDUP_REMOVED lines=9> */
.L_x_36:
[----:B------:R-:W-:Y:S05]  /*1ed0*/  BSYNC.RECONVERGENT B2 ;  /* 0x0000000000027941 */ /* 0x000fea0003800200 */
.L_x_35:
        /* <DEDUP_REMOVED lines=8> */
.L_x_40:
        /* <DEDUP_REMOVED lines=35> */
.L_x_39:
[----:B------:R-:W-:Y:S05]  /*2190*/  BSYNC.RECONVERGENT B2 ;  /* 0x0000000000027941 */ /* 0x000fea0003800200 */
.L_x_38:
        /* <DEDUP_REMOVED lines=22> */
.L_x_42:
[----:B------:R-:W-:Y:S05]  /*2300*/  BSYNC.RECONVERGENT B2 ;  /* 0x0000000000027941 */ /* 0x000fea0003800200 */
.L_x_41:
        /* <DEDUP_REMOVED lines=10> */
.L_x_34:
[----:B------:R-:W-:Y:S05]  /*23b0*/  BSYNC.RECONVERGENT B1 ;  /* 0x0000000000017941 */ /* 0x000fea0003800200 */
.L_x_33:
        /* <DEDUP_REMOVED lines=38> */
[----:B------:R-:W0:Y:S04]  /*2620*/  LDS.128 R4, [UR4+0x10] ;  /* 0x00001004ff047984 */ /* 0x000e280008000c00 */
[----:B------:R-:W1:Y:S01]  /*2630*/  LDS.64 R8, [UR4+0x20] ;  /* 0x00002004ff087984 */ /* 0x000e620008000a00 */
[----:B0-----:R-:W-:-:S04]  /*2640*/  IADD3 R0, PT, PT, R4, R0, R3 ;  /* 0x0000000004007210 */ /* 0x001fc80007ffe003 */
[----:B------:R-:W-:-:S04]  /*2650*/  IADD3 R0, PT, PT, R6, R0, R5 ;  /* 0x0000000006007210 */ /* 0x000fc80007ffe005 */
[----:B-1----:R-:W-:-:S05]  /*2660*/  IADD3 R0, PT, PT, R8, R0, R7 ;  /* 0x0000000008007210 */ /* 0x002fca0007ffe007 */
[----:B--2---:R-:W-:Y:S01]  /*2670*/  IMAD.IADD R3, R0, 0x1, R9 ;  /* 0x0000000100037824 */ /* 0x004fe200078e0209 */
[----:B------:R-:W-:Y:S06]  /*2680*/  BRA `(.L_x_17) ;  /* 0x0000001000a87947 */ /* 0x000fec0003800000 */
.L_x_43:
        /* <DEDUP_REMOVED lines=16> */
[----:B------:R-:W1:Y:S02]  /*2790*/  SHFL.DOWN PT, R2, R3, 0x2, R7 ;  /* 0x0840000003027989 */ /* 0x000e6400000e0007 */
[----:B-1----:R-:W-:Y:S02]  /*27a0*/  SEL R2, R2, RZ, !P0 ;  /* 0x000000ff02027207 */ /* 0x002fe40004000000 */
[----:B------:R-:W-:-:S03]  /*27b0*/  ISETP.GT.AND P0, PT, R8, R7, PT ;  /* 0x000000070800720c */ /* 0x000fc60003f04270 */
[----:B------:R-:W-:Y:S01]  /*27c0*/  IMAD.IADD R2, R3, 0x1, R2 ;  /* 0x0000000103027824 */ /* 0x000fe200078e0202 */
[----:B------:R-:W-:-:S04]  /*27d0*/  @!P1 SHF.R.U32.HI R3, RZ, 0x3, R9 ;  /* 0x00000003ff039819 */ /* 0x000fc80000011609 */
[----:B------:R-:W1:Y:S02]  /*27e0*/  SHFL.DOWN PT, R4, R2, 0x4, R7 ;  /* 0x0880000002047989 */ /* 0x000e6400000e0007 */
[----:B-1----:R-:W-:Y:S01]  /*27f0*/  SEL R5, R4, RZ, !P0 ;  /* 0x000000ff04057207 */ /* 0x002fe20004000000 */
[C---:B------:R-:W-:Y:S02]  /*2800*/  VIADD R4, R6.reuse, 0x8 ;  /* 0x0000000806047836 */ /* 0x040fe40000000000 */
[----:B------:R-:W-:Y:S02]  /*2810*/  VIADD R6, R6, 0x10 ;  /* 0x0000001006067836 */ /* 0x000fe40000000000 */
[----:B------:R-:W-:Y:S01]  /*2820*/  IMAD.IADD R5, R2, 0x1, R5 ;  /* 0x0000000102057824 */ /* 0x000fe200078e0205 */
[----:B------:R-:W-:Y:S02]  /*2830*/  ISETP.GT.AND P0, PT, R4, R7, PT ;  /* 0x000000070400720c */ /* 0x000fe40003f04270 */
[----:B------:R-:W-:-:S02]  /*2840*/  @!P1 MOV R4, 0x400 ;  /* 0x0000040000049802 */ /* 0x000fc40000000f00 */
[----:B------:R-:W1:Y:S02]  /*2850*/  SHFL.DOWN PT, R0, R5, 0x8, R7 ;  /* 0x0900000005007989 */ /* 0x000e6400000e0007 */
[----:B0-----:R-:W-:Y:S02]  /*2860*/  @!P1 LEA R11, R11, R4, 0x18 ;  /* 0x000000040b0b9211 */ /* 0x001fe400078ec0ff */
[----:B------:R-:W-:-:S05]  /*2870*/  @!P1 LOP3.LUT R4, R3, 0x7c, RZ, 0xc0, !PT ;  /* 0x0000007c03049812 */ /* 0x000fca00078ec0ff */
[----:B------:R-:W-:Y:S01]  /*2880*/  @!P1 IMAD.IADD R4, R4, 0x1, R11 ;  /* 0x0000000104049824 */ /* 0x000fe200078e020b */
[----:B-1----:R-:W-:Y:S02]  /*2890*/  SEL R0, R0, RZ, !P0 ;  /* 0x000000ff00007207 */ /* 0x002fe40004000000 */
        /* <DEDUP_REMOVED lines=15> */
[----:B-1----:R-:W0:Y:S04]  /*2990*/  LDS.128 R4, [UR4+0x10] ;  /* 0x00001004ff047984 */ /* 0x002e280008000c00 */
        /* <DEDUP_REMOVED lines=18> */
.L_x_30:
[----:B------:R-:W0:Y:S01]  /*2ac0*/  S2R R0, SR_TID.X ;  /* 0x0000000000007919 */ /* 0x000e220000002100 */
[----:B------:R-:W0:Y:S02]  /*2ad0*/  LDC.64 R2, c[0x0][0x380] ;  /* 0x0000e000ff027b82 */ /* 0x000e240000000a00 */
[----:B0-----:R-:W-:-:S05]  /*2ae0*/  IMAD.WIDE.U32 R2, R0, 0x4, R2 ;  /* 0x0000000400027825 */ /* 0x001fca00078e0002 */
[----:B------:R-:W2:Y:S04]  /*2af0*/  LDG.E.CONSTANT R19, desc[UR6][R2.64] ;  /* 0x0000000602137981 */ /* 0x000ea8000c1e9900 */
[----:B------:R-:W2:Y:S04]  /*2b00*/  LDG.E.CONSTANT R4, desc[UR6][R2.64+0x400] ;  /* 0x0004000602047981 */ /* 0x000ea8000c1e9900 */
[----:B------:R-:W2:Y:S04]  /*2b10*/  LDG.E.CONSTANT R5, desc[UR6][R2.64+0x800] ;  /* 0x0008000602057981 */ /* 0x000ea8000c1e9900 */
[----:B------:R-:W3:Y:S04]  /*2b20*/  LDG.E.CONSTANT R6, desc[UR6][R2.64+0xc00] ;  /* 0x000c000602067981 */ /* 0x000ee8000c1e9900 */
[----:B------:R-:W3:Y:S04]  /*2b30*/  LDG.E.CONSTANT R7, desc[UR6][R2.64+0x1000] ;  /* 0x0010000602077981 */ /* 0x000ee8000c1e9900 */
[----:B------:R-:W4:Y:S04]  /*2b40*/  LDG.E.CONSTANT R8, desc[UR6][R2.64+0x1400] ;  /* 0x0014000602087981 */ /* 0x000f28000c1e9900 */
[----:B------:R-:W4:Y:S04]  /*2b50*/  LDG.E.CONSTANT R9, desc[UR6][R2.64+0x1800] ;  /* 0x0018000602097981 */ /* 0x000f28000c1e9900 */
[----:B------:R-:W5:Y:S04]  /*2b60*/  LDG.E.CONSTANT R10, desc[UR6][R2.64+0x1c00] ;  /* 0x001c0006020a7981 */ /* 0x000f68000c1e9900 */
[----:B------:R-:W5:Y:S04]  /*2b70*/  LDG.E.CONSTANT R11, desc[UR6][R2.64+0x2000] ;  /* 0x00200006020b7981 */ /* 0x000f68000c1e9900 */
[----:B------:R-:W5:Y:S04]  /*2b80*/  LDG.E.CONSTANT R12, desc[UR6][R2.64+0x2400] ;  /* 0x00240006020c7981 */ /* 0x000f68000c1e9900 */
[----:B------:R-:W5:Y:S04]  /*2b90*/  LDG.E.CONSTANT R13, desc[UR6][R2.64+0x2800] ;  /* 0x00280006020d7981 */ /* 0x000f68000c1e9900 */
[----:B------:R-:W5:Y:S04]  /*2ba0*/  LDG.E.CONSTANT R14, desc[UR6][R2.64+0x2c00] ;  /* 0x002c0006020e7981 */ /* 0x000f68000c1e9900 */
[----:B------:R-:W5:Y:S04]  /*2bb0*/  LDG.E.CONSTANT R15, desc[UR6][R2.64+0x3000] ;  /* 0x00300006020f7981 */ /* 0x000f68000c1e9900 */
[----:B------:R-:W5:Y:S04]  /*2bc0*/  LDG.E.CONSTANT R16, desc[UR6][R2.64+0x3400] ;  /* 0x0034000602107981 */ /* 0x000f68000c1e9900 */
[----:B------:R-:W5:Y:S04]  /*2bd0*/  LDG.E.CONSTANT R17, desc[UR6][R2.64+0x3800] ;  /* 0x0038000602117981 */ /* 0x000f68000c1e9900 */
[----:B------:R-:W5:Y:S01]  /*2be0*/  LDG.E.CONSTANT R18, desc[UR6][R2.64+0x3c00] ;  /* 0x003c000602127981 */ /* 0x000f62000c1e9900 */
[----:B------:R-:W-:-:S02]  /*2bf0*/  ISETP.GE.U32.AND P0, PT, R20, 0x2000, PT ;  /* 0x000020001400780c */ /* 0x000fc40003f06070 */
[----:B--2---:R-:W-:-:S04]  /*2c00*/  IADD3 R4, PT, PT, R5, R4, R19 ;  /* 0x0000000405047210 */ /* 0x004fc80007ffe013 */
[----:B---3--:R-:W-:-:S04]  /*2c10*/  IADD3 R4, PT, PT, R7, R6, R4 ;  /* 0x0000000607047210 */ /* 0x008fc80007ffe004 */
[----:B----4-:R-:W-:-:S04]  /*2c20*/  IADD3 R4, PT, PT, R9, R8, R4 ;  /* 0x0000000809047210 */ /* 0x010fc80007ffe004 */
[----:B-----5:R-:W-:Y:S01]  /*2c30*/  IADD3 R4, PT, PT, R11, R10, R4 ;  /* 0x0000000a0b047210 */ /* 0x020fe20007ffe004 */
[----:B------:R-:W-:-:S03]  /*2c40*/  IMAD.MOV.U32 R11, RZ, RZ, 0x1000 ;  /* 0x00001000ff0b7424 */ /* 0x000fc600078e00ff */
[----:B------:R-:W-:-:S04]  /*2c50*/  IADD3 R4, PT, PT, R13, R12, R4 ;  /* 0x0000000c0d047210 */ /* 0x000fc80007ffe004 */
[----:B------:R-:W-:-:S04]  /*2c60*/  IADD3 R4, PT, PT, R15, R14, R4 ;  /* 0x0000000e0f047210 */ /* 0x000fc80007ffe004 */
[----:B------:R-:W-:-:S05]  /*2c70*/  IADD3 R17, PT, PT, R17, R16, R4 ;  /* 0x0000001011117210 */ /* 0x000fca0007ffe004 */
[----:B------:R-:W-:Y:S01]  /*2c80*/  IMAD.IADD R8, R18, 0x1, R17 ;  /* 0x0000000112087824 */ /* 0x000fe200078e0211 */
[----:B------:R-:W-:Y:S06]  /*2c90*/  @!P0 BRA `(.L_x_44) ;  /* 0x00000000008c8947 */ /* 0x000fec0003800000 */
[----:B------:R-:W0:Y:S01]  /*2ca0*/  LDC R7, c[0x0][0x390] ;  /* 0x0000e400ff077b82 */ /* 0x000e220000000800 */
[----:B------:R-:W-:Y:S02]  /*2cb0*/  VIADD R6, R20, 0xfffff000 ;  /* 0xfffff00014067836 */ /* 0x000fe40000000000 */
[----:B------:R-:W-:-:S07]  /*2cc0*/  IMAD.MOV.U32 R11, RZ, RZ, 0x1000 ;  /* 0x00001000ff0b7424 */ /* 0x000fce00078e00ff */
.L_x_46:
[----:B------:R-:W-:-:S05]  /*2cd0*/  IMAD.WIDE R4, R11, 0x4, R2 ;  /* 0x000000040b047825 */ /* 0x000fca00078e0202 */
        /* <DEDUP_REMOVED lines=16> */
[----:B--2---:R-:W-:-:S04]  /*2de0*/  IADD3 R18, PT, PT, R18, R19, R8 ;  /* 0x0000001312127210 */ /* 0x004fc80007ffe008 */
[----:B---3--:R-:W-:Y:S01]  /*2df0*/  IADD3 R18, PT, PT, R21, R20, R18 ;  /* 0x0000001415127210 */ /* 0x008fe20007ffe012 */
[----:B0-----:R-:W-:-:S04]  /*2e00*/  IMAD.MOV.U32 R20, RZ, RZ, R7 ;  /* 0x000000ffff147224 */ /* 0x001fc800078e0007 */
[----:B------:R-:W-:Y:S01]  /*2e10*/  IMAD.IADD R8, R20, 0x1, -R11 ;  /* 0x0000000114087824 */ /* 0x000fe200078e0a0b */
[----:B----4-:R-:W-:-:S04]  /*2e20*/  IADD3 R18, PT, PT, R23, R22, R18 ;  /* 0x0000001617127210 */ /* 0x010fc80007ffe012 */
[----:B------:R-:W-:Y:S02]  /*2e30*/  ISETP.GE.AND P0, PT, R8, 0x1000, PT ;  /* 0x000010000800780c */ /* 0x000fe40003f06270 */
[----:B-----5:R-:W-:-:S04]  /*2e40*/  IADD3 R18, PT, PT, R25, R24, R18 ;  /* 0x0000001819127210 */ /* 0x020fc80007ffe012 */
[----:B------:R-:W-:-:S04]  /*2e50*/  IADD3 R14, PT, PT, R14, R17, R18 ;  /* 0x000000110e0e7210 */ /* 0x000fc80007ffe012 */
[----:B------:R-:W-:-:S04]  /*2e60*/  IADD3 R12, PT, PT, R15, R12, R14 ;  /* 0x0000000c0f0c7210 */ /* 0x000fc80007ffe00e */
[----:B------:R-:W-:-:S04]  /*2e70*/  IADD3 R10, PT, PT, R10, R13, R12 ;  /* 0x0000000d0a0a7210 */ /* 0x000fc80007ffe00c */
[----:B------:R-:W-:Y:S01]  /*2e80*/  IADD3 R8, PT, PT, R16, R9, R10 ;  /* 0x0000000910087210 */ /* 0x000fe20007ffe00a */
[----:B------:R-:W-:Y:S06]  /*2e90*/  @!P0 BRA `(.L_x_45) ;  /* 0x0000000400fc8947 */ /* 0x000fec0003800000 */
[----:B------:R-:W-:-:S05]  /*2ea0*/  VIADD R11, R11, 0x1000 ;  /* 0x000010000b0b7836 */ /* 0x000fca0000000000 */
[----:B------:R-:W-:-:S13]  /*2eb0*/  ISETP.GT.AND P0, PT, R11, R6, PT ;  /* 0x000000060b00720c */ /* 0x000fda0003f04270 */
[----:B------:R-:W-:Y:S05]  /*2ec0*/  @!P0 BRA `(.L_x_46) ;  /* 0xfffffffc00808947 */ /* 0x000fea000383ffff */
.L_x_44:
        /* <DEDUP_REMOVED lines=20> */
.L_x_50:
        /* <DEDUP_REMOVED lines=8> */
.L_x_49:
[----:B------:R-:W-:Y:S05]  /*3090*/  BSYNC.RECONVERGENT B2 ;  /* 0x0000000000027941 */ /* 0x000fea0003800200 */
.L_x_48:
        /* <DEDUP_REMOVED lines=16> */
.L_x_53:
        /* <DEDUP_REMOVED lines=20> */
[----:B------:R-:W5:Y:S04]  /*32e0*/  LDG.E.CONSTANT R22, desc[UR6][R2.64+0x2400] ;  /* 0x0024000602167981 */ /* 0x000f68000c1e9900 */
[----:B------:R0:W5:Y:S04]  /*32f0*/  LDG.E.CONSTANT R5, desc[UR6][R4.64] ;  /* 0x0000000604057981 */ /* 0x000168000c1e9900 */
        /* <DEDUP_REMOVED lines=17> */
.L_x_52:
[----:B------:R-:W-:Y:S05]  /*3410*/  BSYNC.RECONVERGENT B2 ;  /* 0x0000000000027941 */ /* 0x000fea0003800200 */
.L_x_51:
        /* <DEDUP_REMOVED lines=10> */
[----:B------:R-:W5:Y:S01]  /*34c0*/  LDG.E.CONSTANT R16, desc[UR6][R2.64+0x1400] ;  /* 0x0014000602107981 */ /* 0x000f62000c1e9900 */
[----:B0-----:R-:W-:-:S04]  /*34d0*/  IMAD.WIDE.U32 R4, R11, 0x4, R6 ;  /* 0x000000040b047825 */ /* 0x001fc800078e0006 */
[----:B------:R-:W-:Y:S02]  /*34e0*/  IMAD.WIDE.U32 R6, R13, 0x4, R6 ;  /* 0x000000040d067825 */ /* 0x000fe400078e0006 */
[----:B------:R0:W2:Y:S04]  /*34f0*/  LDG.E.CONSTANT R5, desc[UR6][R4.64] ;  /* 0x0000000604057981 */ /* 0x0000a8000c1e9900 */
[----:B------:R1:W3:Y:S04]  /*3500*/  LDG.E.CONSTANT R13, desc[UR6][R2.64] ;  /* 0x00000006020d7981 */ /* 0x0002e8000c1e9900 */
[----:B------:R-:W4:Y:S01]  /*3510*/  LDG.E.CONSTANT R7, desc[UR6][R6.64] ;  /* 0x0000000606077981 */ /* 0x000f22000c1e9900 */
[----:B0-----:R-:W-:Y:S01]  /*3520*/  IADD3 R4, P1, PT, R2, 0x2000, RZ ;  /* 0x0000200002047810 */ /* 0x001fe20007f3e0ff */
[----:B------:R-:W-:Y:S01]  /*3530*/  VIADD R10, R10, 0x800 ;  /* 0x000008000a0a7836 */ /* 0x000fe20000000000 */
[----:B------:R-:W-:Y:S01]  /*3540*/  PLOP3.LUT P0, PT, PT, PT, PT, 0x8, 0x80 ;  /* 0x000000000080781c */ /* 0x000fe20003f0e170 */
[----:B------:R-:W-:-:S02]  /*3550*/  VIADD R11, R11, 0x800 ;  /* 0x000008000b0b7836 */ /* 0x000fc40000000000 */
[----:B-1----:R-:W-:Y:S01]  /*3560*/  IMAD.MOV.U32 R2, RZ, RZ, R4 ;  /* 0x000000ffff027224 */ /* 0x002fe200078e0004 */
[----:B--2---:R-:W-:-:S04]  /*3570*/  IADD3 R12, PT, PT, R12, R5, R8 ;  /* 0x000000050c0c7210 */ /* 0x004fc80007ffe008 */
[----:B---3--:R-:W-:Y:S01]  /*3580*/  IADD3 R12, PT, PT, R14, R13, R12 ;  /* 0x0000000d0e0c7210 */ /* 0x008fe20007ffe00c */
[----:B------:R-:W-:-:S03]  /*3590*/  IMAD.X R5, RZ, RZ, R3, P1 ;  /* 0x000000ffff057224 */ /* 0x000fc600008e0603 */
[----:B----4-:R-:W-:Y:S01]  /*35a0*/  IADD3 R12, PT, PT, R15, R7, R12 ;  /* 0x000000070f0c7210 */ /* 0x010fe20007ffe00c */
[----:B------:R-:W-:-:S03]  /*35b0*/  IMAD.MOV.U32 R3, RZ, RZ, R5 ;  /* 0x000000ffff037224 */ /* 0x000fc600078e0005 */
[----:B-----5:R-:W-:-:S07]  /*35c0*/  IADD3 R8, PT, PT, R16, R17, R12 ;  /* 0x0000001110087210 */ /* 0x020fce0007ffe00c */
.L_x_55:
[----:B------:R-:W-:Y:S05]  /*35d0*/  BSYNC.RECONVERGENT B2 ;  /* 0x0000000000027941 */ /* 0x000fea0003800200 */
.L_x_54:
        /* <DEDUP_REMOVED lines=10> */
.L_x_47:
[----:B------:R-:W-:Y:S05]  /*3680*/  BSYNC.RECONVERGENT B1 ;  /* 0x0000000000017941 */ /* 0x000fea0003800200 */
.L_x_45:
[----:B------:R-:W0:Y:S01]  /*3690*/  S2R R9, SR_LANEID ;  /* 0x0000000000097919 */ /* 0x000e220000000000 */
[----:B------:R-:W1:Y:S01]  /*36a0*/  SHFL.DOWN PT, R2, R8, 0x1, 0x1f ;  /* 0x08201f0008027f89 */ /* 0x000e6200000e0000 */
[C---:B0-----:R-:W-:Y:S02]  /*36b0*/  ISETP.GT.AND P0, PT, R9.reuse, 0x1e, PT ;  /* 0x0000001e0900780c */ /* 0x041fe40003f04270 */
[C---:B------:R-:W-:Y:S02]  /*36c0*/  ISETP.NE.AND P1, PT, R9.reuse, RZ, PT ;  /* 0x000000ff0900720c */ /* 0x040fe40003f25270 */
        /* <DEDUP_REMOVED lines=37> */
[----:B0-----:R-:W-:-:S07]  /*3920*/  IMAD.IADD R3, R0, 0x1, R9 ;  /* 0x0000000100037824 */ /* 0x001fce00078e0209 */
.L_x_17:
[----:B------:R-:W-:Y:S05]  /*3930*/  BSYNC.RECONVERGENT B0 ;  /* 0x0000000000007941 */ /* 0x000fea0003800200 */
.L_x_1:
[----:B------:R-:W-:Y:S05]  /*3940*/  @P0 EXIT ;  /* 0x000000000000094d */ /* 0x000fea0003800000 */
[----:B-1----:R-:W1:Y:S01]  /*3950*/  LDC.64 R4, c[0x0][0x388] ;  /* 0x0000e200ff047b82 */ /* 0x002e620000000a00 */
[----:B------:R-:W0:Y:S02]  /*3960*/  LDCU UR4, c[0x0][0x398] ;  /* 0x00007300ff0477ac */ /* 0x000e240008000800 */
[----:B0-234-:R-:W-:-:S05]  /*3970*/  VIADD R3, R3, UR4 ;  /* 0x0000000403037c36 */ /* 0x01dfca0008000000 */
[----:B-1----:R-:W-:Y:S01]  /*3980*/  STG.E desc[UR6][R4.64], R3 ;  /* 0x0000000304007986 */ /* 0x002fe2000c101906 */
[----:B------:R-:W-:Y:S05]  /*3990*/  EXIT ;  /* 0x000000000000794d */ /* 0x000fea0003800000 */
.L_x_56:
[----:B------:R-:W-:-:S00]  /*39a0*/  BRA `(.L_x_56) ;  /* 0xfffffffc00fc7947 */ /* 0x000fc0000383ffff */
[----:B------:R-:W-:-:S00]  /*39b0*/  NOP ;  /* 0x0000000000007918 */ /* 0x000fc00000000000 */
        /* <DEDUP_REMOVED lines=12> */
.L_x_278:


//--------------------- .text._ZN3cub18CUB_300001_SM_10006detail6reduce18DeviceReduceKernelINS2_10policy_hubIiyN4cuda3std3__44plusIiEEE10Policy1000EN6thrust24THRUST_300001_SM_1000_NS6detail15normal_iteratorINSD_10device_ptrIiEEEEyS9_iNS7_10__identityEEEvT0_PT3_T1_NS0_13GridEvenShareISN_EET2_T4_ --------------------------
	.section	.text._ZN3cub18CUB_300001_SM_10006detail6reduce18DeviceReduceKernelINS2_10policy_hubIiyN4cuda3std3__44plusIiEEE10Policy1000EN6thrust24THRUST_300001_SM_1000_NS6detail15normal_iteratorINSD_10device_ptrIiEEEEyS9_iNS7_10__identityEEEvT0_PT3_T1_NS0_13GridEvenShareISN_EET2_T4_,"ax",@progbits
	.align	128
        .global         _ZN3cub18CUB_300001_SM_10006detail6reduce18DeviceReduceKernelINS2_10policy_hubIiyN4cuda3std3__44plusIiEEE10Policy1000EN6thrust24THRUST_300001_SM_1000_NS6detail15normal_iteratorINSD_10device_ptrIiEEEEyS9_iNS7_10__identityEEEvT0_PT3_T1_NS0_13GridEvenShareISN_EET2_T4_
        .type           _ZN3cub18CUB_300001_SM_10006detail6reduce18DeviceReduceKernelINS2_10policy_hubIiyN4cuda3std3__44plusIiEEE10Policy1000EN6thrust24THRUST_300001_SM_1000_NS6detail15normal_iteratorINSD_10device_ptrIiEEEEyS9_iNS7_10__identityEEEvT0_PT3_T1_NS0_13GridEvenShareISN_EET2_T4_,@function
        .size           _ZN3cub18CUB_300001_SM_10006detail6reduce18DeviceReduceKernelINS2_10policy_hubIiyN4cuda3std3__44plusIiEEE10Policy1000EN6thrust24THRUST_300001_SM_1000_NS6detail15normal_iteratorINSD_10device_ptrIiEEEEyS9_iNS7_10__identityEEEvT0_PT3_T1_NS0_13GridEvenShareISN_EET2_T4_,(.L_x_279 - _ZN3cub18CUB_300001_SM_10006detail6reduce18DeviceReduceKernelINS2_10policy_hubIiyN4cuda3std3__44plusIiEEE10Policy1000EN6thrust24THRUST_300001_SM_1000_NS6detail15normal_iteratorINSD_10device_ptrIiEEEEyS9_iNS7_10__identityEEEvT0_PT3_T1_NS0_13GridEvenShareISN_EET2_T4_)
        .other          _ZN3cub18CUB_300001_SM_10006detail6reduce18DeviceReduceKernelINS2_10policy_hubIiyN4cuda3std3__44plusIiEEE10Policy1000EN6thrust24THRUST_300001_SM_1000_NS6detail15normal_iteratorINSD_10device_ptrIiEEEEyS9_iNS7_10__identityEEEvT0_PT3_T1_NS0_13GridEvenShareISN_EET2_T4_,@"STO_CUDA_ENTRY STV_DEFAULT"
_ZN3cub18CUB_300001_SM_10006detail6reduce18DeviceReduceKernelINS2_10policy_hubIiyN4cuda3std3__44plusIiEEE10Policy1000EN6thrust24THRUST_300001_SM_1000_NS6detail15normal_iteratorINSD_10device_ptrIiEEEEyS9_iNS7_10__identityEEEvT0_PT3_T1_NS0_13GridEvenShareISN_EET2_T4_:
.text._ZN3cub18CUB_300001_SM_10006detail6reduce18DeviceReduceKernelINS2_10policy_hubIiyN4cuda3std3__44plusIiEEE10Policy1000EN6thrust24THRUST_300001_SM_1000_NS6detail15normal_iteratorINSD_10device_ptrIiEEEEyS9_iNS7_10__identityEEEvT0_PT3_T1_NS0_13GridEvenShareISN_EET2_T4_:
[----:B------:R-:W-:Y:S08]  /*0000*/  LDC R1, c[0x0][0x37c] ;  /* 0x0000df00ff017b82 */ /* 0x000ff00000000800 */
[----:B------:R-:W0:Y:S01]  /*0010*/  S2UR UR16, SR_CTAID.X ;  /* 0x00000000001079c3 */ /* 0x000e220000002500 */
[----:B------:R-:W1:Y:S01]  /*0020*/  LDCU.64 UR8, c[0x0][0x3b8] ;  /* 0x00007700ff0877ac */ /* 0x000e620008000a00 */
[----:B------:R-:W-:Y:S01]  /*0030*/  BSSY.RECONVERGENT B0, `(.L_x_57) ;  /* 0x0000201000007945 */ /* 0x000fe20003800200 */
[----:B------:R-:W2:Y:S01]  /*0040*/  LDCU UR5, c[0x0][0x3c0] ;  /* 0x00007800ff0577ac */ /* 0x000ea20008000800 */
[----:B------:R-:W3:Y:S01]  /*0050*/  LDCU.64 UR14, c[0x0][0x358] ;  /* 0x00006b00ff0e77ac */ /* 0x000ee20008000a00 */
[----:B-1----:R-:W-:-:S02]  /*0060*/  IMAD.U32 R2, RZ, RZ, UR8 ;  /* 0x00000008ff027e24 */ /* 0x002fc4000f8e00ff */
[----:B------:R-:W-:Y:S01]  /*0070*/  IMAD.U32 R3, RZ, RZ, UR9 ;  /* 0x00000009ff037e24 */ /* 0x000fe2000f8e00ff */
[----:B--2---:R-:W-:Y:S02]  /*0080*/  USHF.L.U32 UR5, UR5, 0xc, URZ ;  /* 0x0000000c05057899 */ /* 0x004fe400080006ff */
[----:B0-----:R-:W-:Y:S02]  /*0090*/  USHF.L.U32 UR7, UR16, 0xc, URZ ;  /* 0x0000000c10077899 */ /* 0x001fe400080006ff */
[----:B------:R-:W-:-:S04]  /*00a0*/  USHF.R.S32.HI UR4, URZ, 0x1f, UR5 ;  /* 0x0000001fff047899 */ /* 0x000fc80008011405 */
[----:B------:R-:W-:-:S04]  /*00b0*/  IADD3 R23, P1, PT, R2, -UR7, RZ ;  /* 0x8000000702177c10 */ /* 0x000fc8000ff3e0ff */
[----:B------:R-:W-:Y:S02]  /*00c0*/  ISETP.GT.U32.AND P0, PT, R23, 0xfff, PT ;  /* 0x00000fff1700780c */ /* 0x000fe40003f04070 */
[----:B------:R-:W-:-:S04]  /*00d0*/  IADD3.X R22, PT, PT, R3, -0x1, RZ, P1, !PT ;  /* 0xffffffff03167810 */ /* 0x000fc80000ffe4ff */
[----:B------:R-:W-:-:S13]  /*00e0*/  ISETP.GT.U32.AND.EX P0, PT, R22, RZ, PT, P0 ;  /* 0x000000ff1600720c */ /* 0x000fda0003f04100 */
[----:B---3--:R-:W-:Y:S05]  /*00f0*/  @P0 BRA `(.L_x_58) ;  /* 0x0000000c00ac0947 */ /* 0x008fea0003800000 */
[----:B------:R-:W0:Y:S01]  /*0100*/  S2R R3, SR_TID.X ;  /* 0x0000000000037919 */ /* 0x000e220000002100 */
[----:B------:R-:W-:Y:S01]  /*0110*/  VIADD R0, R2, -UR7 ;  /* 0x8000000702007c36 */ /* 0x000fe20008000000 */
[----:B------:R-:W-:Y:S01]  /*0120*/  BSSY.RECONVERGENT B1, `(.L_x_59) ;  /* 0x000000a000017945 */ /* 0x000fe20003800200 */
[----:B------:R-:W-:-:S03]  /*0130*/  IMAD.MOV.U32 R4, RZ, RZ, RZ ;  /* 0x000000ffff047224 */ /* 0x000fc600078e00ff */
[----:B0-----:R-:W-:Y:S01]  /*0140*/  ISETP.GE.AND P0, PT, R3, R0, PT ;  /* 0x000000000300720c */ /* 0x001fe20003f06270 */
[----:B------:R-:W-:-:S12]  /*0150*/  IMAD.MOV.U32 R5, RZ, RZ, R3 ;  /* 0x000000ffff057224 */ /* 0x000fd800078e0003 */
[----:B------:R-:W-:Y:S05]  /*0160*/  @P0 BRA `(.L_x_60) ;  /* 0x0000000000140947 */ /* 0x000fea0003800000 */
[----:B------:R-:W0:Y:S01]  /*0170*/  LDC.64 R6, c[0x0][0x380] ;  /* 0x0000e000ff067b82 */ /* 0x000e220000000a00 */
[----:B------:R-:W-:-:S04]  /*0180*/  VIADD R5, R3, UR7 ;  /* 0x0000000703057c36 */ /* 0x000fc80008000000 */
[----:B0-----:R-:W-:-:S05]  /*0190*/  IMAD.WIDE.U32 R6, R5, 0x4, R6 ;  /* 0x0000000405067825 */ /* 0x001fca00078e0006 */
[----:B------:R0:W5:Y:S01]  /*01a0*/  LDG.E R4, desc[UR14][R6.64] ;  /* 0x0000000e06047981 */ /* 0x000162000c1e1900 */
[----:B------:R-:W-:-:S07]  /*01b0*/  VIADD R5, R3, 0x100 ;  /* 0x0000010003057836 */ /* 0x000fce0000000000 */
.L_x_60:
[----:B------:R-:W-:Y:S05]  /*01c0*/  BSYNC.RECONVERGENT B1 ;  /* 0x0000000000017941 */ /* 0x000fea0003800200 */
.L_x_59:
[----:B------:R-:W-:Y:S01]  /*01d0*/  ISETP.GE.AND P0, PT, R5, R0, PT ;  /* 0x000000000500720c */ /* 0x000fe20003f06270 */
[----:B------:R-:W-:-:S12]  /*01e0*/  BSSY.RECONVERGENT B1, `(.L_x_61) ;  /* 0x000006c000017945 */ /* 0x000fd80003800200 */
[----:B------:R-:W-:Y:S05]  /*01f0*/  @P0 BRA `(.L_x_62) ;  /* 0x0000000400a80947 */ /* 0x000fea0003800000 */
[----:B0-----:R-:W-:Y:S01]  /*0200*/  LOP3.LUT R7, RZ, R5, RZ, 0x33, !PT ;  /* 0x00000005ff077212 */ /* 0x001fe200078e33ff */
[----:B------:R-:W-:Y:S03]  /*0210*/  BSSY.RECONVERGENT B2, `(.L_x_63) ;  /* 0x0000030000027945 */ /* 0x000fe60003800200 */
[----:B------:R-:W-:-:S04]  /*0220*/  IADD3 R7, PT, PT, R2, -UR7, R7 ;  /* 0x8000000702077c10 */ /* 0x000fc8000fffe007 */
[C---:B------:R-:W-:Y:S02]  /*0230*/  ISETP.GE.U32.AND P1, PT, R7.reuse, 0xf00, PT ;  /* 0x00000f000700780c */ /* 0x040fe40003f26070 */
[----:B------:R-:W-:-:S04]  /*0240*/  LEA.HI R2, R7, 0x1, RZ, 0x18 ;  /* 0x0000000107027811 */ /* 0x000fc800078fc0ff */
[----:B------:R-:W-:-:S04]  /*0250*/  LOP3.LUT R21, R2, 0xf, RZ, 0xc0, !PT ;  /* 0x0000000f02157812 */ /* 0x000fc800078ec0ff */
[----:B------:R-:W-:-:S03]  /*0260*/  ISETP.NE.AND P0, PT, R21, RZ, PT ;  /* 0x000000ff1500720c */ /* 0x000fc60003f05270 */
[----:B------:R-:W-:Y:S10]  /*0270*/  @!P1 BRA `(.L_x_64) ;  /* 0x0000000000a49947 */ /* 0x000ff40003800000 */
[----:B------:R-:W0:Y:S01]  /*0280*/  LDCU.64 UR8, c[0x0][0x380] ;  /* 0x00007000ff0877ac */ /* 0x000e220008000a00 */
[----:B------:R-:W-:Y:S01]  /*0290*/  IMAD.WIDE.U32 R6, R5, 0x4, RZ ;  /* 0x0000000405067825 */ /* 0x000fe200078e00ff */
[----:B------:R-:W-:Y:S01]  /*02a0*/  LOP3.LUT R8, R2, 0x1fffff0, RZ, 0xc0, !PT ;  /* 0x01fffff002087812 */ /* 0x000fe200078ec0ff */
[----:B------:R-:W-:-:S04]  /*02b0*/  UIMAD.WIDE.U32 UR4, UR16, 0x4000, URZ ;  /* 0x00004000100478a5 */ /* 0x000fc8000f8e00ff */
[----:B------:R-:W-:Y:S02]  /*02c0*/  IMAD.MOV R8, RZ, RZ, -R8 ;  /* 0x000000ffff087224 */ /* 0x000fe400078e0a08 */
[----:B------:R-:W-:Y:S02]  /*02d0*/  LOP3.LUT R14, R6, UR4, RZ, 0xfc, !PT ;  /* 0x00000004060e7c12 */ /* 0x000fe4000f8efcff */
[----:B------:R-:W-:Y:S02]  /*02e0*/  LOP3.LUT R7, R7, UR5, RZ, 0xfc, !PT ;  /* 0x0000000507077c12 */ /* 0x000fe4000f8efcff */
[----:B0-----:R-:W-:-:S04]  /*02f0*/  IADD3 R14, P1, PT, R14, UR8, RZ ;  /* 0x000000080e0e7c10 */ /* 0x001fc8000ff3e0ff */
[----:B------:R-:W-:-:S04]  /*0300*/  IADD3 R14, P2, PT, R14, 0x2000, RZ ;  /* 0x000020000e0e7810 */ /* 0x000fc80007f5e0ff */
[----:B------:R-:W-:-:S09]  /*0310*/  IADD3.X R7, PT, PT, RZ, UR9, R7, P2, P1 ;  /* 0x00000009ff077c10 */ /* 0x000fd200097e2407 */
.L_x_65:
[----:B------:R-:W-:-:S05]  /*0320*/  IMAD.MOV.U32 R6, RZ, RZ, R14 ;  /* 0x000000ffff067224 */ /* 0x000fca00078e000e */
[----:B------:R-:W2:Y:S04]  /*0330*/  LDG.E R15, desc[UR14][R6.64+-0x2000] ;  /* 0xffe0000e060f7981 */ /* 0x000ea8000c1e1900 */
[----:B------:R-:W2:Y:S04]  /*0340*/  LDG.E R16, desc[UR14][R6.64+-0x1c00] ;  /* 0xffe4000e06107981 */ /* 0x000ea8000c1e1900 */
[----:B------:R-:W3:Y:S04]  /*0350*/  LDG.E R18, desc[UR14][R6.64+-0x1800] ;  /* 0xffe8000e06127981 */ /* 0x000ee8000c1e1900 */
[----:B------:R-:W3:Y:S04]  /*0360*/  LDG.E R17, desc[UR14][R6.64+-0x1400] ;  /* 0xffec000e06117981 */ /* 0x000ee8000c1e1900 */
[----:B------:R-:W4:Y:S04]  /*0370*/  LDG.E R20, desc[UR14][R6.64+-0x1000] ;  /* 0xfff0000e06147981 */ /* 0x000f28000c1e1900 */
        /* <DEDUP_REMOVED lines=10> */
[----:B------:R0:W4:Y:S01]  /*0420*/  LDG.E R10, desc[UR14][R6.64+0x1c00] ;  /* 0x001c000e060a7981 */ /* 0x000122000c1e1900 */
[----:B------:R-:W-:-:S02]  /*0430*/  VIADD R8, R8, 0x10 ;  /* 0x0000001008087836 */ /* 0x000fc40000000000 */
[----:B------:R-:W-:-:S03]  /*0440*/  VIADD R5, R5, 0x1000 ;  /* 0x0000100005057836 */ /* 0x000fc60000000000 */
[----:B------:R-:W-:Y:S02]  /*0450*/  ISETP.NE.AND P1, PT, R8, RZ, PT ;  /* 0x000000ff0800720c */ /* 0x000fe40003f25270 */
[----:B--2--5:R-:W-:-:S04]  /*0460*/  IADD3 R15, PT, PT, R16, R15, R4 ;  /* 0x0000000f100f7210 */ /* 0x024fc80007ffe004 */
[----:B---3--:R-:W-:-:S04]  /*0470*/  IADD3 R15, PT, PT, R17, R18, R15 ;  /* 0x00000012110f7210 */ /* 0x008fc80007ffe00f */
[----:B----4-:R-:W-:-:S04]  /*0480*/  IADD3 R15, PT, PT, R19, R20, R15 ;  /* 0x00000014130f7210 */ /* 0x010fc80007ffe00f */
[----:B------:R-:W-:-:S04]  /*0490*/  IADD3 R15, PT, PT, R23, R22, R15 ;  /* 0x00000016170f7210 */ /* 0x000fc80007ffe00f */
[----:B------:R-:W-:-:S04]  /*04a0*/  IADD3 R15, PT, PT, R25, R24, R15 ;  /* 0x00000018190f7210 */ /* 0x000fc80007ffe00f */
[----:B------:R-:W-:Y:S02]  /*04b0*/  IADD3 R13, PT, PT, R13, R14, R15 ;  /* 0x0000000e0d0d7210 */ /* 0x000fe40007ffe00f */
[----:B------:R-:W-:-:S05]  /*04c0*/  IADD3 R14, P2, PT, R6, 0x4000, RZ ;  /* 0x00004000060e7810 */ /* 0x000fca0007f5e0ff */
[----:B0-----:R-:W-:Y:S01]  /*04d0*/  IMAD.X R7, RZ, RZ, R7, P2 ;  /* 0x000000ffff077224 */ /* 0x001fe200010e0607 */
[----:B------:R-:W-:-:S04]  /*04e0*/  IADD3 R9, PT, PT, R12, R9, R13 ;  /* 0x000000090c097210 */ /* 0x000fc80007ffe00d */
[----:B------:R-:W-:Y:S01]  /*04f0*/  IADD3 R4, PT, PT, R10, R11, R9 ;  /* 0x0000000b0a047210 */ /* 0x000fe20007ffe009 */
[----:B------:R-:W-:Y:S06]  /*0500*/  @P1 BRA `(.L_x_65) ;  /* 0xfffffffc00841947 */ /* 0x000fec000383ffff */
.L_x_64:
[----:B------:R-:W-:Y:S05]  /*0510*/  BSYNC.RECONVERGENT B2 ;  /* 0x0000000000027941 */ /* 0x000fea0003800200 */
.L_x_63:
[----:B------:R-:W-:Y:S05]  /*0520*/  @!P0 BRA `(.L_x_62) ;  /* 0x0000000000dc8947 */ /* 0x000fea0003800000 */
[----:B------:R-:W-:Y:S01]  /*0530*/  ISETP.GE.U32.AND P0, PT, R21, 0x8, PT ;  /* 0x000000081500780c */ /* 0x000fe20003f06070 */
[----:B------:R-:W-:Y:S01]  /*0540*/  BSSY.RECONVERGENT B2, `(.L_x_66) ;  /* 0x0000016000027945 */ /* 0x000fe20003800200 */
[----:B------:R-:W-:-:S04]  /*0550*/  LOP3.LUT R16, R2, 0x7, RZ, 0xc0, !PT ;  /* 0x0000000702107812 */ /* 0x000fc800078ec0ff */
[----:B------:R-:W-:-:S07]  /*0560*/  ISETP.NE.AND P1, PT, R16, RZ, PT ;  /* 0x000000ff1000720c */ /* 0x000fce0003f25270 */
[----:B------:R-:W-:Y:S06]  /*0570*/  @!P0 BRA `(.L_x_67) ;  /* 0x0000000000488947 */ /* 0x000fec0003800000 */
[----:B------:R-:W0:Y:S01]  /*0580*/  LDCU.64 UR4, c[0x0][0x380] ;  /* 0x00007000ff0477ac */ /* 0x000e220008000a00 */
[----:B------:R-:W-:-:S04]  /*0590*/  IADD3 R7, P0, PT, R5, UR7, RZ ;  /* 0x0000000705077c10 */ /* 0x000fc8000ff1e0ff */
[----:B------:R-:W-:Y:S02]  /*05a0*/  LEA.HI.X.SX32 R8, R5, RZ, 0x1, P0 ;  /* 0x000000ff05087211 */ /* 0x000fe400000f0eff */
[----:B0-----:R-:W-:-:S04]  /*05b0*/  LEA R6, P0, R7, UR4, 0x2 ;  /* 0x0000000407067c11 */ /* 0x001fc8000f8010ff */
[----:B------:R-:W-:-:S05]  /*05c0*/  LEA.HI.X R7, R7, UR5, R8, 0x2, P0 ;  /* 0x0000000507077c11 */ /* 0x000fca00080f1408 */
[----:B------:R-:W2:Y:S04]  /*05d0*/  LDG.E R9, desc[UR14][R6.64] ;  /* 0x0000000e06097981 */ /* 0x000ea8000c1e1900 */
[----:B------:R-:W2:Y:S04]  /*05e0*/  LDG.E R8, desc[UR14][R6.64+0x400] ;  /* 0x0004000e06087981 */ /* 0x000ea8000c1e1900 */
[----:B------:R-:W3:Y:S04]  /*05f0*/  LDG.E R11, desc[UR14][R6.64+0x800] ;  /* 0x0008000e060b7981 */ /* 0x000ee8000c1e1900 */
[----:B------:R-:W3:Y:S04]  /*0600*/  LDG.E R10, desc[UR14][R6.64+0xc00] ;  /* 0x000c000e060a7981 */ /* 0x000ee8000c1e1900 */
[----:B------:R-:W4:Y:S04]  /*0610*/  LDG.E R13, desc[UR14][R6.64+0x1000] ;  /* 0x0010000e060d7981 */ /* 0x000f28000c1e1900 */
[----:B------:R-:W4:Y:S04]  /*0620*/  LDG.E R12, desc[UR14][R6.64+0x1400] ;  /* 0x0014000e060c7981 */ /* 0x000f28000c1e1900 */
[----:B------:R-:W4:Y:S04]  /*0630*/  LDG.E R15, desc[UR14][R6.64+0x1800] ;  /* 0x0018000e060f7981 */ /* 0x000f28000c1e1900 */
[----:B------:R-:W4:Y:S01]  /*0640*/  LDG.E R14, desc[UR14][R6.64+0x1c00] ;  /* 0x001c000e060e7981 */ /* 0x000f22000c1e1900 */
[----:B------:R-:W-:Y:S01]  /*0650*/  VIADD R5, R5, 0x800 ;  /* 0x0000080005057836 */ /* 0x000fe20000000000 */
[----:B--2--5:R-:W-:-:S04]  /*0660*/  IADD3 R8, PT, PT, R8, R9, R4 ;  /* 0x0000000908087210 */ /* 0x024fc80007ffe004 */
[----:B---3--:R-:W-:-:S04]  /*0670*/  IADD3 R8, PT, PT, R10, R11, R8 ;  /* 0x0000000b0a087210 */ /* 0x008fc80007ffe008 */
[----:B----4-:R-:W-:-:S04]  /*0680*/  IADD3 R8, PT, PT, R12, R13, R8 ;  /* 0x0000000d0c087210 */ /* 0x010fc80007ffe008 */
[----:B------:R-:W-:-:S07]  /*0690*/  IADD3 R4, PT, PT, R14, R15, R8 ;  /* 0x0000000f0e047210 */ /* 0x000fce0007ffe008 */
.L_x_67:
[----:B------:R-:W-:Y:S05]  /*06a0*/  BSYNC.RECONVERGENT B2 ;  /* 0x0000000000027941 */ /* 0x000fea0003800200 */
.L_x_66:
        /* <DEDUP_REMOVED lines=14> */
[----:B------:R-:W3:Y:S01]  /*0790*/  LDG.E R10, desc[UR14][R6.64+0xc00] ;  /* 0x000c000e060a7981 */ /* 0x000ee2000c1e1900 */
[----:B------:R-:W-:Y:S01]  /*07a0*/  VIADD R5, R5, 0x400 ;  /* 0x0000040005057836 */ /* 0x000fe20000000000 */
[----:B--2--5:R-:W-:-:S04]  /*07b0*/  IADD3 R4, PT, PT, R8, R9, R4 ;  /* 0x0000000908047210 */ /* 0x024fc80007ffe004 */
[----:B---3--:R-:W-:-:S07]  /*07c0*/  IADD3 R4, PT, PT, R10, R11, R4 ;  /* 0x0000000b0a047210 */ /* 0x008fce0007ffe004 */
.L_x_69:
[----:B------:R-:W-:Y:S05]  /*07d0*/  BSYNC.RECONVERGENT B2 ;  /* 0x0000000000027941 */ /* 0x000fea0003800200 */
.L_x_68:
[----:B------:R-:W-:Y:S05]  /*07e0*/  @!P1 BRA `(.L_x_62) ;  /* 0x00000000002c9947 */ /* 0x000fea0003800000 */
[----:B------:R-:W0:Y:S01]  /*07f0*/  LDC.64 R6, c[0x0][0x380] ;  /* 0x0000e000ff067b82 */ /* 0x000e220000000a00 */
[----:B------:R-:W-:Y:S02]  /*0800*/  IMAD.U32 R9, RZ, RZ, UR16 ;  /* 0x00000010ff097e24 */ /* 0x000fe4000f8e00ff */
[----:B------:R-:W-:Y:S02]  /*0810*/  IMAD.MOV R2, RZ, RZ, -R2 ;  /* 0x000000ffff027224 */ /* 0x000fe400078e0a02 */
[----:B0-----:R-:W-:-:S07]  /*0820*/  IMAD.WIDE.U32 R6, R9, 0x4000, R6 ;  /* 0x0000400009067825 */ /* 0x001fce00078e0006 */
.L_x_70:
[----:B------:R-:W-:-:S06]  /*0830*/  IMAD.WIDE R8, R5, 0x4, R6 ;  /* 0x0000000405087825 */ /* 0x000fcc00078e0206 */
[----:B------:R-:W2:Y:S01]  /*0840*/  LDG.E R9, desc[UR14][R8.64] ;  /* 0x0000000e08097981 */ /* 0x000ea2000c1e1900 */
[----:B------:R-:W-:Y:S02]  /*0850*/  VIADD R2, R2, 0x1 ;  /* 0x0000000102027836 */ /* 0x000fe40000000000 */
[----:B------:R-:W-:-:S03]  /*0860*/  VIADD R5, R5, 0x100 ;  /* 0x0000010005057836 */ /* 0x000fc60000000000 */
[----:B------:R-:W-:Y:S01]  /*0870*/  ISETP.NE.AND P0, PT, R2, RZ, PT ;  /* 0x000000ff0200720c */ /* 0x000fe20003f05270 */
[----:B--2--5:R-:W-:-:S12]  /*0880*/  IMAD.IADD R4, R9, 0x1, R4 ;  /* 0x0000000109047824 */ /* 0x024fd800078e0204 */
[----:B------:R-:W-:Y:S05]  /*0890*/  @P0 BRA `(.L_x_70) ;  /* 0xfffffffc00e40947 */ /* 0x000fea000383ffff */
.L_x_62:
[----:B------:R-:W-:Y:S05]  /*08a0*/  BSYNC.RECONVERGENT B1 ;  /* 0x0000000000017941 */ /* 0x000fea0003800200 */
.L_x_61:
[----:B------:R-:W-:-:S13]  /*08b0*/  ISETP.GE.AND P0, PT, R0, 0x100, PT ;  /* 0x000001000000780c */ /* 0x000fda0003f06270 */
[----:B------:R-:W-:Y:S05]  /*08c0*/  @!P0 BRA `(.L_x_71) ;  /* 0x0000000000ac8947 */ /* 0x000fea0003800000 */
[----:B------:R-:W1:Y:S01]  /*08d0*/  S2R R8, SR_LANEID ;  /* 0x0000000000087919 */ /* 0x000e620000000000 */
[----:B-----5:R-:W2:Y:S01]  /*08e0*/  SHFL.DOWN PT, R0, R4, 0x1, 0x1f ;  /* 0x08201f0004007f89 */ /* 0x020ea200000e0000 */
[C---:B-1----:R-:W-:Y:S02]  /*08f0*/  ISETP.GT.AND P0, PT, R8.reuse, 0x1e, PT ;  /* 0x0000001e0800780c */ /* 0x042fe40003f04270 */
[----:B------:R-:W-:Y:S02]  /*0900*/  ISETP.NE.AND P1, PT, R8, RZ, PT ;  /* 0x000000ff0800720c */ /* 0x000fe40003f25270 */
[----:B--2---:R-:W-:Y:S02]  /*0910*/  SEL R5, R0, RZ, !P0 ;  /* 0x000000ff00057207 */ /* 0x004fe40004000000 */
[----:B------:R-:W-:-:S03]  /*0920*/  ISETP.GT.AND P0, PT, R8, 0x1d, PT ;  /* 0x0000001d0800780c */ /* 0x000fc60003f04270 */
[----:B------:R-:W-:-:S05]  /*0930*/  IMAD.IADD R5, R5, 0x1, R4 ;  /* 0x0000000105057824 */ /* 0x000fca00078e0204 */
[----:B------:R-:W1:Y:S01]  /*0940*/  SHFL.DOWN PT, R0, R5, 0x2, 0x1f ;  /* 0x08401f0005007f89 */ /* 0x000e6200000e0000 */
[----:B0-----:R-:W0:Y:S01]  /*0950*/  @!P1 S2R R6, SR_CgaCtaId ;  /* 0x0000000000069919 */ /* 0x001e220000008800 */
[----:B-1----:R-:W-:Y:S02]  /*0960*/  SEL R0, R0, RZ, !P0 ;  /* 0x000000ff00007207 */ /* 0x002fe40004000000 */
[----:B------:R-:W-:-:S03]  /*0970*/  ISETP.GT.AND P0, PT, R8, 0x1b, PT ;  /* 0x0000001b0800780c */ /* 0x000fc60003f04270 */
[----:B------:R-:W-:Y:S01]  /*0980*/  IMAD.IADD R0, R5, 0x1, R0 ;  /* 0x0000000105007824 */ /* 0x000fe200078e0200 */
[----:B------:R-:W-:-:S04]  /*0990*/  @!P1 MOV R5, 0x400 ;  /* 0x0000040000059802 */ /* 0x000fc80000000f00 */
[----:B------:R-:W1:Y:S01]  /*09a0*/  SHFL.DOWN PT, R2, R0, 0x4, 0x1f ;  /* 0x08801f0000027f89 */ /* 0x000e6200000e0000 */
[----:B0-----:R-:W-:Y:S02]  /*09b0*/  @!P1 LEA R5, R6, R5, 0x18 ;  /* 0x0000000506059211 */ /* 0x001fe400078ec0ff */
[----:B-1----:R-:W-:Y:S02]  /*09c0*/  SEL R7, R2, RZ, !P0 ;  /* 0x000000ff02077207 */ /* 0x002fe40004000000 */
        /* <DEDUP_REMOVED lines=19> */
[----:B--2---:R-:W-:Y:S04]  /*0b00*/  LDS R0, [UR4+0xc] ;  /* 0x00000c04ff007984 */ /* 0x004fe80008000800 */
[----:B------:R-:W0:Y:S04]  /*0b10*/  LDS.128 R4, [UR4+0x10] ;  /* 0x00001004ff047984 */ /* 0x000e280008000c00 */
[----:B------:R-:W1:Y:S01]  /*0b20*/  LDS.64 R2, [UR4+0x20] ;  /* 0x00002004ff027984 */ /* 0x000e620008000a00 */
[----:B0-----:R-:W-:-:S04]  /*0b30*/  IADD3 R0, PT, PT, R4, R0, R9 ;  /* 0x0000000004007210 */ /* 0x001fc80007ffe009 */
[----:B------:R-:W-:-:S04]  /*0b40*/  IADD3 R0, PT, PT, R6, R0, R5 ;  /* 0x0000000006007210 */ /* 0x000fc80007ffe005 */
[----:B-1----:R-:W-:-:S05]  /*0b50*/  IADD3 R0, PT, PT, R2, R0, R7 ;  /* 0x0000000002007210 */ /* 0x002fca0007ffe007 */
[----:B------:R-:W-:Y:S01]  /*0b60*/  IMAD.IADD R9, R0, 0x1, R3 ;  /* 0x0000000100097824 */ /* 0x000fe200078e0203 */
[----:B------:R-:W-:Y:S06]  /*0b70*/  BRA `(.L_x_72) ;  /* 0x0000001400307947 */ /* 0x000fec0003800000 */
.L_x_71:
[----:B------:R-:W-:Y:S01]  /*0b80*/  LOP3.LUT R2, R3, 0x3e0, RZ, 0xc0, !PT ;  /* 0x000003e003027812 */ /* 0x000fe200078ec0ff */
[----:B------:R-:W1:Y:S03]  /*0b90*/  S2R R10, SR_LANEID ;  /* 0x00000000000a7919 */ /* 0x000e660000000000 */
[----:B0-----:R-:W-:Y:S01]  /*0ba0*/  LOP3.LUT R7, RZ, R2, RZ, 0x33, !PT ;  /* 0x00000002ff077212 */ /* 0x001fe200078e33ff */
[----:B------:R-:W-:-:S04]  /*0bb0*/  VIADD R5, R2, 0x20 ;  /* 0x0000002002057836 */ /* 0x000fc80000000000 */
[----:B------:R-:W-:Y:S01]  /*0bc0*/  IMAD.IADD R7, R0, 0x1, R7 ;  /* 0x0000000100077824 */ /* 0x000fe200078e0207 */
[----:B------:R-:W-:-:S04]  /*0bd0*/  ISETP.GT.AND P0, PT, R5, R0, PT ;  /* 0x000000000500720c */ /* 0x000fc80003f04270 */
[----:B------:R-:W-:-:S05]  /*0be0*/  SEL R7, R7, 0x1f, P0 ;  /* 0x0000001f07077807 */ /* 0x000fca0000000000 */
[----:B-----5:R-:W0:Y:S01]  /*0bf0*/  SHFL.DOWN PT, R2, R4, 0x1, R7 ;  /* 0x0820000004027989 */ /* 0x020e2200000e0007 */
[CC--:B-1----:R-:W-:Y:S01]  /*0c00*/  ISETP.GE.AND P0, PT, R10.reuse, R7.reuse, PT ;  /* 0x000000070a00720c */ /* 0x0c2fe20003f06270 */
[C---:B------:R-:W-:Y:S01]  /*0c10*/  VIADD R6, R10.reuse, 0x2 ;  /* 0x000000020a067836 */ /* 0x040fe20000000000 */
[C---:B------:R-:W-:Y:S01]  /*0c20*/  ISETP.NE.AND P1, PT, R10.reuse, RZ, PT ;  /* 0x000000ff0a00720c */ /* 0x040fe20003f25270 */
[----:B------:R-:W-:Y:S01]  /*0c30*/  VIADD R8, R10, 0x4 ;  /* 0x000000040a087836 */ /* 0x000fe20000000000 */
[----:B0-----:R-:W-:Y:S02]  /*0c40*/  SEL R5, R2, RZ, !P0 ;  /* 0x000000ff02057207 */ /* 0x001fe40004000000 */
        /* <DEDUP_REMOVED lines=35> */
[----:B------:R-:W0:Y:S04]  /*0e80*/  LDS.128 R4, [UR4+0x10] ;  /* 0x00001004ff047984 */ /* 0x000e280008000c00 */
[----:B------:R-:W2:Y:S04]  /*0e90*/  LDS R2, [UR4+0xc] ;  /* 0x00000c04ff027984 */ /* 0x000ea80008000800 */
[----:B------:R-:W3:Y:S01]  /*0ea0*/  LDS.64 R10, [UR4+0x20] ;  /* 0x00002004ff0a7984 */ /* 0x000ee20008000a00 */
[----:B0-----:R-:W-:Y:S02]  /*0eb0*/  SEL R4, R4, RZ, P2 ;  /* 0x000000ff04047207 */ /* 0x001fe40001000000 */
[----:B------:R-:W-:-:S02]  /*0ec0*/  ISETP.GT.AND P2, PT, R0, 0x60, PT ;  /* 0x000000600000780c */ /* 0x000fc40003f44270 */
[----:B--2---:R-:W-:Y:S02]  /*0ed0*/  SEL R2, R2, RZ, P1 ;  /* 0x000000ff02027207 */ /* 0x004fe40000800000 */
        /* <DEDUP_REMOVED lines=8> */
[----:B---3--:R-:W-:Y:S02]  /*0f60*/  SEL R10, R10, RZ, P2 ;  /* 0x000000ff0a0a7207 */ /* 0x008fe40001000000 */
[----:B------:R-:W-:Y:S02]  /*0f70*/  SEL R11, R11, RZ, P3 ;  /* 0x000000ff0b0b7207 */ /* 0x000fe40001800000 */
[----:B------:R-:W-:-:S05]  /*0f80*/  IADD3 R2, PT, PT, R10, R2, R7 ;  /* 0x000000020a027210 */ /* 0x000fca0007ffe007 */
[----:B-1----:R-:W-:Y:S01]  /*0f90*/  IMAD.IADD R9, R2, 0x1, R11 ;  /* 0x0000000102097824 */ /* 0x002fe200078e020b */
[----:B------:R-:W-:Y:S06]  /*0fa0*/  BRA `(.L_x_72) ;  /* 0x0000001000247947 */ /* 0x000fec0003800000 */
.L_x_58:
[----:B------:R-:W0:Y:S01]  /*0fb0*/  S2R R0, SR_TID.X ;  /* 0x0000000000007919 */ /* 0x000e220000002100 */
[----:B------:R-:W1:Y:S01]  /*0fc0*/  LDC.64 R4, c[0x0][0x380] ;  /* 0x0000e000ff047b82 */ /* 0x000e620000000a00 */
[----:B0-----:R-:W-:-:S04]  /*0fd0*/  VIADD R7, R0, UR7 ;  /* 0x0000000700077c36 */ /* 0x001fc80008000000 */
[----:B-1----:R-:W-:-:S05]  /*0fe0*/  IMAD.WIDE.U32 R4, R7, 0x4, R4 ;  /* 0x0000000407047825 */ /* 0x002fca00078e0004 */
[----:B------:R-:W2:Y:S04]  /*0ff0*/  LDG.E R6, desc[UR14][R4.64] ;  /* 0x0000000e04067981 */ /* 0x000ea8000c1e1900 */
[----:B------:R-:W2:Y:S04]  /*1000*/  LDG.E R7, desc[UR14][R4.64+0x400] ;  /* 0x0004000e04077981 */ /* 0x000ea8000c1e1900 */
[----:B------:R-:W2:Y:S04]  /*1010*/  LDG.E R8, desc[UR14][R4.64+0x800] ;  /* 0x0008000e04087981 */ /* 0x000ea8000c1e1900 */
[----:B------:R-:W3:Y:S04]  /*1020*/  LDG.E R9, desc[UR14][R4.64+0xc00] ;  /* 0x000c000e04097981 */ /* 0x000ee8000c1e1900 */
[----:B------:R-:W3:Y:S04]  /*1030*/  LDG.E R10, desc[UR14][R4.64+0x1000] ;  /* 0x0010000e040a7981 */ /* 0x000ee8000c1e1900 */
[----:B------:R-:W4:Y:S04]  /*1040*/  LDG.E R11, desc[UR14][R4.64+0x1400] ;  /* 0x0014000e040b7981 */ /* 0x000f28000c1e1900 */
[----:B------:R-:W4:Y:S04]  /*1050*/  LDG.E R12, desc[UR14][R4.64+0x1800] ;  /* 0x0018000e040c7981 */ /* 0x000f28000c1e1900 */
[----:B------:R-:W5:Y:S04]  /*1060*/  LDG.E R13, desc[UR14][R4.64+0x1c00] ;  /* 0x001c000e040d7981 */ /* 0x000f68000c1e1900 */
[----:B------:R-:W5:Y:S04]  /*1070*/  LDG.E R14, desc[UR14][R4.64+0x2000] ;  /* 0x0020000e040e7981 */ /* 0x000f68000c1e1900 */
[----:B------:R-:W5:Y:S04]  /*1080*/  LDG.E R15, desc[UR14][R4.64+0x2400] ;  /* 0x0024000e040f7981 */ /* 0x000f68000c1e1900 */
[----:B------:R-:W5:Y:S04]  /*1090*/  LDG.E R16, desc[UR14][R4.64+0x2800] ;  /* 0x0028000e04107981 */ /* 0x000f68000c1e1900 */
[----:B------:R-:W5:Y:S04]  /*10a0*/  LDG.E R17, desc[UR14][R4.64+0x2c00] ;  /* 0x002c000e04117981 */ /* 0x000f68000c1e1900 */
[----:B------:R-:W5:Y:S04]  /*10b0*/  LDG.E R18, desc[UR14][R4.64+0x3000] ;  /* 0x0030000e04127981 */ /* 0x000f68000c1e1900 */
[----:B------:R-:W5:Y:S04]  /*10c0*/  LDG.E R19, desc[UR14][R4.64+0x3400] ;  /* 0x0034000e04137981 */ /* 0x000f68000c1e1900 */
[----:B------:R-:W5:Y:S04]  /*10d0*/  LDG.E R20, desc[UR14][R4.64+0x3800] ;  /* 0x0038000e04147981 */ /* 0x000f68000c1e1900 */
[----:B------:R-:W5:Y:S01]  /*10e0*/  LDG.E R21, desc[UR14][R4.64+0x3c00] ;  /* 0x003c000e04157981 */ /* 0x000f62000c1e1900 */
[----:B------:R-:W-:-:S04]  /*10f0*/  ISETP.GE.U32.AND P0, PT, R23, UR5, PT ;  /* 0x0000000517007c0c */ /* 0x000fc8000bf06070 */
[----:B------:R-:W-:Y:S02]  /*1100*/  ISETP.GE.U32.AND.EX P0, PT, R22, UR4, PT, P0 ;  /* 0x0000000416007c0c */ /* 0x000fe4000bf06100 */
[----:B--2---:R-:W-:-:S04]  /*1110*/  IADD3 R6, PT, PT, R8, R7, R6 ;  /* 0x0000000708067210 */ /* 0x004fc80007ffe006 */
[----:B---3--:R-:W-:-:S04]  /*1120*/  IADD3 R6, PT, PT, R10, R9, R6 ;  /* 0x000000090a067210 */ /* 0x008fc80007ffe006 */
[----:B----4-:R-:W-:-:S04]  /*1130*/  IADD3 R6, PT, PT, R12, R11, R6 ;  /* 0x0000000b0c067210 */ /* 0x010fc80007ffe006 */
[----:B-----5:R-:W-:-:S04]  /*1140*/  IADD3 R6, PT, PT, R14, R13, R6 ;  /* 0x0000000d0e067210 */ /* 0x020fc80007ffe006 */
[----:B------:R-:W-:-:S04]  /*1150*/  IADD3 R6, PT, PT, R16, R15, R6 ;  /* 0x0000000f10067210 */ /* 0x000fc80007ffe006 */
[----:B------:R-:W-:-:S04]  /*1160*/  IADD3 R6, PT, PT, R18, R17, R6 ;  /* 0x0000001112067210 */ /* 0x000fc80007ffe006 */
[----:B------:R-:W-:-:S05]  /*1170*/  IADD3 R6, PT, PT, R20, R19, R6 ;  /* 0x0000001314067210 */ /* 0x000fca0007ffe006 */
[----:B------:R-:W-:Y:S01]  /*1180*/  IMAD.IADD R8, R21, 0x1, R6 ;  /* 0x0000000115087824 */ /* 0x000fe200078e0206 */
[----:B------:R-:W-:Y:S06]  /*1190*/  @!P0 BRA `(.L_x_73) ;  /* 0x0000000c00008947 */ /* 0x000fec0003800000 */
[----:B------:R-:W-:Y:S01]  /*11a0*/  UIADD3 UR8, UP0, UPT, UR5, UR7, URZ ;  /* 0x0000000705087290 */ /* 0x000fe2000ff1e0ff */
[----:B------:R-:W-:Y:S01]  /*11b0*/  IADD3 R20, P1, PT, R2, -0x1000, RZ ;  /* 0xfffff00002147810 */ /* 0x000fe20007f3e0ff */
[----:B------:R-:W0:Y:S01]  /*11c0*/  LDCU.64 UR12, c[0x0][0x380] ;  /* 0x00007000ff0c77ac */ /* 0x000e220008000a00 */
[----:B------:R-:W-:Y:S02]  /*11d0*/  LOP3.LUT R5, RZ, R0, RZ, 0x33, !PT ;  /* 0x00000000ff057212 */ /* 0x000fe400078e33ff */
[----:B------:R-:W-:Y:S01]  /*11e0*/  IADD3.X R9, PT, PT, R3, -0x1, RZ, P1, !PT ;  /* 0xffffffff03097810 */ /* 0x000fe20000ffe4ff */
[----:B------:R-:W-:Y:S01]  /*11f0*/  UIADD3.X UR9, UPT, UPT, URZ, UR4, URZ, UP0, !UPT ;  /* 0x00000004ff097290 */ /* 0x000fe200087fe4ff */
[----:B------:R-:W-:Y:S01]  /*1200*/  ISETP.LT.U32.AND P0, PT, R20, UR8, PT ;  /* 0x0000000814007c0c */ /* 0x000fe2000bf01070 */
[----:B------:R-:W-:Y:S01]  /*1210*/  UMOV UR6, UR5 ;  /* 0x0000000500067c82 */ /* 0x000fe20008000000 */
[----:B------:R-:W-:Y:S01]  /*1220*/  IADD3 R11, P2, PT, R0, UR8, RZ ;  /* 0x00000008000b7c10 */ /* 0x000fe2000ff5e0ff */
[----:B------:R-:W-:Y:S01]  /*1230*/  UMOV UR4, URZ ;  /* 0x000000ff00047c82 */ /* 0x000fe20008000000 */
[----:B------:R-:W-:Y:S01]  /*1240*/  IADD3 R5, PT, PT, R2, -UR5, R5 ;  /* 0x8000000502057c10 */ /* 0x000fe2000fffe005 */
[----:B------:R-:W-:Y:S01]  /*1250*/  IMAD.U32 R10, RZ, RZ, UR9 ;  /* 0x00000009ff0a7e24 */ /* 0x000fe2000f8e00ff */
[----:B------:R-:W-:Y:S01]  /*1260*/  UMOV UR10, UR8 ;  /* 0x00000008000a7c82 */ /* 0x000fe20008000000 */
[----:B------:R-:W-:-:S02]  /*1270*/  IMAD.X R4, RZ, RZ, UR9, P2 ;  /* 0x00000009ff047e24 */ /* 0x000fc400090e06ff */
[----:B------:R-:W-:Y:S01]  /*1280*/  VIADD R7, R5, -UR7 ;  /* 0x8000000705077c36 */ /* 0x000fe20008000000 */
[----:B------:R-:W-:Y:S01]  /*1290*/  ISETP.GT.U32.AND.EX P0, PT, R10, R9, PT, P0 ;  /* 0x000000090a00720c */ /* 0x000fe20003f04100 */
[----:B------:R-:W-:Y:S01]  /*12a0*/  UMOV UR7, UR9 ;  /* 0x0000000900077c82 */ /* 0x000fe20008000000 */
[----:B0-----:R-:W-:-:S04]  /*12b0*/  LEA R6, P1, R11, UR12, 0x2 ;  /* 0x0000000c0b067c11 */ /* 0x001fc8000f8210ff */
[----:B------:R-:W-:Y:S02]  /*12c0*/  IADD3 R6, P2, PT, R6, 0x2000, RZ ;  /* 0x0000200006067810 */ /* 0x000fe40007f5e0ff */
[----:B------:R-:W-:-:S05]  /*12d0*/  LEA.HI.X R11, R11, UR13, R4, 0x2, P1 ;  /* 0x0000000d0b0b7c11 */ /* 0x000fca00088f1404 */
[----:B------:R-:W-:Y:S01]  /*12e0*/  IMAD.X R11, RZ, RZ, R11, P2 ;  /* 0x000000ffff0b7224 */ /* 0x000fe200010e060b */
[----:B------:R-:W-:Y:S06]  /*12f0*/  @P0 BRA `(.L_x_74) ;  /* 0x0000000000d40947 */ /* 0x000fec0003800000 */
[----:B------:R-:W0:Y:S01]  /*1300*/  LDC.64 R2, c[0x0][0x3b8] ;  /* 0x0000ee00ff027b82 */ /* 0x000e220000000a00 */
[----:B------:R-:W1:Y:S01]  /*1310*/  LDCU.64 UR12, c[0x0][0x380] ;  /* 0x00007000ff0c77ac */ /* 0x000e620008000a00 */
[----:B------:R-:W-:Y:S01]  /*1320*/  NOP ;  /* 0x0000000000007918 */ /* 0x000fe20000000000 */
.L_x_75:
[----:B------:R-:W-:-:S05]  /*1330*/  IADD3 R5, P0, PT, R0, UR8, RZ ;  /* 0x0000000800057c10 */ /* 0x000fca000ff1e0ff */
[----:B------:R-:W-:Y:S01]  /*1340*/  IMAD.X R10, RZ, RZ, UR9, P0 ;  /* 0x00000009ff0a7e24 */ /* 0x000fe200080e06ff */
[----:B-1----:R-:W-:-:S04]  /*1350*/  LEA R4, P0, R5, UR12, 0x2 ;  /* 0x0000000c05047c11 */ /* 0x002fc8000f8010ff */
[----:B------:R-:W-:-:S05]  /*1360*/  LEA.HI.X R5, R5, UR13, R10, 0x2, P0 ;  /* 0x0000000d05057c11 */ /* 0x000fca00080f140a */
        /* <DEDUP_REMOVED lines=15> */
[----:B------:R1:W5:Y:S01]  /*1460*/  LDG.E R21, desc[UR14][R4.64+0x3c00] ;  /* 0x003c000e04157981 */ /* 0x000362000c1e1900 */
[----:B------:R-:W-:-:S02]  /*1470*/  USHF.R.S32.HI UR11, URZ, 0x1f, UR5 ;  /* 0x0000001fff0b7899 */ /* 0x000fc40008011405 */
[----:B------:R-:W-:-:S04]  /*1480*/  UIADD3 UR6, UP0, UPT, UR5, UR10, URZ ;  /* 0x0000000a05067290 */ /* 0x000fc8000ff1e0ff */
[----:B------:R-:W-:Y:S01]  /*1490*/  UIADD3.X UR7, UPT, UPT, UR11, UR7, URZ, UP0, !UPT ;  /* 0x000000070b077290 */ /* 0x000fe200087fe4ff */
[----:B--2---:R-:W-:Y:S02]  /*14a0*/  IADD3 R22, PT, PT, R22, R23, R8 ;  /* 0x0000001716167210 */ /* 0x004fe40007ffe008 */
[----:B0-----:R-:W-:-:S04]  /*14b0*/  IADD3 R8, P1, PT, R2, -UR8, RZ ;  /* 0x8000000802087c10 */ /* 0x001fc8000ff3e0ff */
[----:B------:R-:W-:Y:S02]  /*14c0*/  ISETP.GE.U32.AND P0, PT, R8, UR5, PT ;  /* 0x0000000508007c0c */ /* 0x000fe4000bf06070 */
[----:B---3--:R-:W-:Y:S02]  /*14d0*/  IADD3 R22, PT, PT, R25, R24, R22 ;  /* 0x0000001819167210 */ /* 0x008fe40007ffe016 */
[----:B-1----:R-:W-:-:S04]  /*14e0*/  IADD3.X R4, PT, PT, R3, ~UR9, RZ, P1, !PT ;  /* 0x8000000903047c10 */ /* 0x002fc80008ffe4ff */
[----:B------:R-:W-:Y:S02]  /*14f0*/  ISETP.GE.U32.AND.EX P0, PT, R4, UR11, PT, P0 ;  /* 0x0000000b04007c0c */ /* 0x000fe4000bf06100 */
[----:B----4-:R-:W-:-:S04]  /*1500*/  IADD3 R22, PT, PT, R27, R26, R22 ;  /* 0x0000001a1b167210 */ /* 0x010fc80007ffe016 */
[----:B-----5:R-:W-:-:S04]  /*1510*/  IADD3 R18, PT, PT, R19, R18, R22 ;  /* 0x0000001213127210 */ /* 0x020fc80007ffe016 */
[----:B------:R-:W-:-:S04]  /*1520*/  IADD3 R10, PT, PT, R10, R15, R18 ;  /* 0x0000000f0a0a7210 */ /* 0x000fc80007ffe012 */
[----:B------:R-:W-:-:S04]  /*1530*/  IADD3 R10, PT, PT, R16, R17, R10 ;  /* 0x00000011100a7210 */ /* 0x000fc80007ffe00a */
[----:B------:R-:W-:-:S04]  /*1540*/  IADD3 R10, PT, PT, R13, R14, R10 ;  /* 0x0000000e0d0a7210 */ /* 0x000fc80007ffe00a */
[----:B------:R-:W-:Y:S01]  /*1550*/  IADD3 R8, PT, PT, R21, R12, R10 ;  /* 0x0000000c15087210 */ /* 0x000fe20007ffe00a */
[----:B------:R-:W-:Y:S06]  /*1560*/  @!P0 BRA `(.L_x_73) ;  /* 0x00000008000c8947 */ /* 0x000fec0003800000 */
[----:B------:R-:W-:Y:S02]  /*1570*/  UIADD3 UR8, UP0, UPT, UR5, UR8, URZ ;  /* 0x0000000805087290 */ /* 0x000fe4000ff1e0ff */
[----:B------:R-:W-:Y:S01]  /*1580*/  IMAD.U32 R5, RZ, RZ, UR5 ;  /* 0x00000005ff057e24 */ /* 0x000fe2000f8e00ff */
[----:B------:R-:W-:Y:S01]  /*1590*/  UIADD3 UR4, UPT, UPT, UR4, 0x1, URZ ;  /* 0x0000000104047890 */ /* 0x000fe2000fffe0ff */
[----:B------:R-:W-:Y:S01]  /*15a0*/  IMAD.MOV.U32 R10, RZ, RZ, R6 ;  /* 0x000000ffff0a7224 */ /* 0x000fe200078e0006 */
[----:B------:R-:W-:Y:S01]  /*15b0*/  UIADD3.X UR9, UPT, UPT, UR11, UR9, URZ, UP0, !UPT ;  /* 0x000000090b097290 */ /* 0x000fe200087fe4ff */
[----:B------:R-:W-:Y:S01]  /*15c0*/  VIADD R7, R7, -UR5 ;  /* 0x8000000507077c36 */ /* 0x000fe20008000000 */
[----:B------:R-:W-:Y:S01]  /*15d0*/  ISETP.LT.U32.AND P0, PT, R20, UR8, PT ;  /* 0x0000000814007c0c */ /* 0x000fe2000bf01070 */
[----:B------:R-:W-:Y:S01]  /*15e0*/  IMAD.WIDE R10, R5, 0x4, R10 ;  /* 0x00000004050a7825 */ /* 0x000fe200078e020a */
[----:B------:R-:W-:-:S03]  /*15f0*/  UMOV UR10, UR6 ;  /* 0x00000006000a7c82 */ /* 0x000fc60008000000 */
[----:B------:R-:W-:Y:S02]  /*1600*/  IMAD.U32 R4, RZ, RZ, UR9 ;  /* 0x00000009ff047e24 */ /* 0x000fe4000f8e00ff */
[----:B------:R-:W-:-:S03]  /*1610*/  IMAD.MOV.U32 R6, RZ, RZ, R10 ;  /* 0x000000ffff067224 */ /* 0x000fc600078e000a */
[----:B------:R-:W-:-:S13]  /*1620*/  ISETP.GT.U32.AND.EX P0, PT, R4, R9, PT, P0 ;  /* 0x000000090400720c */ /* 0x000fda0003f04100 */
[----:B------:R-:W-:Y:S05]  /*1630*/  @!P0 BRA `(.L_x_75) ;  /* 0xfffffffc003c8947 */ /* 0x000fea000383ffff */
[----:B------:R-:W-:-:S05]  /*1640*/  UMOV UR6, UR5 ;  /* 0x0000000500067c82 */ /* 0x000fca0008000000 */
.L_x_74:
[C---:B------:R-:W-:Y:S01]  /*1650*/  VIADD R5, R2.reuse, -UR8 ;  /* 0x8000000802057c36 */ /* 0x040fe20008000000 */
[----:B------:R-:W-:Y:S01]  /*1660*/  ISETP.LE.U32.AND P1, PT, R2, UR8, PT ;  /* 0x0000000802007c0c */ /* 0x000fe2000bf23070 */
[----:B------:R-:W-:Y:S01]  /*1670*/  IMAD.U32 R4, RZ, RZ, UR9 ;  /* 0x00000009ff047e24 */ /* 0x000fe2000f8e00ff */
[----:B------:R-:W-:Y:S02]  /*1680*/  BSSY.RECONVERGENT B1, `(.L_x_73) ;  /* 0x0000071000017945 */ /* 0x000fe40003800200 */
[----:B------:R-:W-:-:S04]  /*1690*/  ISETP.GE.AND P0, PT, R0, R5, PT ;  /* 0x000000050000720c */ /* 0x000fc80003f06270 */
[----:B------:R-:W-:-:S13]  /*16a0*/  ISETP.GE.U32.OR.EX P0, PT, R4, R3, P0, P1 ;  /* 0x000000030400720c */ /* 0x000fda0000706510 */
[----:B------:R-:W-:Y:S05]  /*16b0*/  @P0 BRA `(.L_x_76) ;  /* 0x0000000400b40947 */ /* 0x000fea0003800000 */
[----:B------:R-:W0:Y:S01]  /*16c0*/  LDC R4, c[0x0][0x3c0] ;  /* 0x0000f000ff047b82 */ /* 0x000e220000000800 */
[----:B------:R-:W-:Y:S01]  /*16d0*/  USHF.L.U32 UR5, UR16, 0xc, URZ ;  /* 0x0000000c10057899 */ /* 0x000fe200080006ff */
[----:B------:R-:W-:Y:S01]  /*16e0*/  LOP3.LUT R3, RZ, R0, RZ, 0x33, !PT ;  /* 0x00000000ff037212 */ /* 0x000fe200078e33ff */
[----:B------:R-:W-:Y:S02]  /*16f0*/  BSSY.RECONVERGENT B2, `(.L_x_77) ;  /* 0x000002e000027945 */ /* 0x000fe40003800200 */
[----:B------:R-:W-:-:S06]  /*1700*/  UIADD3 UR5, UPT, UPT, UR5, UR6, URZ ;  /* 0x0000000605057290 */ /* 0x000fcc000fffe0ff */
[----:B------:R-:W-:Y:S01]  /*1710*/  IADD3 R2, PT, PT, R2, -UR5, R3 ;  /* 0x8000000502027c10 */ /* 0x000fe2000fffe003 */
[----:B0-----:R-:W-:-:S04]  /*1720*/  IMAD R3, R4, UR4, RZ ;  /* 0x0000000404037c24 */ /* 0x001fc8000f8e02ff */
[----:B------:R-:W-:-:S05]  /*1730*/  IMAD R2, R3, -0x1000, R2 ;  /* 0xfffff00003027824 */ /* 0x000fca00078e0202 */
[C---:B------:R-:W-:Y:S02]  /*1740*/  ISETP.GE.U32.AND P0, PT, R2.reuse, 0xf00, PT ;  /* 0x00000f000200780c */ /* 0x040fe40003f06070 */
[----:B------:R-:W-:Y:S01]  /*1750*/  LEA.HI R20, R2, 0x1, RZ, 0x18 ;  /* 0x0000000102147811 */ /* 0x000fe200078fc0ff */
[----:B------:R-:W-:-:S03]  /*1760*/  IMAD.MOV.U32 R2, RZ, RZ, R0 ;  /* 0x000000ffff027224 */ /* 0x000fc600078e0000 */
[----:B------:R-:W-:-:S04]  /*1770*/  LOP3.LUT R21, R20, 0xf, RZ, 0xc0, !PT ;  /* 0x0000000f14157812 */ /* 0x000fc800078ec0ff */
[----:B------:R-:W-:-:S03]  /*1780*/  ISETP.NE.AND P1, PT, R21, RZ, PT ;  /* 0x000000ff1500720c */ /* 0x000fc60003f25270 */
[----:B------:R-:W-:Y:S10]  /*1790*/  @!P0 BRA `(.L_x_78) ;  /* 0x00000000008c8947 */ /* 0x000ff40003800000 */
[----:B------:R-:W-:-:S04]  /*17a0*/  LEA.HI R2, R7, 0x1, RZ, 0x18 ;  /* 0x0000000107027811 */ /* 0x000fc800078fc0ff */
[----:B------:R-:W-:Y:S01]  /*17b0*/  LOP3.LUT R3, R2, 0x1fffff0, RZ, 0xc0, !PT ;  /* 0x01fffff002037812 */ /* 0x000fe200078ec0ff */
[----:B------:R-:W-:-:S04]  /*17c0*/  IMAD.MOV.U32 R2, RZ, RZ, R0 ;  /* 0x000000ffff027224 */ /* 0x000fc800078e0000 */
[----:B------:R-:W-:-:S07]  /*17d0*/  IMAD.MOV R3, RZ, RZ, -R3 ;  /* 0x000000ffff037224 */ /* 0x000fce00078e0a03 */
.L_x_79:
[----:B------:R-:W-:-:S05]  /*17e0*/  IMAD.MOV.U32 R10, RZ, RZ, R6 ;  /* 0x000000ffff0a7224 */ /* 0x000fca00078e0006 */
        /* <DEDUP_REMOVED lines=16> */
[----:B------:R-:W-:-:S02]  /*18f0*/  VIADD R3, R3, 0x10 ;  /* 0x0000001003037836 */ /* 0x000fc40000000000 */
[----:B------:R-:W-:-:S03]  /*1900*/  VIADD R2, R2, 0x1000 ;  /* 0x0000100002027836 */ /* 0x000fc60000000000 */
[----:B------:R-:W-:Y:S02]  /*1910*/  ISETP.NE.AND P0, PT, R3, RZ, PT ;  /* 0x000000ff0300720c */ /* 0x000fe40003f05270 */
[----:B--2---:R-:W-:-:S04]  /*1920*/  IADD3 R14, PT, PT, R14, R15, R8 ;  /* 0x0000000f0e0e7210 */ /* 0x004fc80007ffe008 */
[----:B---3--:R-:W-:-:S04]  /*1930*/  IADD3 R14, PT, PT, R16, R17, R14 ;  /* 0x00000011100e7210 */ /* 0x008fc80007ffe00e */
[----:B----4-:R-:W-:-:S04]  /*1940*/  IADD3 R14, PT, PT, R18, R19, R14 ;  /* 0x00000013120e7210 */ /* 0x010fc80007ffe00e */
[----:B-----5:R-:W-:-:S04]  /*1950*/  IADD3 R14, PT, PT, R22, R23, R14 ;  /* 0x00000017160e7210 */ /* 0x020fc80007ffe00e */
[----:B------:R-:W-:-:S04]  /*1960*/  IADD3 R14, PT, PT, R24, R25, R14 ;  /* 0x00000019180e7210 */ /* 0x000fc80007ffe00e */
[----:B------:R-:W-:Y:S02]  /*1970*/  IADD3 R13, PT, PT, R6, R13, R14 ;  /* 0x0000000d060d7210 */ /* 0x000fe40007ffe00e */
[----:B------:R-:W-:-:S05]  /*1980*/  IADD3 R6, P2, PT, R10, 0x4000, RZ ;  /* 0x000040000a067810 */ /* 0x000fca0007f5e0ff */
[----:B0-----:R-:W-:Y:S01]  /*1990*/  IMAD.X R11, RZ, RZ, R11, P2 ;  /* 0x000000ffff0b7224 */ /* 0x001fe200010e060b */
[----:B------:R-:W-:-:S04]  /*19a0*/  IADD3 R9, PT, PT, R12, R9, R13 ;  /* 0x000000090c097210 */ /* 0x000fc80007ffe00d */
[----:B------:R-:W-:Y:S01]  /*19b0*/  IADD3 R8, PT, PT, R5, R4, R9 ;  /* 0x0000000405087210 */ /* 0x000fe20007ffe009 */
[----:B------:R-:W-:Y:S06]  /*19c0*/  @P0 BRA `(.L_x_79) ;  /* 0xfffffffc00840947 */ /* 0x000fec000383ffff */
.L_x_78:
[----:B------:R-:W-:Y:S05]  /*19d0*/  BSYNC.RECONVERGENT B2 ;  /* 0x0000000000027941 */ /* 0x000fea0003800200 */
.L_x_77:
[----:B------:R-:W-:Y:S05]  /*19e0*/  @!P1 BRA `(.L_x_76) ;  /* 0x0000000000e89947 */ /* 0x000fea0003800000 */
[----:B------:R-:W-:Y:S01]  /*19f0*/  ISETP.GE.U32.AND P0, PT, R21, 0x8, PT ;  /* 0x000000081500780c */ /* 0x000fe20003f06070 */
[----:B------:R-:W-:Y:S01]  /*1a00*/  BSSY.RECONVERGENT B2, `(.L_x_80) ;  /* 0x0000015000027945 */ /* 0x000fe20003800200 */
[----:B------:R-:W-:-:S04]  /*1a10*/  LOP3.LUT R15, R20, 0x7, RZ, 0xc0, !PT ;  /* 0x00000007140f7812 */ /* 0x000fc800078ec0ff */
[----:B------:R-:W-:-:S07]  /*1a20*/  ISETP.NE.AND P1, PT, R15, RZ, PT ;  /* 0x000000ff0f00720c */ /* 0x000fce0003f25270 */
[----:B------:R-:W-:Y:S06]  /*1a30*/  @!P0 BRA `(.L_x_81) ;  /* 0x0000000000448947 */ /* 0x000fec0003800000 */
[----:B------:R-:W-:-:S05]  /*1a40*/  IADD3 R3, P0, PT, R2, UR8, RZ ;  /* 0x0000000802037c10 */ /* 0x000fca000ff1e0ff */
[----:B------:R-:W-:Y:S01]  /*1a50*/  IMAD.X R6, RZ, RZ, UR9, P0 ;  /* 0x00000009ff067e24 */ /* 0x000fe200080e06ff */
[----:B------:R-:W-:-:S04]  /*1a60*/  LEA R4, P0, R3, UR12, 0x2 ;  /* 0x0000000c03047c11 */ /* 0x000fc8000f8010ff */
        /* <DEDUP_REMOVED lines=8> */
[----:B------:R-:W5:Y:S01]  /*1af0*/  LDG.E R13, desc[UR14][R4.64+0x1c00] ;  /* 0x001c000e040d7981 */ /* 0x000f62000c1e1900 */
[----:B------:R-:W-:Y:S01]  /*1b00*/  VIADD R2, R2, 0x800 ;  /* 0x0000080002027836 */ /* 0x000fe20000000000 */
[----:B--2---:R-:W-:-:S04]  /*1b10*/  IADD3 R3, PT, PT, R6, R3, R8 ;  /* 0x0000000306037210 */ /* 0x004fc80007ffe008 */
[----:B---3--:R-:W-:-:S04]  /*1b20*/  IADD3 R3, PT, PT, R9, R10, R3 ;  /* 0x0000000a09037210 */ /* 0x008fc80007ffe003 */
[----:B----4-:R-:W-:-:S04]  /*1b30*/  IADD3 R3, PT, PT, R11, R12, R3 ;  /* 0x0000000c0b037210 */ /* 0x010fc80007ffe003 */
[----:B-----5:R-:W-:-:S07]  /*1b40*/  IADD3 R8, PT, PT, R13, R14, R3 ;  /* 0x0000000e0d087210 */ /* 0x020fce0007ffe003 */
.L_x_81:
[----:B------:R-:W-:Y:S05]  /*1b50*/  BSYNC.RECONVERGENT B2 ;  /* 0x0000000000027941 */ /* 0x000fea0003800200 */
.L_x_80:
[----:B------:R-:W-:Y:S05]  /*1b60*/  @!P1 BRA `(.L_x_76) ;  /* 0x0000000000889947 */ /* 0x000fea0003800000 */
[----:B------:R-:W-:Y:S01]  /*1b70*/  ISETP.GE.U32.AND P0, PT, R15, 0x4, PT ;  /* 0x000000040f00780c */ /* 0x000fe20003f06070 */
[----:B------:R-:W-:Y:S01]  /*1b80*/  BSSY.RECONVERGENT B2, `(.L_x_82) ;  /* 0x000000e000027945 */ /* 0x000fe20003800200 */
[----:B------:R-:W-:-:S11]  /*1b90*/  LOP3.LUT P1, RZ, R20, 0x3, RZ, 0xc0, !PT ;  /* 0x0000000314ff7812 */ /* 0x000fd6000782c0ff */
[----:B------:R-:W-:Y:S05]  /*1ba0*/  @!P0 BRA `(.L_x_83) ;  /* 0x00000000002c8947 */ /* 0x000fea0003800000 */
[----:B------:R-:W-:-:S05]  /*1bb0*/  IADD3 R3, P0, PT, R2, UR8, RZ ;  /* 0x0000000802037c10 */ /* 0x000fca000ff1e0ff */
[----:B------:R-:W-:Y:S01]  /*1bc0*/  IMAD.X R6, RZ, RZ, UR9, P0 ;  /* 0x00000009ff067e24 */ /* 0x000fe200080e06ff */
[----:B------:R-:W-:-:S04]  /*1bd0*/  LEA R4, P0, R3, UR12, 0x2 ;  /* 0x0000000c03047c11 */ /* 0x000fc8000f8010ff */
[----:B------:R-:W-:-:S05]  /*1be0*/  LEA.HI.X R5, R3, UR13, R6, 0x2, P0 ;  /* 0x0000000d03057c11 */ /* 0x000fca00080f1406 */
[----:B------:R-:W2:Y:S04]  /*1bf0*/  LDG.E R3, desc[UR14][R4.64] ;  /* 0x0000000e04037981 */ /* 0x000ea8000c1e1900 */
[----:B------:R-:W2:Y:S04]  /*1c00*/  LDG.E R6, desc[UR14][R4.64+0x400] ;  /* 0x0004000e04067981 */ /* 0x000ea8000c1e1900 */
[----:B------:R-:W3:Y:S04]  /*1c10*/  LDG.E R10, desc[UR14][R4.64+0x800] ;  /* 0x0008000e040a7981 */ /* 0x000ee8000c1e1900 */
[----:B------:R-:W3:Y:S01]  /*1c20*/  LDG.E R9, desc[UR14][R4.64+0xc00] ;  /* 0x000c000e04097981 */ /* 0x000ee2000c1e1900 */
[----:B------:R-:W-:Y:S01]  /*1c30*/  VIADD R2, R2, 0x400 ;  /* 0x0000040002027836 */ /* 0x000fe20000000000 */
[----:B--2---:R-:W-:-:S04]  /*1c40*/  IADD3 R3, PT, PT, R6, R3, R8 ;  /* 0x0000000306037210 */ /* 0x004fc80007ffe008 */
[----:B---3--:R-:W-:-:S07]  /*1c50*/  IADD3 R8, PT, PT, R9, R10, R3 ;  /* 0x0000000a09087210 */ /* 0x008fce0007ffe003 */
.L_x_83:
[----:B------:R-:W-:Y:S05]  /*1c60*/  BSYNC.RECONVERGENT B2 ;  /* 0x0000000000027941 */ /* 0x000fea0003800200 */
.L_x_82:
[----:B------:R-:W-:Y:S05]  /*1c70*/  @!P1 BRA `(.L_x_76) ;  /* 0x0000000000449947 */ /* 0x000fea0003800000 */
[----:B------:R-:W-:Y:S02]  /*1c80*/  LOP3.LUT R7, R7, 0xffff, RZ, 0xc0, !PT ;  /* 0x0000ffff07077812 */ /* 0x000fe400078ec0ff */
[----:B------:R-:W-:Y:S02]  /*1c90*/  IADD3 R6, P0, PT, R2, UR10, RZ ;  /* 0x0000000a02067c10 */ /* 0x000fe4000ff1e0ff */
[----:B------:R-:W-:Y:S02]  /*1ca0*/  LEA.HI R2, R7, 0x1, RZ, 0x18 ;  /* 0x0000000107027811 */ /* 0x000fe400078fc0ff */
[----:B------:R-:W-:Y:S01]  /*1cb0*/  LEA R5, P1, R6, UR12, 0x2 ;  /* 0x0000000c06057c11 */ /* 0x000fe2000f8210ff */
[----:B------:R-:W-:Y:S01]  /*1cc0*/  IMAD.X R3, RZ, RZ, UR7, P0 ;  /* 0x00000007ff037e24 */ /* 0x000fe200080e06ff */
[----:B------:R-:W-:-:S04]  /*1cd0*/  LOP3.LUT R2, R2, 0x3, RZ, 0xc0, !PT ;  /* 0x0000000302027812 */ /* 0x000fc800078ec0ff */
[----:B------:R-:W-:Y:S01]  /*1ce0*/  LEA.HI.X R6, R6, UR13, R3, 0x2, P1 ;  /* 0x0000000d06067c11 */ /* 0x000fe200088f1403 */
[----:B------:R-:W-:-:S07]  /*1cf0*/  IMAD.MOV R4, RZ, RZ, -R2 ;  /* 0x000000ffff047224 */ /* 0x000fce00078e0a02 */
.L_x_84:
[----:B------:R-:W-:Y:S02]  /*1d00*/  IMAD.MOV.U32 R3, RZ, RZ, R6 ;  /* 0x000000ffff037224 */ /* 0x000fe400078e0006 */
[----:B------:R-:W-:-:S05]  /*1d10*/  IMAD.MOV.U32 R2, RZ, RZ, R5 ;  /* 0x000000ffff027224 */ /* 0x000fca00078e0005 */
[----:B------:R-:W2:Y:S01]  /*1d20*/  LDG.E R3, desc[UR14][R2.64] ;  /* 0x0000000e02037981 */ /* 0x000ea2000c1e1900 */
[----:B------:R-:W-:Y:S01]  /*1d30*/  VIADD R4, R4, 0x1 ;  /* 0x0000000104047836 */ /* 0x000fe20000000000 */
[----:B------:R-:W-:-:S04]  /*1d40*/  IADD3 R5, P1, PT, R5, 0x400, RZ ;  /* 0x0000040005057810 */ /* 0x000fc80007f3e0ff */
[----:B------:R-:W-:Y:S01]  /*1d50*/  ISETP.NE.AND P0, PT, R4, RZ, PT ;  /* 0x000000ff0400720c */ /* 0x000fe20003f05270 */
[----:B------:R-:W-:Y:S02]  /*1d60*/  IMAD.X R6, RZ, RZ, R6, P1 ;  /* 0x000000ffff067224 */ /* 0x000fe400008e0606 */
[----:B--2---:R-:W-:-:S10]  /*1d70*/  IMAD.IADD R8, R3, 0x1, R8 ;  /* 0x0000000103087824 */ /* 0x004fd400078e0208 */
[----:B------:R-:W-:Y:S05]  /*1d80*/  @P0 BRA `(.L_x_84) ;  /* 0xfffffffc00dc0947 */ /* 0x000fea000383ffff */
.L_x_76:
[----:B------:R-:W-:Y:S05]  /*1d90*/  BSYNC.RECONVERGENT B1 ;  /* 0x0000000000017941 */ /* 0x000fea0003800200 */
.L_x_73:
        /* <DEDUP_REMOVED lines=37> */
[----:B0-----:R-:W0:Y:S01]  /*1ff0*/  LDS.64 R2, [UR4+0x20] ;  /* 0x00002004ff027984 */ /* 0x001e220008000a00 */
[----:B-1----:R-:W-:-:S04]  /*2000*/  IADD3 R0, PT, PT, R4, R0, R9 ;  /* 0x0000000004007210 */ /* 0x002fc80007ffe009 */
[----:B------:R-:W-:-:S04]  /*2010*/  IADD3 R0, PT, PT, R6, R0, R5 ;  /* 0x0000000006007210 */ /* 0x000fc80007ffe005 */
[----:B0-----:R-:W-:-:S05]  /*2020*/  IADD3 R0, PT, PT, R2, R0, R7 ;  /* 0x0000000002007210 */ /* 0x001fca0007ffe007 */
[----:B------:R-:W-:-:S07]  /*2030*/  IMAD.IADD R9, R0, 0x1, R3 ;  /* 0x0000000100097824 */ /* 0x000fce00078e0203 */
.L_x_72:
[----:B------:R-:W-:Y:S05]  /*2040*/  BSYNC.RECONVERGENT B0 ;  /* 0x0000000000007941 */ /* 0x000fea0003800200 */
.L_x_57:
[----:B------:R-:W-:Y:S05]  /*2050*/  @P0 EXIT ;  /* 0x000000000000094d */ /* 0x000fea0003800000 */
[----:B------:R-:W3:Y:S02]  /*2060*/  LDCU.64 UR4, c[0x0][0x388] ;  /* 0x00007100ff0477ac */ /* 0x000ee40008000a00 */
[----:B---3--:R-:W-:-:S06]  /*2070*/  UIMAD.WIDE.U32 UR4, UR16, 0x4, UR4 ;  /* 0x00000004100478a5 */ /* 0x008fcc000f8e0004 */
[----:B0-----:R-:W-:Y:S02]  /*2080*/  IMAD.U32 R2, RZ, RZ, UR4 ;  /* 0x00000004ff027e24 */ /* 0x001fe4000f8e00ff */
[----:B------:R-:W-:-:S05]  /*2090*/  IMAD.U32 R3, RZ, RZ, UR5 ;  /* 0x00000005ff037e24 */ /* 0x000fca000f8e00ff */
[----:B------:R-:W-:Y:S01]  /*20a0*/  STG.E desc[UR14][R2.64], R9 ;  /* 0x0000000902007986 */ /* 0x000fe2000c10190e */
[----:B------:R-:W-:Y:S05]  /*20b0*/  EXIT ;  /* 0x000000000000794d */ /* 0x000fea0003800000 */
.L_x_85:
        /* <DEDUP_REMOVED lines=12> */
.L_x_279:


//--------------------- .text._ZN3cub18CUB_300001_SM_10006detail6reduce28DeviceReduceSingleTileKernelINS2_10policy_hubIiyN4cuda3std3__44plusIiEEE10Policy1000EN6thrust24THRUST_300001_SM_1000_NS6detail15normal_iteratorINSD_10device_ptrIiEEEEPiyS9_iiNS7_10__identityEEEvT0_T1_T2_T3_T4_T6_ --------------------------
	.section	.text._ZN3cub18CUB_300001_SM_10006detail6reduce28DeviceReduceSingleTileKernelINS2_10policy_hubIiyN4cuda3std3__44plusIiEEE10Policy1000EN6thrust24THRUST_300001_SM_1000_NS6detail15normal_iteratorINSD_10device_ptrIiEEEEPiyS9_iiNS7_10__identityEEEvT0_T1_T2_T3_T4_T6_,"ax",@progbits
	.align	128
        .global         _ZN3cub18CUB_300001_SM_10006detail6reduce28DeviceReduceSingleTileKernelINS2_10policy_hubIiyN4cuda3std3__44plusIiEEE10Policy1000EN6thrust24THRUST_300001_SM_1000_NS6detail15normal_iteratorINSD_10device_ptrIiEEEEPiyS9_iiNS7_10__identityEEEvT0_T1_T2_T3_T4_T6_
        .type           _ZN3cub18CUB_300001_SM_10006detail6reduce28DeviceReduceSingleTileKernelINS2_10policy_hubIiyN4cuda3std3__44plusIiEEE10Policy1000EN6thrust24THRUST_300001_SM_1000_NS6detail15normal_iteratorINSD_10device_ptrIiEEEEPiyS9_iiNS7_10__identityEEEvT0_T1_T2_T3_T4_T6_,@function
        .size           _ZN3cub18CUB_300001_SM_10006detail6reduce28DeviceReduceSingleTileKernelINS2_10policy_hubIiyN4cuda3std3__44plusIiEEE10Policy1000EN6thrust24THRUST_300001_SM_1000_NS6detail15normal_iteratorINSD_10device_ptrIiEEEEPiyS9_iiNS7_10__identityEEEvT0_T1_T2_T3_T4_T6_,(.L_x_280 - _ZN3cub18CUB_300001_SM_10006detail6reduce28DeviceReduceSingleTileKernelINS2_10policy_hubIiyN4cuda3std3__44plusIiEEE10Policy1000EN6thrust24THRUST_300001_SM_1000_NS6detail15normal_iteratorINSD_10device_ptrIiEEEEPiyS9_iiNS7_10__identityEEEvT0_T1_T2_T3_T4_T6_)
        .other          _ZN3cub18CUB_300001_SM_10006detail6reduce28DeviceReduceSingleTileKernelINS2_10policy_hubIiyN4cuda3std3__44plusIiEEE10Policy1000EN6thrust24THRUST_300001_SM_1000_NS6detail15normal_iteratorINSD_10device_ptrIiEEEEPiyS9_iiNS7_10__identityEEEvT0_T1_T2_T3_T4_T6_,@"STO_CUDA_ENTRY STV_DEFAULT"
_ZN3cub18CUB_300001_SM_10006detail6reduce28DeviceReduceSingleTileKernelINS2_10policy_hubIiyN4cuda3std3__44plusIiEEE10Policy1000EN6thrust24THRUST_300001_SM_1000_NS6detail15normal_iteratorINSD_10device_ptrIiEEEEPiyS9_iiNS7_10__identityEEEvT0_T1_T2_T3_T4_T6_:
.text._ZN3cub18CUB_300001_SM_10006detail6reduce28DeviceReduceSingleTileKernelINS2_10policy_hubIiyN4cuda3std3__44plusIiEEE10Policy1000EN6thrust24THRUST_300001_SM_1000_NS6detail15normal_iteratorINSD_10device_ptrIiEEEEPiyS9_iiNS7_10__identityEEEvT0_T1_T2_T3_T4_T6_:
[----:B------:R-:W-:Y:S01]  /*0000*/  LDC R1, c[0x0][0x37c] ;  /* 0x0000df00ff017b82 */ /* 0x000fe20000000800 */
[----:B------:R-:W0:Y:S01]  /*0010*/  LDCU.64 UR4, c[0x0][0x390] ;  /* 0x00007200ff0477ac */ /* 0x000e220008000a00 */
[----:B------:R-:W1:Y:S01]  /*0020*/  LDCU.64 UR6, c[0x0][0x358] ;  /* 0x00006b00ff0677ac */ /* 0x000e620008000a00 */
[----:B0-----:R-:W-:Y:S02]  /*0030*/  IMAD.U32 R4, RZ, RZ, UR4 ;  /* 0x00000004ff047e24 */ /* 0x001fe4000f8e00ff */
[----:B------:R-:W-:-:S03]  /*0040*/  IMAD.U32 R0, RZ, RZ, UR5 ;  /* 0x00000005ff007e24 */ /* 0x000fc6000f8e00ff */
[----:B------:R-:W-:-:S04]  /*0050*/  ISETP.NE.U32.AND P0, PT, R4, RZ, PT ;  /* 0x000000ff0400720c */ /* 0x000fc80003f05070 */
[----:B------:R-:W-:-:S13]  /*0060*/  ISETP.NE.AND.EX P0, PT, R0, RZ, PT, P0 ;  /* 0x000000ff0000720c */ /* 0x000fda0003f05300 */
        /* <DEDUP_REMOVED lines=8> */
.L_x_86:
[----:B------:R-:W-:Y:S01]  /*00f0*/  ISETP.GT.U32.AND P0, PT, R4, 0xfff, PT ;  /* 0x00000fff0400780c */ /* 0x000fe20003f04070 */
[----:B------:R-:W-:Y:S03]  /*0100*/  BSSY.RECONVERGENT B0, `(.L_x_87) ;  /* 0x00001d1000007945 */ /* 0x000fe60003800200 */
[----:B------:R-:W-:-:S13]  /*0110*/  ISETP.GT.U32.AND.EX P0, PT, R0, RZ, PT, P0 ;  /* 0x000000ff0000720c */ /* 0x000fda0003f04100 */
[----:B------:R-:W-:Y:S05]  /*0120*/  @P0 BRA `(.L_x_88) ;  /* 0x0000000c00940947 */ /* 0x000fea0003800000 */
[----:B------:R-:W0:Y:S01]  /*0130*/  S2R R5, SR_TID.X ;  /* 0x0000000000057919 */ /* 0x000e220000002100 */
[----:B------:R-:W-:Y:S01]  /*0140*/  BSSY.RECONVERGENT B1, `(.L_x_89) ;  /* 0x0000009000017945 */ /* 0x000fe20003800200 */
[----:B------:R-:W-:Y:S01]  /*0150*/  IMAD.MOV.U32 R6, RZ, RZ, RZ ;  /* 0x000000ffff067224 */ /* 0x000fe200078e00ff */
[----:B0-----:R-:W-:Y:S01]  /*0160*/  ISETP.GE.U32.AND P0, PT, R5, R4, PT ;  /* 0x000000040500720c */ /* 0x001fe20003f06070 */
[----:B------:R-:W-:-:S12]  /*0170*/  IMAD.MOV.U32 R7, RZ, RZ, R5 ;  /* 0x000000ffff077224 */ /* 0x000fd800078e0005 */
[----:B------:R-:W-:Y:S05]  /*0180*/  @P0 BRA `(.L_x_90) ;  /* 0x0000000000100947 */ /* 0x000fea0003800000 */
[----:B------:R-:W0:Y:S02]  /*0190*/  LDC.64 R2, c[0x0][0x380] ;  /* 0x0000e000ff027b82 */ /* 0x000e240000000a00 */
[----:B0-----:R-:W-:-:S05]  /*01a0*/  IMAD.WIDE.U32 R2, R5, 0x4, R2 ;  /* 0x0000000405027825 */ /* 0x001fca00078e0002 */
[----:B------:R0:W5:Y:S01]  /*01b0*/  LDG.E R6, desc[UR6][R2.64] ;  /* 0x0000000602067981 */ /* 0x000162000c1e1900 */
[----:B------:R-:W-:-:S07]  /*01c0*/  VIADD R7, R5, 0x100 ;  /* 0x0000010005077836 */ /* 0x000fce0000000000 */
.L_x_90:
[----:B------:R-:W-:Y:S05]  /*01d0*/  BSYNC.RECONVERGENT B1 ;  /* 0x0000000000017941 */ /* 0x000fea0003800200 */
.L_x_89:
[----:B------:R-:W-:Y:S01]  /*01e0*/  ISETP.GE.U32.AND P0, PT, R7, R4, PT ;  /* 0x000000040700720c */ /* 0x000fe20003f06070 */
[----:B------:R-:W-:-:S12]  /*01f0*/  BSSY.RECONVERGENT B1, `(.L_x_91) ;  /* 0x0000060000017945 */ /* 0x000fd80003800200 */
[----:B------:R-:W-:Y:S05]  /*0200*/  @P0 BRA `(.L_x_92) ;  /* 0x0000000400780947 */ /* 0x000fea0003800000 */
[----:B0-----:R-:W-:Y:S01]  /*0210*/  LOP3.LUT R3, RZ, R7, RZ, 0x33, !PT ;  /* 0x00000007ff037212 */ /* 0x001fe200078e33ff */
[----:B------:R-:W-:Y:S04]  /*0220*/  BSSY.RECONVERGENT B2, `(.L_x_93) ;  /* 0x000002c000027945 */ /* 0x000fe80003800200 */
[----:B------:R-:W-:-:S05]  /*0230*/  IMAD.IADD R3, R3, 0x1, R4 ;  /* 0x0000000103037824 */ /* 0x000fca00078e0204 */
[C---:B------:R-:W-:Y:S02]  /*0240*/  ISETP.GE.U32.AND P0, PT, R3.reuse, 0xf00, PT ;  /* 0x00000f000300780c */ /* 0x040fe40003f06070 */
[----:B------:R-:W-:-:S04]  /*0250*/  LEA.HI R8, R3, 0x1, RZ, 0x18 ;  /* 0x0000000103087811 */ /* 0x000fc800078fc0ff */
[----:B------:R-:W-:-:S04]  /*0260*/  LOP3.LUT R22, R8, 0xf, RZ, 0xc0, !PT ;  /* 0x0000000f08167812 */ /* 0x000fc800078ec0ff */
[----:B------:R-:W-:-:S03]  /*0270*/  ISETP.NE.AND P1, PT, R22, RZ, PT ;  /* 0x000000ff1600720c */ /* 0x000fc60003f25270 */
[----:B------:R-:W-:Y:S10]  /*0280*/  @!P0 BRA `(.L_x_94) ;  /* 0x0000000000948947 */ /* 0x000ff40003800000 */
[----:B------:R-:W0:Y:S01]  /*0290*/  LDC.64 R2, c[0x0][0x380] ;  /* 0x0000e000ff027b82 */ /* 0x000e220000000a00 */
[----:B------:R-:W-:-:S05]  /*02a0*/  LOP3.LUT R9, R8, 0x1fffff0, RZ, 0xc0, !PT ;  /* 0x01fffff008097812 */ /* 0x000fca00078ec0ff */
[----:B------:R-:W-:Y:S02]  /*02b0*/  IMAD.MOV R9, RZ, RZ, -R9 ;  /* 0x000000ffff097224 */ /* 0x000fe400078e0a09 */
[----:B0-----:R-:W-:-:S03]  /*02c0*/  IMAD.WIDE.U32 R2, R7, 0x4, R2 ;  /* 0x0000000407027825 */ /* 0x001fc600078e0002 */
[----:B------:R-:W-:-:S05]  /*02d0*/  IADD3 R15, P0, PT, R2, 0x2000, RZ ;  /* 0x00002000020f7810 */ /* 0x000fca0007f1e0ff */
[----:B------:R-:W-:-:S08]  /*02e0*/  IMAD.X R3, RZ, RZ, R3, P0 ;  /* 0x000000ffff037224 */ /* 0x000fd000000e0603 */
.L_x_95:
        /* <DEDUP_REMOVED lines=31> */
.L_x_94:
[----:B------:R-:W-:Y:S05]  /*04e0*/  BSYNC.RECONVERGENT B2 ;  /* 0x0000000000027941 */ /* 0x000fea0003800200 */
.L_x_93:
[----:B------:R-:W-:Y:S05]  /*04f0*/  @!P1 BRA `(.L_x_92) ;  /* 0x0000000000bc9947 */ /* 0x000fea0003800000 */
[----:B------:R-:W-:Y:S01]  /*0500*/  ISETP.GE.U32.AND P0, PT, R22, 0x8, PT ;  /* 0x000000081600780c */ /* 0x000fe20003f06070 */
[----:B------:R-:W-:Y:S01]  /*0510*/  BSSY.RECONVERGENT B2, `(.L_x_96) ;  /* 0x0000013000027945 */ /* 0x000fe20003800200 */
[----:B------:R-:W-:-:S04]  /*0520*/  LOP3.LUT R17, R8, 0x7, RZ, 0xc0, !PT ;  /* 0x0000000708117812 */ /* 0x000fc800078ec0ff */
[----:B------:R-:W-:-:S07]  /*0530*/  ISETP.NE.AND P1, PT, R17, RZ, PT ;  /* 0x000000ff1100720c */ /* 0x000fce0003f25270 */
[----:B------:R-:W-:Y:S06]  /*0540*/  @!P0 BRA `(.L_x_97) ;  /* 0x00000000003c8947 */ /* 0x000fec0003800000 */
[----:B------:R-:W0:Y:S02]  /*0550*/  LDC.64 R2, c[0x0][0x380] ;  /* 0x0000e000ff027b82 */ /* 0x000e240000000a00 */
[----:B0-----:R-:W-:-:S05]  /*0560*/  IMAD.WIDE R2, R7, 0x4, R2 ;  /* 0x0000000407027825 */ /* 0x001fca00078e0202 */
        /* <DEDUP_REMOVED lines=13> */
.L_x_97:
[----:B------:R-:W-:Y:S05]  /*0640*/  BSYNC.RECONVERGENT B2 ;  /* 0x0000000000027941 */ /* 0x000fea0003800200 */
.L_x_96:
        /* <DEDUP_REMOVED lines=11> */
[----:B------:R-:W3:Y:S01]  /*0700*/  LDG.E R12, desc[UR6][R2.64+0xc00] ;  /* 0x000c0006020c7981 */ /* 0x000ee2000c1e1900 */
[----:B------:R-:W-:Y:S01]  /*0710*/  VIADD R7, R7, 0x400 ;  /* 0x0000040007077836 */ /* 0x000fe20000000000 */
[----:B--2--5:R-:W-:-:S04]  /*0720*/  IADD3 R6, PT, PT, R8, R9, R6 ;  /* 0x0000000908067210 */ /* 0x024fc80007ffe006 */
[----:B---3--:R-:W-:-:S07]  /*0730*/  IADD3 R6, PT, PT, R12, R11, R6 ;  /* 0x0000000b0c067210 */ /* 0x008fce0007ffe006 */
.L_x_99:
[----:B------:R-:W-:Y:S05]  /*0740*/  BSYNC.RECONVERGENT B2 ;  /* 0x0000000000027941 */ /* 0x000fea0003800200 */
.L_x_98:
[----:B------:R-:W-:Y:S05]  /*0750*/  @!P1 BRA `(.L_x_92) ;  /* 0x0000000000249947 */ /* 0x000fea0003800000 */
[----:B------:R-:W0:Y:S01]  /*0760*/  LDC.64 R8, c[0x0][0x380] ;  /* 0x0000e000ff087b82 */ /* 0x000e220000000a00 */
[----:B------:R-:W-:-:S07]  /*0770*/  IMAD.MOV R10, RZ, RZ, -R10 ;  /* 0x000000ffff0a7224 */ /* 0x000fce00078e0a0a */
.L_x_100:
[----:B0-----:R-:W-:-:S06]  /*0780*/  IMAD.WIDE R2, R7, 0x4, R8 ;  /* 0x0000000407027825 */ /* 0x001fcc00078e0208 */
[----:B------:R-:W2:Y:S01]  /*0790*/  LDG.E R3, desc[UR6][R2.64] ;  /* 0x0000000602037981 */ /* 0x000ea2000c1e1900 */
[----:B------:R-:W-:Y:S02]  /*07a0*/  VIADD R10, R10, 0x1 ;  /* 0x000000010a0a7836 */ /* 0x000fe40000000000 */
[----:B------:R-:W-:-:S03]  /*07b0*/  VIADD R7, R7, 0x100 ;  /* 0x0000010007077836 */ /* 0x000fc60000000000 */
[----:B------:R-:W-:Y:S01]  /*07c0*/  ISETP.NE.AND P0, PT, R10, RZ, PT ;  /* 0x000000ff0a00720c */ /* 0x000fe20003f05270 */
[----:B--2--5:R-:W-:-:S12]  /*07d0*/  IMAD.IADD R6, R3, 0x1, R6 ;  /* 0x0000000103067824 */ /* 0x024fd800078e0206 */
[----:B------:R-:W-:Y:S05]  /*07e0*/  @P0 BRA `(.L_x_100) ;  /* 0xfffffffc00e40947 */ /* 0x000fea000383ffff */
.L_x_92:
[----:B------:R-:W-:Y:S05]  /*07f0*/  BSYNC.RECONVERGENT B1 ;  /* 0x0000000000017941 */ /* 0x000fea0003800200 */
.L_x_91:
[----:B------:R-:W-:-:S04]  /*0800*/  ISETP.GE.U32.AND P0, PT, R4, 0x100, PT ;  /* 0x000001000400780c */ /* 0x000fc80003f06070 */
[----:B------:R-:W-:-:S13]  /*0810*/  ISETP.GE.U32.AND.EX P0, PT, R0, RZ, PT, P0 ;  /* 0x000000ff0000720c */ /* 0x000fda0003f06100 */
[----:B------:R-:W-:Y:S05]  /*0820*/  @!P0 BRA `(.L_x_101) ;  /* 0x0000000000ac8947 */ /* 0x000fea0003800000 */
[----:B------:R-:W1:Y:S01]  /*0830*/  S2R R8, SR_LANEID ;  /* 0x0000000000087919 */ /* 0x000e620000000000 */
[----:B------:R-:W-:Y:S01]  /*0840*/  ISETP.NE.AND P5, PT, R5, RZ, PT ;  /* 0x000000ff0500720c */ /* 0x000fe20003fa5270 */
[----:B-----5:R-:W0:Y:S01]  /*0850*/  SHFL.DOWN PT, R0, R6, 0x1, 0x1f ;  /* 0x08201f0006007f89 */ /* 0x020e2200000e0000 */
[C---:B-1----:R-:W-:Y:S02]  /*0860*/  ISETP.GT.AND P0, PT, R8.reuse, 0x1e, PT ;  /* 0x0000001e0800780c */ /* 0x042fe40003f04270 */
[----:B------:R-:W-:Y:S02]  /*0870*/  ISETP.NE.AND P1, PT, R8, RZ, PT ;  /* 0x000000ff0800720c */ /* 0x000fe40003f25270 */
[----:B0-----:R-:W-:Y:S02]  /*0880*/  SEL R3, R0, RZ, !P0 ;  /* 0x000000ff00037207 */ /* 0x001fe40004000000 */
        /* <DEDUP_REMOVED lines=21> */
[----:B0-----:R-:W-:-:S05]  /*09e0*/  SEL R3, R3, RZ, !P0 ;  /* 0x000000ff03037207 */ /* 0x001fca0004000000 */
[----:B------:R-:W-:-:S05]  /*09f0*/  IMAD.IADD R7, R2, 0x1, R3 ;  /* 0x0000000102077824 */ /* 0x000fca00078e0203 */
[----:B------:R1:W-:Y:S01]  /*0a00*/  @!P1 STS [R0+0x8], R7 ;  /* 0x0000080700009388 */ /* 0x0003e20000000800 */
[----:B------:R-:W-:Y:S06]  /*0a10*/  BAR.SYNC.DEFER_BLOCKING 0x0 ;  /* 0x0000000000007b1d */ /* 0x000fec0000010000 */
[----:B------:R-:W-:Y:S05]  /*0a20*/  @P5 BRA `(.L_x_102) ;  /* 0x0000001000f85947 */ /* 0x000fea0003800000 */
[----:B------:R-:W0:Y:S01]  /*0a30*/  S2UR UR5, SR_CgaCtaId ;  /* 0x00000000000579c3 */ /* 0x000e220000008800 */
[----:B------:R-:W-:Y:S02]  /*0a40*/  UMOV UR4, 0x400 ;  /* 0x0000040000047882 */ /* 0x000fe40000000000 */
[----:B0-----:R-:W-:-:S09]  /*0a50*/  ULEA UR4, UR5, UR4, 0x18 ;  /* 0x0000000405047291 */ /* 0x001fd2000f8ec0ff */
[----:B-1----:R-:W-:Y:S04]  /*0a60*/  LDS R0, [UR4+0xc] ;  /* 0x00000c04ff007984 */ /* 0x002fe80008000800 */
[----:B------:R-:W0:Y:S04]  /*0a70*/  LDS.128 R8, [UR4+0x10] ;  /* 0x00001004ff087984 */ /* 0x000e280008000c00 */
[----:B------:R-:W1:Y:S01]  /*0a80*/  LDS.64 R2, [UR4+0x20] ;  /* 0x00002004ff027984 */ /* 0x000e620008000a00 */
[----:B0-----:R-:W-:-:S04]  /*0a90*/  IADD3 R0, PT, PT, R8, R0, R7 ;  /* 0x0000000008007210 */ /* 0x001fc80007ffe007 */
[----:B------:R-:W-:-:S04]  /*0aa0*/  IADD3 R0, PT, PT, R10, R0, R9 ;  /* 0x000000000a007210 */ /* 0x000fc80007ffe009 */
[----:B-1----:R-:W-:-:S05]  /*0ab0*/  IADD3 R0, PT, PT, R2, R0, R11 ;  /* 0x0000000002007210 */ /* 0x002fca0007ffe00b */
[----:B------:R-:W-:Y:S01]  /*0ac0*/  IMAD.IADD R7, R0, 0x1, R3 ;  /* 0x0000000100077824 */ /* 0x000fe200078e0203 */
[----:B------:R-:W-:Y:S06]  /*0ad0*/  BRA `(.L_x_102) ;  /* 0x0000001000cc7947 */ /* 0x000fec0003800000 */
.L_x_101:
[C---:B0-----:R-:W-:Y:S01]  /*0ae0*/  LOP3.LUT R2, R5.reuse, 0x3e0, RZ, 0xc0, !PT ;  /* 0x000003e005027812 */ /* 0x041fe200078ec0ff */
[----:B------:R-:W0:Y:S01]  /*0af0*/  S2R R12, SR_LANEID ;  /* 0x00000000000c7919 */ /* 0x000e220000000000 */
[----:B------:R-:W-:Y:S02]  /*0b00*/  ISETP.NE.AND P5, PT, R5, RZ, PT ;  /* 0x000000ff0500720c */ /* 0x000fe40003fa5270 */
[----:B------:R-:W-:Y:S01]  /*0b10*/  LOP3.LUT R7, RZ, R2, RZ, 0x33, !PT ;  /* 0x00000002ff077212 */ /* 0x000fe200078e33ff */
[----:B------:R-:W-:-:S04]  /*0b20*/  VIADD R3, R2, 0x20 ;  /* 0x0000002002037836 */ /* 0x000fc80000000000 */
[----:B------:R-:W-:Y:S01]  /*0b30*/  IMAD.IADD R7, R7, 0x1, R4 ;  /* 0x0000000107077824 */ /* 0x000fe200078e0204 */
[----:B------:R-:W-:-:S04]  /*0b40*/  ISETP.GT.U32.AND P0, PT, R3, R4, PT ;  /* 0x000000040300720c */ /* 0x000fc80003f04070 */
        /* <DEDUP_REMOVED lines=10> */
[----:B------:R-:W-:Y:S01]  /*0bf0*/  @!P1 SHF.R.U32.HI R9, RZ, 0x3, R5 ;  /* 0x00000003ff099819 */ /* 0x000fe20000011605 */
[----:B------:R-:W1:Y:S03]  /*0c00*/  SHFL.DOWN PT, R7, R2, 0x2, R3 ;  /* 0x0840000002077989 */ /* 0x000e6600000e0003 */
[----:B------:R-:W-:Y:S02]  /*0c10*/  @!P1 LOP3.LUT R9, R9, 0x7c, RZ, 0xc0, !PT ;  /* 0x0000007c09099812 */ /* 0x000fe400078ec0ff */
[----:B-1----:R-:W-:Y:S02]  /*0c20*/  SEL R7, R7, RZ, !P0 ;  /* 0x000000ff07077207 */ /* 0x002fe40004000000 */
[----:B------:R-:W-:Y:S02]  /*0c30*/  ISETP.GT.AND P0, PT, R10, R3, PT ;  /* 0x000000030a00720c */ /* 0x000fe40003f04270 */
[----:B------:R-:W-:Y:S01]  /*0c40*/  @!P1 MOV R10, 0x400 ;  /* 0x00000400000a9802 */ /* 0x000fe20000000f00 */
[----:B------:R-:W-:-:S02]  /*0c50*/  IMAD.IADD R8, R2, 0x1, R7 ;  /* 0x0000000102087824 */ /* 0x000fc400078e0207 */
[----:B------:R-:W-:Y:S01]  /*0c60*/  VIADD R2, R12, 0x8 ;  /* 0x000000080c027836 */ /* 0x000fe20000000000 */
[----:B0-----:R-:W-:Y:S02]  /*0c70*/  @!P1 LEA R10, R11, R10, 0x18 ;  /* 0x0000000a0b0a9211 */ /* 0x001fe400078ec0ff */
        /* <DEDUP_REMOVED lines=11> */
[----:B0-----:R-:W-:-:S05]  /*0d30*/  SEL R7, R7, RZ, !P0 ;  /* 0x000000ff07077207 */ /* 0x001fca0004000000 */
[----:B------:R-:W-:-:S05]  /*0d40*/  IMAD.IADD R7, R2, 0x1, R7 ;  /* 0x0000000102077824 */ /* 0x000fca00078e0207 */
[----:B------:R0:W-:Y:S01]  /*0d50*/  @!P1 STS [R10+0x8], R7 ;  /* 0x000008070a009388 */ /* 0x0001e20000000800 */
[----:B------:R-:W-:Y:S06]  /*0d60*/  BAR.SYNC.DEFER_BLOCKING 0x0 ;  /* 0x0000000000007b1d */ /* 0x000fec0000010000 */
[----:B------:R-:W-:Y:S05]  /*0d70*/  @P5 BRA `(.L_x_102) ;  /* 0x0000001000245947 */ /* 0x000fea0003800000 */
[----:B------:R-:W1:Y:S01]  /*0d80*/  S2UR UR5, SR_CgaCtaId ;  /* 0x00000000000579c3 */ /* 0x000e620000008800 */
[----:B------:R-:W-:Y:S01]  /*0d90*/  UMOV UR4, 0x400 ;  /* 0x0000040000047882 */ /* 0x000fe20000000000 */
[C---:B------:R-:W-:Y:S02]  /*0da0*/  ISETP.GT.U32.AND P0, PT, R4.reuse, 0x40, PT ;  /* 0x000000400400780c */ /* 0x040fe40003f04070 */
[C---:B------:R-:W-:Y:S02]  /*0db0*/  ISETP.GT.U32.AND P6, PT, R4.reuse, 0x20, PT ;  /* 0x000000200400780c */ /* 0x040fe40003fc4070 */
[C---:B------:R-:W-:Y:S02]  /*0dc0*/  ISETP.GT.U32.AND P4, PT, R4.reuse, 0x60, PT ;  /* 0x000000600400780c */ /* 0x040fe40003f84070 */
[----:B------:R-:W-:Y:S02]  /*0dd0*/  ISETP.GT.U32.AND P2, PT, R4, 0x80, PT ;  /* 0x000000800400780c */ /* 0x000fe40003f44070 */
[----:B------:R-:W-:-:S02]  /*0de0*/  ISETP.GT.U32.AND.EX P0, PT, R0, RZ, PT, P0 ;  /* 0x000000ff0000720c */ /* 0x000fc40003f04100 */
[----:B------:R-:W-:Y:S02]  /*0df0*/  ISETP.GT.U32.AND.EX P6, PT, R0, RZ, PT, P6 ;  /* 0x000000ff0000720c */ /* 0x000fe40003fc4160 */
[C---:B------:R-:W-:Y:S02]  /*0e00*/  ISETP.GT.U32.AND P3, PT, R4.reuse, 0xa0, PT ;  /* 0x000000a00400780c */ /* 0x040fe40003f64070 */
[----:B------:R-:W-:Y:S02]  /*0e10*/  ISETP.GT.U32.AND P1, PT, R4, 0xc0, PT ;  /* 0x000000c00400780c */ /* 0x000fe40003f24070 */
[C---:B------:R-:W-:Y:S02]  /*0e20*/  ISETP.GT.U32.AND.EX P4, PT, R0.reuse, RZ, PT, P4 ;  /* 0x000000ff0000720c */ /* 0x040fe40003f84140 */
[C---:B------:R-:W-:Y:S02]  /*0e30*/  ISETP.GT.U32.AND.EX P2, PT, R0.reuse, RZ, PT, P2 ;  /* 0x000000ff0000720c */ /* 0x040fe40003f44120 */
[C---:B------:R-:W-:Y:S01]  /*0e40*/  ISETP.GT.U32.AND.EX P3, PT, R0.reuse, RZ, PT, P3 ;  /* 0x000000ff0000720c */ /* 0x040fe20003f64130 */
[----:B-1----:R-:W-:Y:S01]  /*0e50*/  ULEA UR4, UR5, UR4, 0x18 ;  /* 0x0000000405047291 */ /* 0x002fe2000f8ec0ff */
[----:B------:R-:W-:-:S08]  /*0e60*/  ISETP.GT.U32.AND.EX P1, PT, R0, RZ, PT, P1 ;  /* 0x000000ff0000720c */ /* 0x000fd00003f24110 */
[----:B0-----:R-:W0:Y:S04]  /*0e70*/  LDS.128 R8, [UR4+0x10] ;  /* 0x00001004ff087984 */ /* 0x001e280008000c00 */
[----:B------:R-:W1:Y:S04]  /*0e80*/  LDS R5, [UR4+0xc] ;  /* 0x00000c04ff057984 */ /* 0x000e680008000800 */
[----:B------:R-:W2:Y:S01]  /*0e90*/  LDS.64 R2, [UR4+0x20] ;  /* 0x00002004ff027984 */ /* 0x000ea20008000a00 */
[----:B0-----:R-:W-:Y:S02]  /*0ea0*/  SEL R8, R8, RZ, P0 ;  /* 0x000000ff08087207 */ /* 0x001fe40000000000 */
[----:B------:R-:W-:-:S02]  /*0eb0*/  ISETP.GT.U32.AND P0, PT, R4, 0xe0, PT ;  /* 0x000000e00400780c */ /* 0x000fc40003f04070 */
[----:B-1----:R-:W-:Y:S02]  /*0ec0*/  SEL R6, R5, RZ, P6 ;  /* 0x000000ff05067207 */ /* 0x002fe40003000000 */
[----:B------:R-:W-:Y:S02]  /*0ed0*/  SEL R9, R9, RZ, P4 ;  /* 0x000000ff09097207 */ /* 0x000fe40002000000 */
[----:B------:R-:W-:Y:S02]  /*0ee0*/  IADD3 R6, PT, PT, R8, R6, R7 ;  /* 0x0000000608067210 */ /* 0x000fe40007ffe007 */
[----:B------:R-:W-:Y:S02]  /*0ef0*/  SEL R10, R10, RZ, P2 ;  /* 0x000000ff0a0a7207 */ /* 0x000fe40001000000 */
[----:B------:R-:W-:Y:S02]  /*0f00*/  ISETP.GT.U32.AND.EX P0, PT, R0, RZ, PT, P0 ;  /* 0x000000ff0000720c */ /* 0x000fe40003f04100 */
[----:B------:R-:W-:-:S02]  /*0f10*/  SEL R11, R11, RZ, P3 ;  /* 0x000000ff0b0b7207 */ /* 0x000fc40001800000 */
[----:B------:R-:W-:Y:S02]  /*0f20*/  IADD3 R6, PT, PT, R10, R6, R9 ;  /* 0x000000060a067210 */ /* 0x000fe40007ffe009 */
[----:B--2---:R-:W-:Y:S02]  /*0f30*/  SEL R2, R2, RZ, P1 ;  /* 0x000000ff02027207 */ /* 0x004fe40000800000 */
[----:B------:R-:W-:Y:S02]  /*0f40*/  SEL R3, R3, RZ, P0 ;  /* 0x000000ff03037207 */ /* 0x000fe40000000000 */
[----:B------:R-:W-:-:S05]  /*0f50*/  IADD3 R2, PT, PT, R2, R6, R11 ;  /* 0x0000000602027210 */ /* 0x000fca0007ffe00b */
[----:B------:R-:W-:Y:S01]  /*0f60*/  IMAD.IADD R7, R2, 0x1, R3 ;  /* 0x0000000102077824 */ /* 0x000fe200078e0203 */
[----:B------:R-:W-:Y:S06]  /*0f70*/  BRA `(.L_x_102) ;  /* 0x0000000c00a47947 */ /* 0x000fec0003800000 */
.L_x_88:
[----:B------:R-:W0:Y:S01]  /*0f80*/  S2R R8, SR_TID.X ;  /* 0x0000000000087919 */ /* 0x000e220000002100 */
[----:B------:R-:W0:Y:S02]  /*0f90*/  LDC.64 R2, c[0x0][0x380] ;  /* 0x0000e000ff027b82 */ /* 0x000e240000000a00 */
[----:B0-----:R-:W-:-:S05]  /*0fa0*/  IMAD.WIDE.U32 R2, R8, 0x4, R2 ;  /* 0x0000000408027825 */ /* 0x001fca00078e0002 */
        /* <DEDUP_REMOVED lines=16> */
[----:B--2---:R-:W-:-:S04]  /*10b0*/  IADD3 R5, PT, PT, R7, R6, R5 ;  /* 0x0000000607057210 */ /* 0x004fc80007ffe005 */
[----:B---3--:R-:W-:Y:S01]  /*10c0*/  IADD3 R5, PT, PT, R12, R9, R5 ;  /* 0x000000090c057210 */ /* 0x008fe20007ffe005 */
[----:B------:R-:W-:Y:S01]  /*10d0*/  IMAD.MOV.U32 R9, RZ, RZ, 0x1000 ;  /* 0x00001000ff097424 */ /* 0x000fe200078e00ff */
[----:B------:R-:W-:-:S04]  /*10e0*/  IADD3 R12, P1, PT, R4, -0x1000, RZ ;  /* 0xfffff000040c7810 */ /* 0x000fc80007f3e0ff */
[----:B------:R-:W-:Y:S02]  /*10f0*/  ISETP.GE.U32.AND P0, PT, R12, 0x1000, PT ;  /* 0x000010000c00780c */ /* 0x000fe40003f06070 */
[----:B----4-:R-:W-:Y:S01]  /*1100*/  IADD3 R5, PT, PT, R14, R11, R5 ;  /* 0x0000000b0e057210 */ /* 0x010fe20007ffe005 */
[----:B------:R-:W-:Y:S01]  /*1110*/  IMAD.MOV.U32 R11, RZ, RZ, RZ ;  /* 0x000000ffff0b7224 */ /* 0x000fe200078e00ff */
[----:B------:R-:W-:-:S04]  /*1120*/  IADD3.X R14, PT, PT, R0, -0x1, RZ, P1, !PT ;  /* 0xffffffff000e7810 */ /* 0x000fc80000ffe4ff */
[----:B------:R-:W-:Y:S02]  /*1130*/  ISETP.GE.U32.AND.EX P0, PT, R14, RZ, PT, P0 ;  /* 0x000000ff0e00720c */ /* 0x000fe40003f06100 */
[----:B-----5:R-:W-:-:S04]  /*1140*/  IADD3 R5, PT, PT, R16, R13, R5 ;  /* 0x0000000d10057210 */ /* 0x020fc80007ffe005 */
[----:B------:R-:W-:-:S04]  /*1150*/  IADD3 R5, PT, PT, R18, R15, R5 ;  /* 0x0000000f12057210 */ /* 0x000fc80007ffe005 */
[----:B------:R-:W-:-:S04]  /*1160*/  IADD3 R5, PT, PT, R20, R17, R5 ;  /* 0x0000001114057210 */ /* 0x000fc80007ffe005 */
[----:B------:R-:W-:-:S05]  /*1170*/  IADD3 R5, PT, PT, R22, R19, R5 ;  /* 0x0000001316057210 */ /* 0x000fca0007ffe005 */
[----:B------:R-:W-:Y:S01]  /*1180*/  IMAD.IADD R10, R10, 0x1, R5 ;  /* 0x000000010a0a7824 */ /* 0x000fe200078e0205 */
[----:B------:R-:W-:Y:S06]  /*1190*/  @!P0 BRA `(.L_x_103) ;  /* 0x0000000000a08947 */ /* 0x000fec0003800000 */
[----:B------:R-:W0:Y:S01]  /*11a0*/  LDC.64 R4, c[0x0][0x390] ;  /* 0x0000e400ff047b82 */ /* 0x000e220000000a00 */
[----:B------:R-:W-:Y:S02]  /*11b0*/  IMAD.MOV.U32 R9, RZ, RZ, 0x1000 ;  /* 0x00001000ff097424 */ /* 0x000fe400078e00ff */
[----:B------:R-:W-:-:S07]  /*11c0*/  IMAD.MOV.U32 R11, RZ, RZ, RZ ;  /* 0x000000ffff0b7224 */ /* 0x000fce00078e00ff */
.L_x_105:
[----:B------:R-:W-:-:S04]  /*11d0*/  LEA R6, P0, R9, R2, 0x2 ;  /* 0x0000000209067211 */ /* 0x000fc800078010ff */
[----:B------:R-:W-:-:S05]  /*11e0*/  LEA.HI.X R7, R9, R3, R11, 0x2, P0 ;  /* 0x0000000309077211 */ /* 0x000fca00000f140b */
        /* <DEDUP_REMOVED lines=16> */
[----:B--2---:R-:W-:-:S02]  /*12f0*/  IADD3 R25, PT, PT, R26, R25, R10 ;  /* 0x000000191a197210 */ /* 0x004fc40007ffe00a */
[----:B0-----:R-:W-:-:S04]  /*1300*/  IADD3 R10, P1, PT, -R9, R4, RZ ;  /* 0x00000004090a7210 */ /* 0x001fc80007f3e1ff */
[----:B------:R-:W-:Y:S02]  /*1310*/  ISETP.GE.U32.AND P0, PT, R10, 0x1000, PT ;  /* 0x000010000a00780c */ /* 0x000fe40003f06070 */
[----:B---3--:R-:W-:-:S04]  /*1320*/  IADD3 R25, PT, PT, R28, R27, R25 ;  /* 0x0000001b1c197210 */ /* 0x008fc80007ffe019 */
[----:B----4-:R-:W-:-:S04]  /*1330*/  IADD3 R23, PT, PT, R23, R24, R25 ;  /* 0x0000001817177210 */ /* 0x010fc80007ffe019 */
[----:B-----5:R-:W-:Y:S01]  /*1340*/  IADD3 R21, PT, PT, R21, R0, R23 ;  /* 0x0000000015157210 */ /* 0x020fe20007ffe017 */
[----:B------:R-:W-:-:S04]  /*1350*/  IMAD.MOV.U32 R0, RZ, RZ, R5 ;  /* 0x000000ffff007224 */ /* 0x000fc800078e0005 */
[----:B------:R-:W-:Y:S01]  /*1360*/  IMAD.X R10, R0, 0x1, ~R11, P1 ;  /* 0x00000001000a7824 */ /* 0x000fe200008e0e0b */
[----:B------:R-:W-:-:S04]  /*1370*/  IADD3 R13, PT, PT, R16, R13, R21 ;  /* 0x0000000d100d7210 */ /* 0x000fc80007ffe015 */
[----:B------:R-:W-:Y:S02]  /*1380*/  ISETP.GE.U32.AND.EX P0, PT, R10, RZ, PT, P0 ;  /* 0x000000ff0a00720c */ /* 0x000fe40003f06100 */
[----:B------:R-:W-:-:S04]  /*1390*/  IADD3 R13, PT, PT, R18, R15, R13 ;  /* 0x0000000f120d7210 */ /* 0x000fc80007ffe00d */
[----:B------:R-:W-:-:S04]  /*13a0*/  IADD3 R13, PT, PT, R20, R17, R13 ;  /* 0x00000011140d7210 */ /* 0x000fc80007ffe00d */
[----:B------:R-:W-:-:S03]  /*13b0*/  IADD3 R10, PT, PT, R22, R19, R13 ;  /* 0x00000013160a7210 */ /* 0x000fc60007ffe00d */
[----:B------:R-:W-:Y:S05]  /*13c0*/  @!P0 BRA `(.L_x_104) ;  /* 0x0000000400e88947 */ /* 0x000fea0003800000 */
[----:B------:R-:W-:-:S05]  /*13d0*/  IADD3 R9, P0, PT, R9, 0x1000, RZ ;  /* 0x0000100009097810 */ /* 0x000fca0007f1e0ff */
[----:B------:R-:W-:Y:S01]  /*13e0*/  IMAD.X R11, RZ, RZ, R11, P0 ;  /* 0x000000ffff0b7224 */ /* 0x000fe200000e060b */
[----:B------:R-:W-:-:S04]  /*13f0*/  ISETP.GT.U32.AND P0, PT, R9, R12, PT ;  /* 0x0000000c0900720c */ /* 0x000fc80003f04070 */
[----:B------:R-:W-:-:S13]  /*1400*/  ISETP.GT.U32.AND.EX P0, PT, R11, R14, PT, P0 ;  /* 0x0000000e0b00720c */ /* 0x000fda0003f04100 */
[----:B------:R-:W-:Y:S05]  /*1410*/  @!P0 BRA `(.L_x_105) ;  /* 0xfffffffc006c8947 */ /* 0x000fea000383ffff */
.L_x_103:
[----:B------:R-:W-:Y:S01]  /*1420*/  IMAD.IADD R3, R4, 0x1, -R9 ;  /* 0x0000000104037824 */ /* 0x000fe200078e0a09 */
[----:B------:R-:W-:Y:S01]  /*1430*/  ISETP.GE.U32.AND P1, PT, R9, R4, PT ;  /* 0x000000040900720c */ /* 0x000fe20003f26070 */
[----:B------:R-:W-:Y:S03]  /*1440*/  BSSY.RECONVERGENT B1, `(.L_x_104) ;  /* 0x0000072000017945 */ /* 0x000fe60003800200 */
[----:B------:R-:W-:-:S04]  /*1450*/  ISETP.GE.AND P0, PT, R8, R3, PT ;  /* 0x000000030800720c */ /* 0x000fc80003f06270 */
[----:B------:R-:W-:-:S13]  /*1460*/  ISETP.GE.U32.OR.EX P0, PT, R11, R0, P0, P1 ;  /* 0x000000000b00720c */ /* 0x000fda0000706510 */
[----:B------:R-:W-:Y:S05]  /*1470*/  @P0 BRA `(.L_x_106) ;  /* 0x0000000400b80947 */ /* 0x000fea0003800000 */
[----:B------:R-:W-:Y:S01]  /*1480*/  LOP3.LUT R0, RZ, R8, RZ, 0x33, !PT ;  /* 0x00000008ff007212 */ /* 0x000fe200078e33ff */
[----:B------:R-:W-:Y:S03]  /*1490*/  BSSY.RECONVERGENT B2, `(.L_x_107) ;  /* 0x0000031000027945 */ /* 0x000fe60003800200 */
[----:B------:R-:W-:-:S04]  /*14a0*/  IADD3 R0, PT, PT, -R9, R4, R0 ;  /* 0x0000000409007210 */ /* 0x000fc80007ffe100 */
[C---:B------:R-:W-:Y:S02]  /*14b0*/  ISETP.GE.U32.AND P0, PT, R0.reuse, 0xf00, PT ;  /* 0x00000f000000780c */ /* 0x040fe40003f06070 */
[----:B------:R-:W-:Y:S01]  /*14c0*/  LEA.HI R4, R0, 0x1, RZ, 0x18 ;  /* 0x0000000100047811 */ /* 0x000fe200078fc0ff */
[----:B------:R-:W-:-:S03]  /*14d0*/  IMAD.MOV.U32 R0, RZ, RZ, R8 ;  /* 0x000000ffff007224 */ /* 0x000fc600078e0008 */
[----:B------:R-:W-:-:S04]  /*14e0*/  LOP3.LUT R24, R4, 0xf, RZ, 0xc0, !PT ;  /* 0x0000000f04187812 */ /* 0x000fc800078ec0ff */
[----:B------:R-:W-:-:S03]  /*14f0*/  ISETP.NE.AND P1, PT, R24, RZ, PT ;  /* 0x000000ff1800720c */ /* 0x000fc60003f25270 */
[----:B------:R-:W-:Y:S10]  /*1500*/  @!P0 BRA `(.L_x_108) ;  /* 0x0000000000a48947 */ /* 0x000ff40003800000 */
[----:B------:R-:W0:Y:S01]  /*1510*/  LDCU.64 UR4, c[0x0][0x380] ;  /* 0x00007000ff0477ac */ /* 0x000e220008000a00 */
[----:B------:R-:W-:Y:S02]  /*1520*/  IADD3 R3, P0, PT, R8, R9, RZ ;  /* 0x0000000908037210 */ /* 0x000fe40007f1e0ff */
[----:B------:R-:W-:-:S03]  /*1530*/  LOP3.LUT R6, R4, 0x1fffff0, RZ, 0xc0, !PT ;  /* 0x01fffff004067812 */ /* 0x000fc600078ec0ff */
[----:B------:R-:W-:Y:S02]  /*1540*/  IMAD.X R0, RZ, RZ, R11, P0 ;  /* 0x000000ffff007224 */ /* 0x000fe400000e060b */
[----:B------:R-:W-:Y:S01]  /*1550*/  IMAD.MOV R6, RZ, RZ, -R6 ;  /* 0x000000ffff067224 */ /* 0x000fe200078e0a06 */
[----:B0-----:R-:W-:-:S04]  /*1560*/  LEA R15, P2, R3, UR4, 0x2 ;  /* 0x00000004030f7c11 */ /* 0x001fc8000f8410ff */
[----:B------:R-:W-:Y:S02]  /*1570*/  IADD3 R15, P0, PT, R15, 0x2000, RZ ;  /* 0x000020000f0f7810 */ /* 0x000fe40007f1e0ff */
[----:B------:R-:W-:Y:S01]  /*1580*/  LEA.HI.X R3, R3, UR5, R0, 0x2, P2 ;  /* 0x0000000503037c11 */ /* 0x000fe200090f1400 */
[----:B------:R-:W-:-:S04]  /*1590*/  IMAD.MOV.U32 R0, RZ, RZ, R8 ;  /* 0x000000ffff007224 */ /* 0x000fc800078e0008 */
[----:B------:R-:W-:-:S07]  /*15a0*/  IMAD.X R3, RZ, RZ, R3, P0 ;  /* 0x000000ffff037224 */ /* 0x000fce00000e0603 */
.L_x_109:
        /* <DEDUP_REMOVED lines=31> */
.L_x_108:
[----:B------:R-:W-:Y:S05]  /*17a0*/  BSYNC.RECONVERGENT B2 ;  /* 0x0000000000027941 */ /* 0x000fea0003800200 */
.L_x_107:
[----:B------:R-:W-:Y:S05]  /*17b0*/  @!P1 BRA `(.L_x_106) ;  /* 0x0000000000e89947 */ /* 0x000fea0003800000 */
[----:B------:R-:W-:Y:S01]  /*17c0*/  ISETP.GE.U32.AND P0, PT, R24, 0x8, PT ;  /* 0x000000081800780c */ /* 0x000fe20003f06070 */
[----:B------:R-:W-:Y:S01]  /*17d0*/  BSSY.RECONVERGENT B2, `(.L_x_110) ;  /* 0x0000016000027945 */ /* 0x000fe20003800200 */
[----:B------:R-:W-:-:S04]  /*17e0*/  LOP3.LUT R17, R4, 0x7, RZ, 0xc0, !PT ;  /* 0x0000000704117812 */ /* 0x000fc800078ec0ff */
[----:B------:R-:W-:-:S07]  /*17f0*/  ISETP.NE.AND P1, PT, R17, RZ, PT ;  /* 0x000000ff1100720c */ /* 0x000fce0003f25270 */
[----:B------:R-:W-:Y:S06]  /*1800*/  @!P0 BRA `(.L_x_111) ;  /* 0x0000000000488947 */ /* 0x000fec0003800000 */
[----:B------:R-:W0:Y:S01]  /*1810*/  LDCU.64 UR4, c[0x0][0x380] ;  /* 0x00007000ff0477ac */ /* 0x000e220008000a00 */
[----:B------:R-:W-:-:S05]  /*1820*/  IADD3 R3, P0, PT, R0, R9, RZ ;  /* 0x0000000900037210 */ /* 0x000fca0007f1e0ff */
[----:B------:R-:W-:Y:S01]  /*1830*/  IMAD.X R6, RZ, RZ, R11, P0 ;  /* 0x000000ffff067224 */ /* 0x000fe200000e060b */
        /* <DEDUP_REMOVED lines=15> */
.L_x_111:
[----:B------:R-:W-:Y:S05]  /*1930*/  BSYNC.RECONVERGENT B2 ;  /* 0x0000000000027941 */ /* 0x000fea0003800200 */
.L_x_110:
        /* <DEDUP_REMOVED lines=18> */
.L_x_113:
[----:B------:R-:W-:Y:S05]  /*1a60*/  BSYNC.RECONVERGENT B2 ;  /* 0x0000000000027941 */ /* 0x000fea0003800200 */
.L_x_112:
[----:B------:R-:W-:Y:S05]  /*1a70*/  @!P1 BRA `(.L_x_106) ;  /* 0x0000000000389947 */ /* 0x000fea0003800000 */
[----:B------:R-:W0:Y:S01]  /*1a80*/  LDCU.64 UR4, c[0x0][0x380] ;  /* 0x00007000ff0477ac */ /* 0x000e220008000a00 */
[----:B------:R-:W-:Y:S01]  /*1a90*/  IADD3 R5, P0, PT, R0, R9, RZ ;  /* 0x0000000900057210 */ /* 0x000fe20007f1e0ff */
[----:B------:R-:W-:-:S04]  /*1aa0*/  IMAD.MOV R0, RZ, RZ, -R6 ;  /* 0x000000ffff007224 */ /* 0x000fc800078e0a06 */
[----:B------:R-:W-:Y:S01]  /*1ab0*/  IMAD.X R4, RZ, RZ, R11, P0 ;  /* 0x000000ffff047224 */ /* 0x000fe200000e060b */
[----:B0-----:R-:W-:-:S04]  /*1ac0*/  LEA R2, P1, R5, UR4, 0x2 ;  /* 0x0000000405027c11 */ /* 0x001fc8000f8210ff */
[----:B------:R-:W-:-:S09]  /*1ad0*/  LEA.HI.X R5, R5, UR5, R4, 0x2, P1 ;  /* 0x0000000505057c11 */ /* 0x000fd200088f1404 */
.L_x_114:
[----:B------:R-:W-:-:S06]  /*1ae0*/  IMAD.MOV.U32 R3, RZ, RZ, R5 ;  /* 0x000000ffff037224 */ /* 0x000fcc00078e0005 */
[----:B------:R0:W2:Y:S01]  /*1af0*/  LDG.E R3, desc[UR6][R2.64] ;  /* 0x0000000602037981 */ /* 0x0000a2000c1e1900 */
[----:B------:R-:W-:-:S05]  /*1b00*/  VIADD R0, R0, 0x1 ;  /* 0x0000000100007836 */ /* 0x000fca0000000000 */
[----:B------:R-:W-:Y:S02]  /*1b10*/  ISETP.NE.AND P0, PT, R0, RZ, PT ;  /* 0x000000ff0000720c */ /* 0x000fe40003f05270 */
[----:B0-----:R-:W-:-:S05]  /*1b20*/  IADD3 R2, P1, PT, R2, 0x400, RZ ;  /* 0x0000040002027810 */ /* 0x001fca0007f3e0ff */
[----:B------:R-:W-:Y:S02]  /*1b30*/  IMAD.X R5, RZ, RZ, R5, P1 ;  /* 0x000000ffff057224 */ /* 0x000fe400008e0605 */
[----:B--2---:R-:W-:-:S04]  /*1b40*/  IMAD.IADD R10, R3, 0x1, R10 ;  /* 0x00000001030a7824 */ /* 0x004fc800078e020a */
[----:B------:R-:W-:Y:S05]  /*1b50*/  @P0 BRA `(.L_x_114) ;  /* 0xfffffffc00e00947 */ /* 0x000fea000383ffff */
.L_x_106:
[----:B------:R-:W-:Y:S05]  /*1b60*/  BSYNC.RECONVERGENT B1 ;  /* 0x0000000000017941 */ /* 0x000fea0003800200 */
.L_x_104:
[----:B------:R-:W0:Y:S01]  /*1b70*/  S2R R6, SR_LANEID ;  /* 0x0000000000067919 */ /* 0x000e220000000000 */
[----:B------:R-:W-:Y:S01]  /*1b80*/  ISETP.NE.AND P5, PT, R8, RZ, PT ;  /* 0x000000ff0800720c */ /* 0x000fe20003fa5270 */
        /* <DEDUP_REMOVED lines=39> */
[----:B------:R-:W-:-:S07]  /*1e00*/  IMAD.IADD R7, R0, 0x1, R3 ;  /* 0x0000000100077824 */ /* 0x000fce00078e0203 */
.L_x_102:
[----:B------:R-:W-:Y:S05]  /*1e10*/  BSYNC.RECONVERGENT B0 ;  /* 0x0000000000007941 */ /* 0x000fea0003800200 */
.L_x_87:
[----:B------:R-:W-:Y:S05]  /*1e20*/  @P5 EXIT ;  /* 0x000000000000594d */ /* 0x000fea0003800000 */
[----:B------:R-:W3:Y:S01]  /*1e30*/  LDC.64 R2, c[0x0][0x388] ;  /* 0x0000e200ff027b82 */ /* 0x000ee20000000a00 */
[----:B------:R-:W0:Y:S02]  /*1e40*/  LDCU UR4, c[0x0][0x39c] ;  /* 0x00007380ff0477ac */ /* 0x000e240008000800 */
[----:B012---:R-:W-:-:S05]  /*1e50*/  VIADD R7, R7, UR4 ;  /* 0x0000000407077c36 */ /* 0x007fca0008000000 */
[----:B---3--:R-:W-:Y:S01]  /*1e60*/  STG.E desc[UR6][R2.64], R7 ;  /* 0x0000000702007986 */ /* 0x008fe2000c101906 */
[----:B------:R-:W-:Y:S05]  /*1e70*/  EXIT ;  /* 0x000000000000794d */ /* 0x000fea0003800000 */
.L_x_115:
        /* <DEDUP_REMOVED lines=16> */
.L_x_280:


//--------------------- .text._ZN3cub18CUB_300001_SM_10006detail6reduce28DeviceReduceSingleTileKernelINS2_10policy_hubIijN4cuda3std3__44plusIiEEE10Policy1000EPiSC_iS9_iiNS7_10__identityEEEvT0_T1_T2_T3_T4_T6_ --------------------------
	.section	.text._ZN3cub18CUB_300001_SM_10006detail6reduce28DeviceReduceSingleTileKernelINS2_10policy_hubIijN4cuda3std3__44plusIiEEE10Policy1000EPiSC_iS9_iiNS7_10__identityEEEvT0_T1_T2_T3_T4_T6_,"ax",@progbits
	.align	128
        .global         _ZN3cub18CUB_300001_SM_10006detail6reduce28DeviceReduceSingleTileKernelINS2_10policy_hubIijN4cuda3std3__44plusIiEEE10Policy1000EPiSC_iS9_iiNS7_10__identityEEEvT0_T1_T2_T3_T4_T6_
        .type           _ZN3cub18CUB_300001_SM_10006detail6reduce28DeviceReduceSingleTileKernelINS2_10policy_hubIijN4cuda3std3__44plusIiEEE10Policy1000EPiSC_iS9_iiNS7_10__identityEEEvT0_T1_T2_T3_T4_T6_,@function
        .size           _ZN3cub18CUB_300001_SM_10006detail6reduce28DeviceReduceSingleTileKernelINS2_10policy_hubIijN4cuda3std3__44plusIiEEE10Policy1000EPiSC_iS9_iiNS7_10__identityEEEvT0_T1_T2_T3_T4_T6_,(.L_x_281 - _ZN3cub18CUB_300001_SM_10006detail6reduce28DeviceReduceSingleTileKernelINS2_10policy_hubIijN4cuda3std3__44plusIiEEE10Policy1000EPiSC_iS9_iiNS7_10__identityEEEvT0_T1_T2_T3_T4_T6_)
        .other          _ZN3cub18CUB_300001_SM_10006detail6reduce28DeviceReduceSingleTileKernelINS2_10policy_hubIijN4cuda3std3__44plusIiEEE10Policy1000EPiSC_iS9_iiNS7_10__identityEEEvT0_T1_T2_T3_T4_T6_,@"STO_CUDA_ENTRY STV_DEFAULT"
_ZN3cub18CUB_300001_SM_10006detail6reduce28DeviceReduceSingleTileKernelINS2_10policy_hubIijN4cuda3std3__44plusIiEEE10Policy1000EPiSC_iS9_iiNS7_10__identityEEEvT0_T1_T2_T3_T4_T6_:
.text._ZN3cub18CUB_300001_SM_10006detail6reduce28DeviceReduceSingleTileKernelINS2_10policy_hubIijN4cuda3std3__44plusIiEEE10Policy1000EPiSC_iS9_iiNS7_10__identityEEEvT0_T1_T2_T3_T4_T6_:
        /* <DEDUP_REMOVED lines=13> */
.L_x_116:
        /* <DEDUP_REMOVED lines=16> */
.L_x_121:
[----:B------:R-:W-:Y:S05]  /*01d0*/  BSYNC.RECONVERGENT B1 ;  /* 0x0000000000017941 */ /* 0x000fea0003800200 */
.L_x_120:
        /* <DEDUP_REMOVED lines=16> */
.L_x_126:
        /* <DEDUP_REMOVED lines=9> */
.L_x_125:
[----:B------:R-:W-:Y:S05]  /*0370*/  BSYNC.RECONVERGENT B2 ;  /* 0x0000000000027941 */ /* 0x000fea0003800200 */
.L_x_124:
        /* <DEDUP_REMOVED lines=8> */
.L_x_129:
        /* <DEDUP_REMOVED lines=35> */
.L_x_128:
[----:B------:R-:W-:Y:S05]  /*0630*/  BSYNC.RECONVERGENT B2 ;  /* 0x0000000000027941 */ /* 0x000fea0003800200 */
.L_x_127:
        /* <DEDUP_REMOVED lines=22> */
.L_x_131:
[----:B------:R-:W-:Y:S05]  /*07a0*/  BSYNC.RECONVERGENT B2 ;  /* 0x0000000000027941 */ /* 0x000fea0003800200 */
.L_x_130:
        /* <DEDUP_REMOVED lines=10> */
.L_x_123:
[----:B------:R-:W-:Y:S05]  /*0850*/  BSYNC.RECONVERGENT B1 ;  /* 0x0000000000017941 */ /* 0x000fea0003800200 */
.L_x_122:
        /* <DEDUP_REMOVED lines=45> */
.L_x_132:
        /* <DEDUP_REMOVED lines=67> */
.L_x_119:
        /* <DEDUP_REMOVED lines=22> */
.L_x_136:
        /* <DEDUP_REMOVED lines=20> */
.L_x_134:
        /* <DEDUP_REMOVED lines=20> */
.L_x_140:
        /* <DEDUP_REMOVED lines=8> */
.L_x_139:
[----:B------:R-:W-:Y:S05]  /*13c0*/  BSYNC.RECONVERGENT B2 ;  /* 0x0000000000027941 */ /* 0x000fea0003800200 */
.L_x_138:
        /* <DEDUP_REMOVED lines=16> */
.L_x_143:
        /* <DEDUP_REMOVED lines=39> */
.L_x_142:
[----:B------:R-:W-:Y:S05]  /*1740*/  BSYNC.RECONVERGENT B2 ;  /* 0x0000000000027941 */ /* 0x000fea0003800200 */
.L_x_141:
        /* <DEDUP_REMOVED lines=27> */
.L_x_145:
[----:B------:R-:W-:Y:S05]  /*1900*/  BSYNC.RECONVERGENT B2 ;  /* 0x0000000000027941 */ /* 0x000fea0003800200 */
.L_x_144:
        /* <DEDUP_REMOVED lines=10> */
.L_x_137:
[----:B------:R-:W-:Y:S05]  /*19b0*/  BSYNC.RECONVERGENT B1 ;  /* 0x0000000000017941 */ /* 0x000fea0003800200 */
.L_x_135:
        /* <DEDUP_REMOVED lines=43> */
.L_x_118:
        /* <DEDUP_REMOVED lines=12> */
.L_x_148:
[----:B------:R-:W-:Y:S05]  /*1d30*/  BSYNC.RECONVERGENT B1 ;  /* 0x0000000000017941 */ /* 0x000fea0003800200 */
.L_x_147:
        /* <DEDUP_REMOVED lines=16> */
.L_x_153:
        /* <DEDUP_REMOVED lines=9> */
.L_x_152:
[----:B------:R-:W-:Y:S05]  /*1ed0*/  BSYNC.RECONVERGENT B2 ;  /* 0x0000000000027941 */ /* 0x000fea0003800200 */
.L_x_151:
        /* <DEDUP_REMOVED lines=8> */
.L_x_156:
        /* <DEDUP_REMOVED lines=35> */
.L_x_155:
[----:B------:R-:W-:Y:S05]  /*2190*/  BSYNC.RECONVERGENT B2 ;  /* 0x0000000000027941 */ /* 0x000fea0003800200 */
.L_x_154:
        /* <DEDUP_REMOVED lines=22> */
.L_x_158:
[----:B------:R-:W-:Y:S05]  /*2300*/  BSYNC.RECONVERGENT B2 ;  /* 0x0000000000027941 */ /* 0x000fea0003800200 */
.L_x_157:
        /* <DEDUP_REMOVED lines=10> */
.L_x_150:
[----:B------:R-:W-:Y:S05]  /*23b0*/  BSYNC.RECONVERGENT B1 ;  /* 0x0000000000017941 */ /* 0x000fea0003800200 */
.L_x_149:
        /* <DEDUP_REMOVED lines=45> */
.L_x_159:
        /* <DEDUP_REMOVED lines=67> */
.L_x_146:
        /* <DEDUP_REMOVED lines=33> */
.L_x_162:
        /* <DEDUP_REMOVED lines=32> */
.L_x_160:
        /* <DEDUP_REMOVED lines=20> */
.L_x_166:
        /* <DEDUP_REMOVED lines=8> */
.L_x_165:
[----:B------:R-:W-:Y:S05]  /*3090*/  BSYNC.RECONVERGENT B2 ;  /* 0x0000000000027941 */ /* 0x000fea0003800200 */
.L_x_164:
        /* <DEDUP_REMOVED lines=16> */
.L_x_169:
        /* <DEDUP_REMOVED lines=39> */
.L_x_168:
[----:B------:R-:W-:Y:S05]  /*3410*/  BSYNC.RECONVERGENT B2 ;  /* 0x0000000000027941 */ /* 0x000fea0003800200 */
.L_x_167:
        /* <DEDUP_REMOVED lines=27> */
.L_x_171:
[----:B------:R-:W-:Y:S05]  /*35d0*/  BSYNC.RECONVERGENT B2 ;  /* 0x0000000000027941 */ /* 0x000fea0003800200 */
.L_x_170:
        /* <DEDUP_REMOVED lines=10> */
.L_x_163:
[----:B------:R-:W-:Y:S05]  /*3680*/  BSYNC.RECONVERGENT B1 ;  /* 0x0000000000017941 */ /* 0x000fea0003800200 */
.L_x_161:
        /* <DEDUP_REMOVED lines=42> */
.L_x_133:
[----:B------:R-:W-:Y:S05]  /*3930*/  BSYNC.RECONVERGENT B0 ;  /* 0x0000000000007941 */ /* 0x000fea0003800200 */
.L_x_117:
[----:B------:R-:W-:Y:S05]  /*3940*/  @P0 EXIT ;  /* 0x000000000000094d */ /* 0x000fea0003800000 */
[----:B-1----:R-:W1:Y:S01]  /*3950*/  LDC.64 R4, c[0x0][0x388] ;  /* 0x0000e200ff047b82 */ /* 0x002e620000000a00 */
[----:B------:R-:W0:Y:S02]  /*3960*/  LDCU UR4, c[0x0][0x398] ;  /* 0x00007300ff0477ac */ /* 0x000e240008000800 */
[----:B0-234-:R-:W-:-:S05]  /*3970*/  VIADD R3, R3, UR4 ;  /* 0x0000000403037c36 */ /* 0x01dfca0008000000 */
[----:B-1----:R-:W-:Y:S01]  /*3980*/  STG.E desc[UR6][R4.64], R3 ;  /* 0x0000000304007986 */ /* 0x002fe2000c101906 */
[----:B------:R-:W-:Y:S05]  /*3990*/  EXIT ;  /* 0x000000000000794d */ /* 0x000fea0003800000 */
.L_x_172:
        /* <DEDUP_REMOVED lines=14> */
.L_x_281:


//--------------------- .text._ZN3cub18CUB_300001_SM_10006detail6reduce18DeviceReduceKernelINS2_10policy_hubIijN4cuda3std3__44plusIiEEE10Policy1000EN6thrust24THRUST_300001_SM_1000_NS6detail15normal_iteratorINSD_10device_ptrIiEEEEjS9_iNS7_10__identityEEEvT0_PT3_T1_NS0_13GridEvenShareISN_EET2_T4_ --------------------------
	.section	.text._ZN3cub18CUB_300001_SM_10006detail6reduce18DeviceReduceKernelINS2_10policy_hubIijN4cuda3std3__44plusIiEEE10Policy1000EN6thrust24THRUST_300001_SM_1000_NS6detail15normal_iteratorINSD_10device_ptrIiEEEEjS9_iNS7_10__identityEEEvT0_PT3_T1_NS0_13GridEvenShareISN_EET2_T4_,"ax",@progbits
	.align	128
        .global         _ZN3cub18CUB_300001_SM_10006detail6reduce18DeviceReduceKernelINS2_10policy_hubIijN4cuda3std3__44plusIiEEE10Policy1000EN6thrust24THRUST_300001_SM_1000_NS6detail15normal_iteratorINSD_10device_ptrIiEEEEjS9_iNS7_10__identityEEEvT0_PT3_T1_NS0_13GridEvenShareISN_EET2_T4_
        .type           _ZN3cub18CUB_300001_SM_10006detail6reduce18DeviceReduceKernelINS2_10policy_hubIijN4cuda3std3__44plusIiEEE10Policy1000EN6thrust24THRUST_300001_SM_1000_NS6detail15normal_iteratorINSD_10device_ptrIiEEEEjS9_iNS7_10__identityEEEvT0_PT3_T1_NS0_13GridEvenShareISN_EET2_T4_,@function
        .size           _ZN3cub18CUB_300001_SM_10006detail6reduce18DeviceReduceKernelINS2_10policy_hubIijN4cuda3std3__44plusIiEEE10Policy1000EN6thrust24THRUST_300001_SM_1000_NS6detail15normal_iteratorINSD_10device_ptrIiEEEEjS9_iNS7_10__identityEEEvT0_PT3_T1_NS0_13GridEvenShareISN_EET2_T4_,(.L_x_282 - _ZN3cub18CUB_300001_SM_10006detail6reduce18DeviceReduceKernelINS2_10policy_hubIijN4cuda3std3__44plusIiEEE10Policy1000EN6thrust24THRUST_300001_SM_1000_NS6detail15normal_iteratorINSD_10device_ptrIiEEEEjS9_iNS7_10__identityEEEvT0_PT3_T1_NS0_13GridEvenShareISN_EET2_T4_)
        .other          _ZN3cub18CUB_300001_SM_10006detail6reduce18DeviceReduceKernelINS2_10policy_hubIijN4cuda3std3__44plusIiEEE10Policy1000EN6thrust24THRUST_300001_SM_1000_NS6detail15normal_iteratorINSD_10device_ptrIiEEEEjS9_iNS7_10__identityEEEvT0_PT3_T1_NS0_13GridEvenShareISN_EET2_T4_,@"STO_CUDA_ENTRY STV_DEFAULT"
_ZN3cub18CUB_300001_SM_10006detail6reduce18DeviceReduceKernelINS2_10policy_hubIijN4cuda3std3__44plusIiEEE10Policy1000EN6thrust24THRUST_300001_SM_1000_NS6detail15normal_iteratorINSD_10device_ptrIiEEEEjS9_iNS7_10__identityEEEvT0_PT3_T1_NS0_13GridEvenShareISN_EET2_T4_:
.text._ZN3cub18CUB_300001_SM_10006detail6reduce18DeviceReduceKernelINS2_10policy_hubIijN4cuda3std3__44plusIiEEE10Policy1000EN6thrust24THRUST_300001_SM_1000_NS6detail15normal_iteratorINSD_10device_ptrIiEEEEjS9_iNS7_10__identityEEEvT0_PT3_T1_NS0_13GridEvenShareISN_EET2_T4_:
[----:B------:R-:W-:Y:S01]  /*0000*/  LDC R1, c[0x0][0x37c] ;  /* 0x0000df00ff017b82 */ /* 0x000fe20000000800 */
[----:B------:R-:W0:Y:S07]  /*0010*/  S2R R3, SR_CTAID.X ;  /* 0x0000000000037919 */ /* 0x000e2e0000002500 */
[----:B------:R-:W1:Y:S01]  /*0020*/  LDC.64 R8, c[0x0][0x3a8] ;  /* 0x0000ea00ff087b82 */ /* 0x000e620000000a00 */
[----:B------:R-:W2:Y:S01]  /*0030*/  LDCU.64 UR6, c[0x0][0x358] ;  /* 0x00006b00ff0677ac */ /* 0x000ea20008000a00 */
[----:B------:R-:W-:Y:S01]  /*0040*/  BSSY.RECONVERGENT B0, `(.L_x_173) ;  /* 0x0000236000007945 */ /* 0x000fe20003800200 */
[----:B-1----:R-:W-:-:S02]  /*0050*/  IMAD.SHL.U32 R13, R9, 0x1000, RZ ;  /* 0x00001000090d7824 */ /* 0x002fc400078e00ff */
[----:B0-----:R-:W-:-:S05]  /*0060*/  IMAD R0, R3, -0x1000, R8 ;  /* 0xfffff00003007824 */ /* 0x001fca00078e0208 */
[----:B------:R-:W-:-:S13]  /*0070*/  ISETP.GT.U32.AND P0, PT, R0, 0xfff, PT ;  /* 0x00000fff0000780c */ /* 0x000fda0003f04070 */
[----:B--2---:R-:W-:Y:S05]  /*0080*/  @P0 BRA `(.L_x_174) ;  /* 0x0000001000540947 */ /* 0x004fea0003800000 */
[----:B------:R-:W0:Y:S01]  /*0090*/  S2R R2, SR_TID.X ;  /* 0x0000000000027919 */ /* 0x000e220000002100 */
[----:B------:R-:W-:Y:S01]  /*00a0*/  BSSY.RECONVERGENT B1, `(.L_x_175) ;  /* 0x000000a000017945 */ /* 0x000fe20003800200 */
[----:B------:R-:W-:Y:S01]  /*00b0*/  IMAD.MOV.U32 R14, RZ, RZ, RZ ;  /* 0x000000ffff0e7224 */ /* 0x000fe200078e00ff */
[----:B0-----:R-:W-:Y:S01]  /*00c0*/  ISETP.GE.U32.AND P0, PT, R2, R0, PT ;  /* 0x000000000200720c */ /* 0x001fe20003f06070 */
[----:B------:R-:W-:-:S12]  /*00d0*/  IMAD.MOV.U32 R4, RZ, RZ, R2 ;  /* 0x000000ffff047224 */ /* 0x000fd800078e0002 */
[----:B------:R-:W-:Y:S05]  /*00e0*/  @P0 BRA `(.L_x_176) ;  /* 0x0000000000140947 */ /* 0x000fea0003800000 */
[----:B------:R-:W0:Y:S01]  /*00f0*/  LDC.64 R14, c[0x0][0x380] ;  /* 0x0000e000ff0e7b82 */ /* 0x000e220000000a00 */
[----:B------:R-:W-:-:S04]  /*0100*/  IMAD R5, R3, 0x1000, R2 ;  /* 0x0000100003057824 */ /* 0x000fc800078e0202 */
[----:B0-----:R-:W-:-:S06]  /*0110*/  IMAD.WIDE.U32 R14, R5, 0x4, R14 ;  /* 0x00000004050e7825 */ /* 0x001fcc00078e000e */
[----:B------:R0:W5:Y:S01]  /*0120*/  LDG.E R14, desc[UR6][R14.64] ;  /* 0x000000060e0e7981 */ /* 0x000162000c1e1900 */
[----:B------:R-:W-:-:S07]  /*0130*/  VIADD R4, R2, 0x100 ;  /* 0x0000010002047836 */ /* 0x000fce0000000000 */
.L_x_176:
[----:B------:R-:W-:Y:S05]  /*0140*/  BSYNC.RECONVERGENT B1 ;  /* 0x0000000000017941 */ /* 0x000fea0003800200 */
.L_x_175:
[----:B------:R-:W-:Y:S01]  /*0150*/  ISETP.GE.U32.AND P0, PT, R4, R0, PT ;  /* 0x000000000400720c */ /* 0x000fe20003f06070 */
[----:B------:R-:W-:-:S12]  /*0160*/  BSSY.RECONVERGENT B1, `(.L_x_177) ;  /* 0x0000097000017945 */ /* 0x000fd80003800200 */
[----:B------:R-:W-:Y:S05]  /*0170*/  @P0 BRA `(.L_x_178) ;  /* 0x0000000800540947 */ /* 0x000fea0003800000 */
[----:B------:R-:W-:Y:S01]  /*0180*/  LOP3.LUT R5, RZ, R4, RZ, 0x33, !PT ;  /* 0x00000004ff057212 */ /* 0x000fe200078e33ff */
[----:B------:R-:W-:Y:S04]  /*0190*/  BSSY.RECONVERGENT B2, `(.L_x_179) ;  /* 0x000004b000027945 */ /* 0x000fe80003800200 */
[----:B------:R-:W-:-:S04]  /*01a0*/  IMAD.IADD R8, R5, 0x1, R8 ;  /* 0x0000000105087824 */ /* 0x000fc800078e0208 */
[----:B------:R-:W-:-:S05]  /*01b0*/  IMAD R8, R3, -0x1000, R8 ;  /* 0xfffff00003087824 */ /* 0x000fca00078e0208 */
[C---:B------:R-:W-:Y:S02]  /*01c0*/  ISETP.GE.U32.AND P0, PT, R8.reuse, 0xf00, PT ;  /* 0x00000f000800780c */ /* 0x040fe40003f06070 */
[----:B------:R-:W-:-:S04]  /*01d0*/  LEA.HI R5, R8, 0x1, RZ, 0x18 ;  /* 0x0000000108057811 */ /* 0x000fc800078fc0ff */
[----:B------:R-:W-:-:S07]  /*01e0*/  LOP3.LUT R6, R5, 0xf, RZ, 0xc0, !PT ;  /* 0x0000000f05067812 */ /* 0x000fce00078ec0ff */
[----:B------:R-:W-:Y:S05]  /*01f0*/  @!P0 BRA `(.L_x_180) ;  /* 0x0000000400108947 */ /* 0x000fea0003800000 */
[----:B------:R-:W-:Y:S01]  /*0200*/  LOP3.LUT R8, R5, 0x1fffff0, RZ, 0xc0, !PT ;  /* 0x01fffff005087812 */ /* 0x000fe200078ec0ff */
[----:B------:R-:W-:Y:S01]  /*0210*/  BSSY.RECONVERGENT B3, `(.L_x_181) ;  /* 0x0000041000037945 */ /* 0x000fe20003800200 */
[----:B------:R-:W-:Y:S01]  /*0220*/  LOP3.LUT R7, R4, 0x800, RZ, 0xfc, !PT ;  /* 0x0000080004077812 */ /* 0x000fe200078efcff */
[----:B------:R-:W-:Y:S01]  /*0230*/  IMAD R4, R3, 0x1000, R4 ;  /* 0x0000100003047824 */ /* 0x000fe200078e0204 */
[----:B------:R-:W-:-:S07]  /*0240*/  IADD3 R8, PT, PT, -R8, RZ, RZ ;  /* 0x000000ff08087210 */ /* 0x000fce0007ffe1ff */
.L_x_182:
[----:B------:R-:W1:Y:S01]  /*0250*/  LDC.64 R12, c[0x0][0x380] ;  /* 0x0000e000ff0c7b82 */ /* 0x000e620000000a00 */
[----:B------:R-:W-:-:S04]  /*0260*/  VIADD R21, R4, 0x100 ;  /* 0x0000010004157836 */ /* 0x000fc80000000000 */
[----:B-1----:R-:W-:-:S04]  /*0270*/  IMAD.WIDE.U32 R20, R21, 0x4, R12 ;  /* 0x0000000415147825 */ /* 0x002fc800078e000c */
[C---:B------:R-:W-:Y:S01]  /*0280*/  IMAD.WIDE.U32 R16, R4.reuse, 0x4, R12 ;  /* 0x0000000404107825 */ /* 0x040fe200078e000c */
[----:B0-----:R-:W2:Y:S04]  /*0290*/  LDG.E R15, desc[UR6][R20.64] ;  /* 0x00000006140f7981 */ /* 0x001ea8000c1e1900 */
[----:B------:R0:W2:Y:S01]  /*02a0*/  LDG.E R9, desc[UR6][R16.64] ;  /* 0x0000000610097981 */ /* 0x0000a2000c1e1900 */
[C---:B------:R-:W-:Y:S02]  /*02b0*/  VIADD R29, R4.reuse, 0x600 ;  /* 0x00000600041d7836 */ /* 0x040fe40000000000 */
[C---:B------:R-:W-:Y:S01]  /*02c0*/  VIADD R27, R4.reuse, 0x300 ;  /* 0x00000300041b7836 */ /* 0x040fe20000000000 */
[C---:B------:R-:W-:Y:S01]  /*02d0*/  IADD3 R28, PT, PT, R4.reuse, 0x800, RZ ;  /* 0x00000800041c7810 */ /* 0x040fe20007ffe0ff */
[----:B------:R-:W-:-:S02]  /*02e0*/  VIADD R11, R4, 0x200 ;  /* 0x00000200040b7836 */ /* 0x000fc40000000000 */
[----:B------:R-:W-:-:S04]  /*02f0*/  IMAD.WIDE.U32 R26, R27, 0x4, R12 ;  /* 0x000000041b1a7825 */ /* 0x000fc800078e000c */
[--C-:B0-----:R-:W-:Y:S02]  /*0300*/  IMAD.WIDE.U32 R16, R29, 0x4, R12.reuse ;  /* 0x000000041d107825 */ /* 0x101fe400078e000c */
[----:B------:R-:W3:Y:S02]  /*0310*/  LDG.E R26, desc[UR6][R26.64] ;  /* 0x000000061a1a7981 */ /* 0x000ee4000c1e1900 */
[C---:B------:R-:W-:Y:S02]  /*0320*/  VIADD R19, R4.reuse, 0x400 ;  /* 0x0000040004137836 */ /* 0x040fe40000000000 */
[C---:B------:R-:W-:Y:S01]  /*0330*/  VIADD R23, R4.reuse, 0x500 ;  /* 0x0000050004177836 */ /* 0x040fe20000000000 */
[----:B------:R0:W4:Y:S01]  /*0340*/  LDG.E R22, desc[UR6][R16.64] ;  /* 0x0000000610167981 */ /* 0x000122000c1e1900 */
[----:B------:R-:W-:Y:S02]  /*0350*/  VIADD R29, R4, 0x700 ;  /* 0x00000700041d7836 */ /* 0x000fe40000000000 */
[----:B------:R-:W-:-:S04]  /*0360*/  IMAD.WIDE.U32 R10, R11, 0x4, R12 ;  /* 0x000000040b0a7825 */ /* 0x000fc800078e000c */
[--C-:B------:R-:W-:Y:S01]  /*0370*/  IMAD.WIDE.U32 R18, R19, 0x4, R12.reuse ;  /* 0x0000000413127825 */ /* 0x100fe200078e000c */
[----:B------:R1:W3:Y:S03]  /*0380*/  LDG.E R25, desc[UR6][R10.64] ;  /* 0x000000060a197981 */ /* 0x0002e6000c1e1900 */
[--C-:B------:R-:W-:Y:S01]  /*0390*/  IMAD.WIDE.U32 R20, R23, 0x4, R12.reuse ;  /* 0x0000000417147825 */ /* 0x100fe200078e000c */
[----:B------:R-:W4:Y:S03]  /*03a0*/  LDG.E R24, desc[UR6][R18.64] ;  /* 0x0000000612187981 */ /* 0x000f26000c1e1900 */
[--C-:B0-----:R-:W-:Y:S01]  /*03b0*/  IMAD.WIDE.U32 R16, R29, 0x4, R12.reuse ;  /* 0x000000041d107825 */ /* 0x101fe200078e000c */
[----:B------:R0:W4:Y:S03]  /*03c0*/  LDG.E R23, desc[UR6][R20.64] ;  /* 0x0000000614177981 */ /* 0x000126000c1e1900 */
[----:B------:R-:W-:Y:S01]  /*03d0*/  IMAD.WIDE.U32 R28, R28, 0x4, R12 ;  /* 0x000000041c1c7825 */ /* 0x000fe200078e000c */
[----:B------:R-:W4:Y:S03]  /*03e0*/  LDG.E R19, desc[UR6][R16.64] ;  /* 0x0000000610137981 */ /* 0x000f26000c1e1900 */
[----:B------:R-:W-:-:S02]  /*03f0*/  VIADD R27, R4, 0xa00 ;  /* 0x00000a00041b7836 */ /* 0x000fc40000000000 */
[----:B-1----:R-:W-:Y:S01]  /*0400*/  VIADD R11, R4, 0x900 ;  /* 0x00000900040b7836 */ /* 0x002fe20000000000 */
[----:B------:R1:W4:Y:S01]  /*0410*/  LDG.E R18, desc[UR6][R28.64] ;  /* 0x000000061c127981 */ /* 0x000322000c1e1900 */
[----:B0-----:R-:W-:-:S04]  /*0420*/  IMAD.WIDE.U32 R20, R27, 0x4, R12 ;  /* 0x000000041b147825 */ /* 0x001fc800078e000c */
[----:B------:R-:W-:Y:S02]  /*0430*/  VIADD R27, R4, 0xb00 ;  /* 0x00000b00041b7836 */ /* 0x000fe40000000000 */
[----:B------:R-:W-:-:S04]  /*0440*/  IMAD.WIDE.U32 R10, R11, 0x4, R12 ;  /* 0x000000040b0a7825 */ /* 0x000fc800078e000c */
[----:B-1----:R-:W-:Y:S02]  /*0450*/  VIADD R29, R4, 0xc00 ;  /* 0x00000c00041d7836 */ /* 0x002fe40000000000 */
[----:B------:R-:W4:Y:S02]  /*0460*/  LDG.E R11, desc[UR6][R10.64] ;  /* 0x000000060a0b7981 */ /* 0x000f24000c1e1900 */
[----:B------:R-:W-:-:S06]  /*0470*/  IMAD.WIDE.U32 R16, R29, 0x4, R12 ;  /* 0x000000041d107825 */ /* 0x000fcc00078e000c */
[----:B------:R0:W4:Y:S04]  /*0480*/  LDG.E R16, desc[UR6][R16.64] ;  /* 0x0000000610107981 */ /* 0x000128000c1e1900 */
[----:B------:R1:W4:Y:S01]  /*0490*/  LDG.E R10, desc[UR6][R20.64] ;  /* 0x00000006140a7981 */ /* 0x000322000c1e1900 */
[----:B0-----:R-:W-:Y:S01]  /*04a0*/  VIADD R17, R4, 0xf00 ;  /* 0x00000f0004117836 */ /* 0x001fe20000000000 */
[----:B--2--5:R-:W-:Y:S01]  /*04b0*/  IADD3 R9, PT, PT, R15, R9, R14 ;  /* 0x000000090f097210 */ /* 0x024fe20007ffe00e */
[----:B------:R-:W-:-:S04]  /*04c0*/  IMAD.WIDE.U32 R14, R27, 0x4, R12 ;  /* 0x000000041b0e7825 */ /* 0x000fc800078e000c */
[----:B------:R-:W-:Y:S02]  /*04d0*/  VIADD R27, R4, 0xd00 ;  /* 0x00000d00041b7836 */ /* 0x000fe40000000000 */
[----:B------:R-:W2:Y:S02]  /*04e0*/  LDG.E R15, desc[UR6][R14.64] ;  /* 0x000000060e0f7981 */ /* 0x000ea4000c1e1900 */
[----:B------:R-:W-:-:S04]  /*04f0*/  IMAD.WIDE.U32 R28, R27, 0x4, R12 ;  /* 0x000000041b1c7825 */ /* 0x000fc800078e000c */
[----:B------:R-:W-:Y:S02]  /*0500*/  VIADD R27, R4, 0xe00 ;  /* 0x00000e00041b7836 */ /* 0x000fe40000000000 */
[----:B------:R-:W2:Y:S02]  /*0510*/  LDG.E R29, desc[UR6][R28.64] ;  /* 0x000000061c1d7981 */ /* 0x000ea4000c1e1900 */
[----:B-1----:R-:W-:-:S04]  /*0520*/  IMAD.WIDE.U32 R20, R27, 0x4, R12 ;  /* 0x000000041b147825 */ /* 0x002fc800078e000c */
[----:B------:R-:W-:Y:S02]  /*0530*/  IMAD.WIDE.U32 R12, R17, 0x4, R12 ;  /* 0x00000004110c7825 */ /* 0x000fe400078e000c */
[----:B------:R-:W2:Y:S04]  /*0540*/  LDG.E R20, desc[UR6][R20.64] ;  /* 0x0000000614147981 */ /* 0x000ea8000c1e1900 */
[----:B------:R-:W2:Y:S01]  /*0550*/  LDG.E R12, desc[UR6][R12.64] ;  /* 0x000000060c0c7981 */ /* 0x000ea2000c1e1900 */
[----:B---3--:R-:W-:Y:S02]  /*0560*/  IADD3 R9, PT, PT, R26, R25, R9 ;  /* 0x000000191a097210 */ /* 0x008fe40007ffe009 */
[----:B------:R-:W-:Y:S02]  /*0570*/  IADD3 R8, PT, PT, R8, 0x10, RZ ;  /* 0x0000001008087810 */ /* 0x000fe40007ffe0ff */
[----:B----4-:R-:W-:-:S02]  /*0580*/  IADD3 R9, PT, PT, R23, R24, R9 ;  /* 0x0000001817097210 */ /* 0x010fc40007ffe009 */
[----:B------:R-:W-:Y:S02]  /*0590*/  ISETP.NE.AND P0, PT, R8, RZ, PT ;  /* 0x000000ff0800720c */ /* 0x000fe40003f05270 */
[----:B------:R-:W-:Y:S01]  /*05a0*/  IADD3 R9, PT, PT, R19, R22, R9 ;  /* 0x0000001613097210 */ /* 0x000fe20007ffe009 */
[----:B------:R-:W-:Y:S02]  /*05b0*/  VIADD R7, R7, 0x1000 ;  /* 0x0000100007077836 */ /* 0x000fe40000000000 */
[----:B------:R-:W-:Y:S01]  /*05c0*/  VIADD R4, R4, 0x1000 ;  /* 0x0000100004047836 */ /* 0x000fe20000000000 */
[----:B------:R-:W-:-:S04]  /*05d0*/  IADD3 R9, PT, PT, R11, R18, R9 ;  /* 0x000000120b097210 */ /* 0x000fc80007ffe009 */
[----:B--2---:R-:W-:-:S04]  /*05e0*/  IADD3 R9, PT, PT, R15, R10, R9 ;  /* 0x0000000a0f097210 */ /* 0x004fc80007ffe009 */
[----:B------:R-:W-:-:S04]  /*05f0*/  IADD3 R9, PT, PT, R29, R16, R9 ;  /* 0x000000101d097210 */ /* 0x000fc80007ffe009 */
[----:B------:R-:W-:Y:S01]  /*0600*/  IADD3 R14, PT, PT, R12, R20, R9 ;  /* 0x000000140c0e7210 */ /* 0x000fe20007ffe009 */
[----:B------:R-:W-:Y:S06]  /*0610*/  @P0 BRA `(.L_x_182) ;  /* 0xfffffffc000c0947 */ /* 0x000fec000383ffff */
[----:B------:R-:W-:Y:S05]  /*0620*/  BSYNC.RECONVERGENT B3 ;  /* 0x0000000000037941 */ /* 0x000fea0003800200 */
.L_x_181:
[----:B------:R-:W-:-:S07]  /*0630*/  VIADD R4, R7, 0xfffff800 ;  /* 0xfffff80007047836 */ /* 0x000fce0000000000 */
.L_x_180:
[----:B------:R-:W-:Y:S05]  /*0640*/  BSYNC.RECONVERGENT B2 ;  /* 0x0000000000027941 */ /* 0x000fea0003800200 */
.L_x_179:
[----:B------:R-:W-:-:S13]  /*0650*/  ISETP.NE.AND P0, PT, R6, RZ, PT ;  /* 0x000000ff0600720c */ /* 0x000fda0003f05270 */
[----:B------:R-:W-:Y:S05]  /*0660*/  @!P0 BRA `(.L_x_178) ;  /* 0x0000000400188947 */ /* 0x000fea0003800000 */
[----:B------:R-:W-:Y:S01]  /*0670*/  ISETP.GE.U32.AND P0, PT, R6, 0x8, PT ;  /* 0x000000080600780c */ /* 0x000fe20003f06070 */
[----:B------:R-:W-:Y:S01]  /*0680*/  BSSY.RECONVERGENT B2, `(.L_x_183) ;  /* 0x0000022000027945 */ /* 0x000fe20003800200 */
[----:B------:R-:W-:-:S04]  /*0690*/  LOP3.LUT R24, R5, 0x7, RZ, 0xc0, !PT ;  /* 0x0000000705187812 */ /* 0x000fc800078ec0ff */
[----:B------:R-:W-:-:S07]  /*06a0*/  ISETP.NE.AND P1, PT, R24, RZ, PT ;  /* 0x000000ff1800720c */ /* 0x000fce0003f25270 */
[----:B------:R-:W-:Y:S06]  /*06b0*/  @!P0 BRA `(.L_x_184) ;  /* 0x0000000000788947 */ /* 0x000fec0003800000 */
[----:B------:R-:W1:Y:S01]  /*06c0*/  LDC.64 R10, c[0x0][0x380] ;  /* 0x0000e000ff0a7b82 */ /* 0x000e620000000a00 */
[----:B------:R-:W-:-:S04]  /*06d0*/  IMAD R27, R3, 0x1000, R4 ;  /* 0x00001000031b7824 */ /* 0x000fc800078e0204 */
[C---:B------:R-:W-:Y:S02]  /*06e0*/  VIADD R21, R27.reuse, 0x100 ;  /* 0x000001001b157836 */ /* 0x040fe40000000000 */
[C---:B------:R-:W-:Y:S02]  /*06f0*/  VIADD R17, R27.reuse, 0x300 ;  /* 0x000003001b117836 */ /* 0x040fe40000000000 */
[C---:B------:R-:W-:Y:S01]  /*0700*/  VIADD R23, R27.reuse, 0x200 ;  /* 0x000002001b177836 */ /* 0x040fe20000000000 */
[C---:B------:R-:W-:Y:S01]  /*0710*/  IADD3 R7, PT, PT, R27.reuse, 0x400, RZ ;  /* 0x000004001b077810 */ /* 0x040fe20007ffe0ff */
[C---:B------:R-:W-:Y:S02]  /*0720*/  VIADD R9, R27.reuse, 0x500 ;  /* 0x000005001b097836 */ /* 0x040fe40000000000 */
[C---:B------:R-:W-:Y:S02]  /*0730*/  VIADD R25, R27.reuse, 0x600 ;  /* 0x000006001b197836 */ /* 0x040fe40000000000 */
[----:B-1----:R-:W-:-:S04]  /*0740*/  IMAD.WIDE.U32 R12, R27, 0x4, R10 ;  /* 0x000000041b0c7825 */ /* 0x002fc800078e000a */
[--C-:B------:R-:W-:Y:S01]  /*0750*/  IMAD.WIDE.U32 R20, R21, 0x4, R10.reuse ;  /* 0x0000000415147825 */ /* 0x100fe200078e000a */
[----:B0-----:R0:W2:Y:S03]  /*0760*/  LDG.E R15, desc[UR6][R12.64] ;  /* 0x000000060c0f7981 */ /* 0x0010a6000c1e1900 */
[--C-:B------:R-:W-:Y:S01]  /*0770*/  IMAD.WIDE.U32 R16, R17, 0x4, R10.reuse ;  /* 0x0000000411107825 */ /* 0x100fe200078e000a */
[----:B------:R-:W2:Y:S03]  /*0780*/  LDG.E R18, desc[UR6][R20.64] ;  /* 0x0000000614127981 */ /* 0x000ea6000c1e1900 */
[----:B------:R-:W-:Y:S02]  /*0790*/  IMAD.WIDE.U32 R22, R23, 0x4, R10 ;  /* 0x0000000417167825 */ /* 0x000fe400078e000a */
[----:B------:R-:W3:Y:S02]  /*07a0*/  LDG.E R16, desc[UR6][R16.64] ;  /* 0x0000000610107981 */ /* 0x000ee4000c1e1900 */
[----:B------:R-:W-:-:S02]  /*07b0*/  VIADD R27, R27, 0x700 ;  /* 0x000007001b1b7836 */ /* 0x000fc40000000000 */
[--C-:B------:R-:W-:Y:S01]  /*07c0*/  IMAD.WIDE.U32 R6, R7, 0x4, R10.reuse ;  /* 0x0000000407067825 */ /* 0x100fe200078e000a */
[----:B------:R-:W3:Y:S03]  /*07d0*/  LDG.E R19, desc[UR6][R22.64] ;  /* 0x0000000616137981 */ /* 0x000ee6000c1e1900 */
[--C-:B------:R-:W-:Y:S02]  /*07e0*/  IMAD.WIDE.U32 R8, R9, 0x4, R10.reuse ;  /* 0x0000000409087825 */ /* 0x100fe400078e000a */
[----:B------:R-:W4:Y:S02]  /*07f0*/  LDG.E R7, desc[UR6][R6.64] ;  /* 0x0000000606077981 */ /* 0x000f24000c1e1900 */
[--C-:B0-----:R-:W-:Y:S02]  /*0800*/  IMAD.WIDE.U32 R12, R25, 0x4, R10.reuse ;  /* 0x00000004190c7825 */ /* 0x101fe400078e000a */
[----:B------:R-:W4:Y:S02]  /*0810*/  LDG.E R8, desc[UR6][R8.64] ;  /* 0x0000000608087981 */ /* 0x000f24000c1e1900 */
[----:B------:R-:W-:-:S02]  /*0820*/  IMAD.WIDE.U32 R10, R27, 0x4, R10 ;  /* 0x000000041b0a7825 */ /* 0x000fc400078e000a */
[----:B------:R-:W4:Y:S04]  /*0830*/  LDG.E R13, desc[UR6][R12.64] ;  /* 0x000000060c0d7981 */ /* 0x000f28000c1e1900 */
[----:B------:R-:W4:Y:S01]  /*0840*/  LDG.E R10, desc[UR6][R10.64] ;  /* 0x000000060a0a7981 */ /* 0x000f22000c1e1900 */
[----:B------:R-:W-:Y:S01]  /*0850*/  VIADD R4, R4, 0x800 ;  /* 0x0000080004047836 */ /* 0x000fe20000000000 */
[----:B--2--5:R-:W-:-:S04]  /*0860*/  IADD3 R18, PT, PT, R18, R15, R14 ;  /* 0x0000000f12127210 */ /* 0x024fc80007ffe00e */
[----:B---3--:R-:W-:-:S04]  /*0870*/  IADD3 R18, PT, PT, R16, R19, R18 ;  /* 0x0000001310127210 */ /* 0x008fc80007ffe012 */
[----:B----4-:R-:W-:-:S04]  /*0880*/  IADD3 R18, PT, PT, R8, R7, R18 ;  /* 0x0000000708127210 */ /* 0x010fc80007ffe012 */
[----:B------:R-:W-:-:S07]  /*0890*/  IADD3 R14, PT, PT, R10, R13, R18 ;  /* 0x0000000d0a0e7210 */ /* 0x000fce0007ffe012 */
.L_x_184:
[----:B------:R-:W-:Y:S05]  /*08a0*/  BSYNC.RECONVERGENT B2 ;  /* 0x0000000000027941 */ /* 0x000fea0003800200 */
.L_x_183:
        /* <DEDUP_REMOVED lines=8> */
[C---:B------:R-:W-:Y:S01]  /*0930*/  VIADD R13, R11.reuse, 0x100 ;  /* 0x000001000b0d7836 */ /* 0x040fe20000000000 */
[C---:B------:R-:W-:Y:S01]  /*0940*/  IADD3 R17, PT, PT, R11.reuse, 0x300, RZ ;  /* 0x000003000b117810 */ /* 0x040fe20007ffe0ff */
[C---:B0-----:R-:W-:Y:S02]  /*0950*/  VIADD R15, R11.reuse, 0x200 ;  /* 0x000002000b0f7836 */ /* 0x041fe40000000000 */
[----:B-1----:R-:W-:-:S04]  /*0960*/  IMAD.WIDE.U32 R8, R11, 0x4, R6 ;  /* 0x000000040b087825 */ /* 0x002fc800078e0006 */
[--C-:B------:R-:W-:Y:S02]  /*0970*/  IMAD.WIDE.U32 R10, R13, 0x4, R6.reuse ;  /* 0x000000040d0a7825 */ /* 0x100fe400078e0006 */
[----:B------:R-:W2:Y:S02]  /*0980*/  LDG.E R9, desc[UR6][R8.64] ;  /* 0x0000000608097981 */ /* 0x000ea4000c1e1900 */
[--C-:B------:R-:W-:Y:S02]  /*0990*/  IMAD.WIDE.U32 R12, R15, 0x4, R6.reuse ;  /* 0x000000040f0c7825 */ /* 0x100fe400078e0006 */
[----:B------:R-:W2:Y:S02]  /*09a0*/  LDG.E R10, desc[UR6][R10.64] ;  /* 0x000000060a0a7981 */ /* 0x000ea4000c1e1900 */
[----:B------:R-:W-:Y:S02]  /*09b0*/  IMAD.WIDE.U32 R6, R17, 0x4, R6 ;  /* 0x0000000411067825 */ /* 0x000fe400078e0006 */
[----:B------:R-:W3:Y:S04]  /*09c0*/  LDG.E R13, desc[UR6][R12.64] ;  /* 0x000000060c0d7981 */ /* 0x000ee8000c1e1900 */
[----:B------:R-:W3:Y:S01]  /*09d0*/  LDG.E R6, desc[UR6][R6.64] ;  /* 0x0000000606067981 */ /* 0x000ee2000c1e1900 */
[----:B------:R-:W-:Y:S01]  /*09e0*/  VIADD R4, R4, 0x400 ;  /* 0x0000040004047836 */ /* 0x000fe20000000000 */
[----:B--2--5:R-:W-:-:S04]  /*09f0*/  IADD3 R14, PT, PT, R10, R9, R14 ;  /* 0x000000090a0e7210 */ /* 0x024fc80007ffe00e */
[----:B---3--:R-:W-:-:S07]  /*0a00*/  IADD3 R14, PT, PT, R6, R13, R14 ;  /* 0x0000000d060e7210 */ /* 0x008fce0007ffe00e */
.L_x_186:
[----:B------:R-:W-:Y:S05]  /*0a10*/  BSYNC.RECONVERGENT B2 ;  /* 0x0000000000027941 */ /* 0x000fea0003800200 */
.L_x_185:
[----:B------:R-:W-:Y:S05]  /*0a20*/  @!P1 BRA `(.L_x_178) ;  /* 0x0000000000289947 */ /* 0x000fea0003800000 */
[----:B------:R-:W1:Y:S01]  /*0a30*/  LDC.64 R6, c[0x0][0x380] ;  /* 0x0000e000ff067b82 */ /* 0x000e620000000a00 */
[----:B------:R-:W-:Y:S02]  /*0a40*/  IMAD R9, R3, 0x1000, R4 ;  /* 0x0000100003097824 */ /* 0x000fe400078e0204 */
[----:B------:R-:W-:-:S07]  /*0a50*/  IMAD.MOV R8, RZ, RZ, -R5 ;  /* 0x000000ffff087224 */ /* 0x000fce00078e0a05 */
.L_x_187:
[----:B-1----:R-:W-:-:S06]  /*0a60*/  IMAD.WIDE.U32 R4, R9, 0x4, R6 ;  /* 0x0000000409047825 */ /* 0x002fcc00078e0006 */
[----:B------:R-:W2:Y:S01]  /*0a70*/  LDG.E R5, desc[UR6][R4.64] ;  /* 0x0000000604057981 */ /* 0x000ea2000c1e1900 */
[----:B------:R-:W-:Y:S02]  /*0a80*/  VIADD R8, R8, 0x1 ;  /* 0x0000000108087836 */ /* 0x000fe40000000000 */
[----:B------:R-:W-:-:S03]  /*0a90*/  VIADD R9, R9, 0x100 ;  /* 0x0000010009097836 */ /* 0x000fc60000000000 */
[----:B------:R-:W-:Y:S01]  /*0aa0*/  ISETP.NE.AND P0, PT, R8, RZ, PT ;  /* 0x000000ff0800720c */ /* 0x000fe20003f05270 */
[----:B--2--5:R-:W-:-:S12]  /*0ab0*/  IMAD.IADD R14, R5, 0x1, R14 ;  /* 0x00000001050e7824 */ /* 0x024fd800078e020e */
[----:B------:R-:W-:Y:S05]  /*0ac0*/  @P0 BRA `(.L_x_187) ;  /* 0xfffffffc00e40947 */ /* 0x000fea000383ffff */
.L_x_178:
[----:B------:R-:W-:Y:S05]  /*0ad0*/  BSYNC.RECONVERGENT B1 ;  /* 0x0000000000017941 */ /* 0x000fea0003800200 */
.L_x_177:
[----:B------:R-:W-:-:S13]  /*0ae0*/  ISETP.GE.U32.AND P0, PT, R0, 0x100, PT ;  /* 0x000001000000780c */ /* 0x000fda0003f06070 */
[----:B------:R-:W-:Y:S05]  /*0af0*/  @!P0 BRA `(.L_x_188) ;  /* 0x0000000000ac8947 */ /* 0x000fea0003800000 */
[----:B------:R-:W1:Y:S01]  /*0b00*/  S2R R8, SR_LANEID ;  /* 0x0000000000087919 */ /* 0x000e620000000000 */
[----:B-----5:R-:W2:Y:S01]  /*0b10*/  SHFL.DOWN PT, R0, R14, 0x1, 0x1f ;  /* 0x08201f000e007f89 */ /* 0x020ea200000e0000 */
[C---:B-1----:R-:W-:Y:S02]  /*0b20*/  ISETP.GT.AND P0, PT, R8.reuse, 0x1e, PT ;  /* 0x0000001e0800780c */ /* 0x042fe40003f04270 */
[----:B------:R-:W-:Y:S02]  /*0b30*/  ISETP.NE.AND P1, PT, R8, RZ, PT ;  /* 0x000000ff0800720c */ /* 0x000fe40003f25270 */
[----:B--2---:R-:W-:Y:S02]  /*0b40*/  SEL R5, R0, RZ, !P0 ;  /* 0x000000ff00057207 */ /* 0x004fe40004000000 */
[----:B------:R-:W-:Y:S02]  /*0b50*/  ISETP.GT.AND P0, PT, R8, 0x1d, PT ;  /* 0x0000001d0800780c */ /* 0x000fe40003f04270 */
[----:B------:R-:W-:-:S05]  /*0b60*/  IADD3 R5, PT, PT, R5, R14, RZ ;  /* 0x0000000e05057210 */ /* 0x000fca0007ffe0ff */
[----:B------:R-:W1:Y:S02]  /*0b70*/  SHFL.DOWN PT, R0, R5, 0x2, 0x1f ;  /* 0x08401f0005007f89 */ /* 0x000e6400000e0000 */
[----:B------:R-:W-:Y:S01]  /*0b80*/  @!P1 MOV R6, 0x400 ;  /* 0x0000040000069802 */ /* 0x000fe20000000f00 */
[----:B------:R-:W2:Y:S01]  /*0b90*/  @!P1 S2R R9, SR_CgaCtaId ;  /* 0x0000000000099919 */ /* 0x000ea20000008800 */
[----:B-1----:R-:W-:Y:S02]  /*0ba0*/  SEL R0, R0, RZ, !P0 ;  /* 0x000000ff00007207 */ /* 0x002fe40004000000 */
[----:B------:R-:W-:-:S03]  /*0bb0*/  ISETP.GT.AND P0, PT, R8, 0x1b, PT ;  /* 0x0000001b0800780c */ /* 0x000fc60003f04270 */
[----:B------:R-:W-:-:S05]  /*0bc0*/  IMAD.IADD R0, R5, 0x1, R0 ;  /* 0x0000000105007824 */ /* 0x000fca00078e0200 */
[----:B------:R-:W1:Y:S01]  /*0bd0*/  SHFL.DOWN PT, R4, R0, 0x4, 0x1f ;  /* 0x08801f0000047f89 */ /* 0x000e6200000e0000 */
[----:B--2---:R-:W-:Y:S02]  /*0be0*/  @!P1 LEA R9, R9, R6, 0x18 ;  /* 0x0000000609099211 */ /* 0x004fe400078ec0ff */
[----:B-1----:R-:W-:Y:S02]  /*0bf0*/  SEL R7, R4, RZ, !P0 ;  /* 0x000000ff04077207 */ /* 0x002fe40004000000 */
[----:B------:R-:W-:-:S03]  /*0c00*/  ISETP.GT.AND P0, PT, R8, 0x17, PT ;  /* 0x000000170800780c */ /* 0x000fc60003f04270 */
[----:B------:R-:W-:Y:S01]  /*0c10*/  IMAD.IADD R7, R0, 0x1, R7 ;  /* 0x0000000100077824 */ /* 0x000fe200078e0207 */
[----:B------:R-:W-:-:S04]  /*0c20*/  @!P1 SHF.R.U32.HI R0, RZ, 0x3, R2 ;  /* 0x00000003ff009819 */ /* 0x000fc80000011602 */
[----:B------:R-:W1:Y:S01]  /*0c30*/  SHFL.DOWN PT, R4, R7, 0x8, 0x1f ;  /* 0x09001f0007047f89 */ /* 0x000e6200000e0000 */
[----:B------:R-:W-:-:S05]  /*0c40*/  @!P1 LOP3.LUT R0, R0, 0x7c, RZ, 0xc0, !PT ;  /* 0x0000007c00009812 */ /* 0x000fca00078ec0ff */
[----:B------:R-:W-:Y:S01]  /*0c50*/  @!P1 IMAD.IADD R0, R0, 0x1, R9 ;  /* 0x0000000100009824 */ /* 0x000fe200078e0209 */
[----:B-1----:R-:W-:Y:S02]  /*0c60*/  SEL R4, R4, RZ, !P0 ;  /* 0x000000ff04047207 */ /* 0x002fe40004000000 */
[----:B------:R-:W-:-:S03]  /*0c70*/  ISETP.GT.AND P0, PT, R8, 0xf, PT ;  /* 0x0000000f0800780c */ /* 0x000fc60003f04270 */
[----:B------:R-:W-:-:S05]  /*0c80*/  IMAD.IADD R4, R7, 0x1, R4 ;  /* 0x0000000107047824 */ /* 0x000fca00078e0204 */
[----:B------:R-:W1:Y:S02]  /*0c90*/  SHFL.DOWN PT, R5, R4, 0x10, 0x1f ;  /* 0x0a001f0004057f89 */ /* 0x000e6400000e0000 */
[----:B-1----:R-:W-:Y:S02]  /*0ca0*/  SEL R5, R5, RZ, !P0 ;  /* 0x000000ff05057207 */ /* 0x002fe40004000000 */
        /* <DEDUP_REMOVED lines=8> */
[----:B--2---:R-:W-:Y:S04]  /*0d30*/  LDS R0, [UR4+0xc] ;  /* 0x00000c04ff007984 */ /* 0x004fe80008000800 */
[----:B------:R-:W1:Y:S04]  /*0d40*/  LDS.128 R4, [UR4+0x10] ;  /* 0x00001004ff047984 */ /* 0x000e680008000c00 */
[----:B------:R-:W2:Y:S01]  /*0d50*/  LDS.64 R8, [UR4+0x20] ;  /* 0x00002004ff087984 */ /* 0x000ea20008000a00 */
[----:B-1----:R-:W-:-:S04]  /*0d60*/  IADD3 R0, PT, PT, R4, R0, R11 ;  /* 0x0000000004007210 */ /* 0x002fc80007ffe00b */
[----:B------:R-:W-:-:S04]  /*0d70*/  IADD3 R0, PT, PT, R6, R0, R5 ;  /* 0x0000000006007210 */ /* 0x000fc80007ffe005 */
[----:B--2---:R-:W-:-:S05]  /*0d80*/  IADD3 R0, PT, PT, R8, R0, R7 ;  /* 0x0000000008007210 */ /* 0x004fca0007ffe007 */
[----:B------:R-:W-:Y:S01]  /*0d90*/  IMAD.IADD R11, R0, 0x1, R9 ;  /* 0x00000001000b7824 */ /* 0x000fe200078e0209 */
[----:B------:R-:W-:Y:S06]  /*0da0*/  BRA `(.L_x_189) ;  /* 0x00000014007c7947 */ /* 0x000fec0003800000 */
.L_x_188:
[----:B------:R-:W-:Y:S01]  /*0db0*/  LOP3.LUT R4, R2, 0x3e0, RZ, 0xc0, !PT ;  /* 0x000003e002047812 */ /* 0x000fe200078ec0ff */
[----:B------:R-:W1:Y:S03]  /*0dc0*/  S2R R10, SR_LANEID ;  /* 0x00000000000a7919 */ /* 0x000e660000000000 */
[----:B------:R-:W-:Y:S02]  /*0dd0*/  LOP3.LUT R7, RZ, R4, RZ, 0x33, !PT ;  /* 0x00000004ff077212 */ /* 0x000fe400078e33ff */
[----:B------:R-:W-:-:S03]  /*0de0*/  IADD3 R5, PT, PT, R4, 0x20, RZ ;  /* 0x0000002004057810 */ /* 0x000fc60007ffe0ff */
[----:B------:R-:W-:Y:S01]  /*0df0*/  IMAD.IADD R7, R0, 0x1, R7 ;  /* 0x0000000100077824 */ /* 0x000fe200078e0207 */
[----:B------:R-:W-:-:S04]  /*0e00*/  ISETP.GT.U32.AND P0, PT, R5, R0, PT ;  /* 0x000000000500720c */ /* 0x000fc80003f04070 */
[----:B------:R-:W-:-:S05]  /*0e10*/  SEL R7, R7, 0x1f, P0 ;  /* 0x0000001f07077807 */ /* 0x000fca0000000000 */
[----:B-----5:R-:W2:Y:S01]  /*0e20*/  SHFL.DOWN PT, R4, R14, 0x1, R7 ;  /* 0x082000000e047989 */ /* 0x020ea200000e0007 */
[CC--:B-1----:R-:W-:Y:S01]  /*0e30*/  ISETP.GE.AND P0, PT, R10.reuse, R7.reuse, PT ;  /* 0x000000070a00720c */ /* 0x0c2fe20003f06270 */
[C---:B------:R-:W-:Y:S01]  /*0e40*/  VIADD R6, R10.reuse, 0x2 ;  /* 0x000000020a067836 */ /* 0x040fe20000000000 */
[C---:B------:R-:W-:Y:S01]  /*0e50*/  ISETP.NE.AND P1, PT, R10.reuse, RZ, PT ;  /* 0x000000ff0a00720c */ /* 0x040fe20003f25270 */
[----:B------:R-:W-:Y:S01]  /*0e60*/  VIADD R8, R10, 0x4 ;  /* 0x000000040a087836 */ /* 0x000fe20000000000 */
[----:B--2---:R-:W-:Y:S02]  /*0e70*/  SEL R5, R4, RZ, !P0 ;  /* 0x000000ff04057207 */ /* 0x004fe40004000000 */
[----:B------:R-:W-:-:S03]  /*0e80*/  ISETP.GT.AND P0, PT, R6, R7, PT ;  /* 0x000000070600720c */ /* 0x000fc60003f04270 */
[----:B------:R-:W-:-:S06]  /*0e90*/  IMAD.IADD R4, R5, 0x1, R14 ;  /* 0x0000000105047824 */ /* 0x000fcc00078e020e */
[----:B------:R-:W1:Y:S01]  /*0ea0*/  @!P1 S2R R11, SR_CgaCtaId ;  /* 0x00000000000b9919 */ /* 0x000e620000008800 */
[----:B------:R-:W-:Y:S01]  /*0eb0*/  @!P1 SHF.R.U32.HI R9, RZ, 0x3, R2 ;  /* 0x00000003ff099819 */ /* 0x000fe20000011602 */
[----:B------:R-:W2:Y:S03]  /*0ec0*/  SHFL.DOWN PT, R5, R4, 0x2, R7 ;  /* 0x0840000004057989 */ /* 0x000ea600000e0007 */
[----:B------:R-:W-:Y:S02]  /*0ed0*/  @!P1 LOP3.LUT R9, R9, 0x7c, RZ, 0xc0, !PT ;  /* 0x0000007c09099812 */ /* 0x000fe400078ec0ff */
[----:B--2---:R-:W-:Y:S02]  /*0ee0*/  SEL R5, R5, RZ, !P0 ;  /* 0x000000ff05057207 */ /* 0x004fe40004000000 */
[----:B------:R-:W-:-:S03]  /*0ef0*/  ISETP.GT.AND P0, PT, R8, R7, PT ;  /* 0x000000070800720c */ /* 0x000fc60003f04270 */
[----:B------:R-:W-:Y:S01]  /*0f00*/  IMAD.IADD R6, R4, 0x1, R5 ;  /* 0x0000000104067824 */ /* 0x000fe200078e0205 */
[----:B------:R-:W-:-:S04]  /*0f10*/  IADD3 R4, PT, PT, R10, 0x8, RZ ;  /* 0x000000080a047810 */ /* 0x000fc80007ffe0ff */
[----:B------:R-:W2:Y:S02]  /*0f20*/  SHFL.DOWN PT, R5, R6, 0x4, R7 ;  /* 0x0880000006057989 */ /* 0x000ea400000e0007 */
[----:B--2---:R-:W-:Y:S02]  /*0f30*/  SEL R5, R5, RZ, !P0 ;  /* 0x000000ff05057207 */ /* 0x004fe40004000000 */
[----:B------:R-:W-:-:S03]  /*0f40*/  ISETP.GT.AND P0, PT, R4, R7, PT ;  /* 0x000000070400720c */ /* 0x000fc60003f04270 */
[----:B------:R-:W-:Y:S02]  /*0f50*/  IMAD.IADD R8, R6, 0x1, R5 ;  /* 0x0000000106087824 */ /* 0x000fe400078e0205 */
[----:B------:R-:W-:Y:S01]  /*0f60*/  VIADD R6, R10, 0x10 ;  /* 0x000000100a067836 */ /* 0x000fe20000000000 */
[----:B------:R-:W-:Y:S02]  /*0f70*/  @!P1 MOV R10, 0x400 ;  /* 0x00000400000a9802 */ /* 0x000fe40000000f00 */
[----:B------:R-:W2:Y:S02]  /*0f80*/  SHFL.DOWN PT, R5, R8, 0x8, R7 ;  /* 0x0900000008057989 */ /* 0x000ea400000e0007 */
[----:B-1----:R-:W-:-:S05]  /*0f90*/  @!P1 LEA R10, R11, R10, 0x18 ;  /* 0x0000000a0b0a9211 */ /* 0x002fca00078ec0ff */
[----:B------:R-:W-:Y:S01]  /*0fa0*/  @!P1 IMAD.IADD R10, R9, 0x1, R10 ;  /* 0x00000001090a9824 */ /* 0x000fe200078e020a */
[----:B--2---:R-:W-:Y:S02]  /*0fb0*/  SEL R5, R5, RZ, !P0 ;  /* 0x000000ff05057207 */ /* 0x004fe40004000000 */
[----:B------:R-:W-:-:S03]  /*0fc0*/  ISETP.GT.AND P0, PT, R6, R7, PT ;  /* 0x000000070600720c */ /* 0x000fc60003f04270 */
[----:B------:R-:W-:-:S05]  /*0fd0*/  IMAD.IADD R4, R8, 0x1, R5 ;  /* 0x0000000108047824 */ /* 0x000fca00078e0205 */
[----:B------:R-:W1:Y:S02]  /*0fe0*/  SHFL.DOWN PT, R5, R4, 0x10, R7 ;  /* 0x0a00000004057989 */ /* 0x000e6400000e0007 */
[----:B-1----:R-:W-:Y:S02]  /*0ff0*/  SEL R5, R5, RZ, !P0 ;  /* 0x000000ff05057207 */ /* 0x002fe40004000000 */
[----:B------:R-:W-:-:S03]  /*1000*/  ISETP.NE.AND P0, PT, R2, RZ, PT ;  /* 0x000000ff0200720c */ /* 0x000fc60003f05270 */
[----:B------:R-:W-:-:S05]  /*1010*/  IMAD.IADD R11, R4, 0x1, R5 ;  /* 0x00000001040b7824 */ /* 0x000fca00078e0205 */
[----:B------:R1:W-:Y:S01]  /*1020*/  @!P1 STS [R10+0x8], R11 ;  /* 0x0000080b0a009388 */ /* 0x0003e20000000800 */
[----:B------:R-:W-:Y:S06]  /*1030*/  BAR.SYNC.DEFER_BLOCKING 0x0 ;  /* 0x0000000000007b1d */ /* 0x000fec0000010000 */
[----:B------:R-:W-:Y:S05]  /*1040*/  @P0 BRA `(.L_x_189) ;  /* 0x0000001000d40947 */ /* 0x000fea0003800000 */
[----:B------:R-:W2:Y:S01]  /*1050*/  S2UR UR5, SR_CgaCtaId ;  /* 0x00000000000579c3 */ /* 0x000ea20000008800 */
[----:B------:R-:W-:Y:S01]  /*1060*/  UMOV UR4, 0x400 ;  /* 0x0000040000047882 */ /* 0x000fe20000000000 */
[C---:B------:R-:W-:Y:S02]  /*1070*/  ISETP.GT.U32.AND P2, PT, R0.reuse, 0x40, PT ;  /* 0x000000400000780c */ /* 0x040fe40003f44070 */
[C---:B------:R-:W-:Y:S02]  /*1080*/  ISETP.GT.U32.AND P1, PT, R0.reuse, 0x20, PT ;  /* 0x000000200000780c */ /* 0x040fe40003f24070 */
[----:B------:R-:W-:Y:S01]  /*1090*/  ISETP.GT.U32.AND P3, PT, R0, 0x80, PT ;  /* 0x000000800000780c */ /* 0x000fe20003f64070 */
[----:B--2---:R-:W-:-:S09]  /*10a0*/  ULEA UR4, UR5, UR4, 0x18 ;  /* 0x0000000405047291 */ /* 0x004fd2000f8ec0ff */
[----:B------:R-:W2:Y:S04]  /*10b0*/  LDS.128 R4, [UR4+0x10] ;  /* 0x00001004ff047984 */ /* 0x000ea80008000c00 */
[----:B------:R-:W3:Y:S04]  /*10c0*/  LDS R2, [UR4+0xc] ;  /* 0x00000c04ff027984 */ /* 0x000ee80008000800 */
[----:B------:R-:W4:Y:S01]  /*10d0*/  LDS.64 R8, [UR4+0x20] ;  /* 0x00002004ff087984 */ /* 0x000f220008000a00 */
[----:B--2---:R-:W-:Y:S02]  /*10e0*/  SEL R4, R4, RZ, P2 ;  /* 0x000000ff04047207 */ /* 0x004fe40001000000 */
[----:B------:R-:W-:-:S02]  /*10f0*/  ISETP.GT.U32.AND P2, PT, R0, 0x60, PT ;  /* 0x000000600000780c */ /* 0x000fc40003f44070 */
[----:B---3--:R-:W-:Y:S02]  /*1100*/  SEL R2, R2, RZ, P1 ;  /* 0x000000ff02027207 */ /* 0x008fe40000800000 */
[----:B------:R-:W-:Y:S02]  /*1110*/  SEL R5, R5, RZ, P2 ;  /* 0x000000ff05057207 */ /* 0x000fe40001000000 */
[----:B------:R-:W-:Y:S02]  /*1120*/  IADD3 R2, PT, PT, R4, R2, R11 ;  /* 0x0000000204027210 */ /* 0x000fe40007ffe00b */
[----:B------:R-:W-:Y:S02]  /*1130*/  ISETP.GT.U32.AND P1, PT, R0, 0xa0, PT ;  /* 0x000000a00000780c */ /* 0x000fe40003f24070 */
[----:B------:R-:W-:Y:S02]  /*1140*/  SEL R6, R6, RZ, P3 ;  /* 0x000000ff06067207 */ /* 0x000fe40001800000 */
[----:B------:R-:W-:-:S02]  /*1150*/  ISETP.GT.U32.AND P2, PT, R0, 0xc0, PT ;  /* 0x000000c00000780c */ /* 0x000fc40003f44070 */
[----:B------:R-:W-:Y:S02]  /*1160*/  ISETP.GT.U32.AND P3, PT, R0, 0xe0, PT ;  /* 0x000000e00000780c */ /* 0x000fe40003f64070 */
[----:B------:R-:W-:Y:S02]  /*1170*/  SEL R7, R7, RZ, P1 ;  /* 0x000000ff07077207 */ /* 0x000fe40000800000 */
[----:B------:R-:W-:Y:S02]  /*1180*/  IADD3 R2, PT, PT, R6, R2, R5 ;  /* 0x0000000206027210 */ /* 0x000fe40007ffe005 */
[----:B----4-:R-:W-:Y:S02]  /*1190*/  SEL R8, R8, RZ, P2 ;  /* 0x000000ff08087207 */ /* 0x010fe40001000000 */
[----:B------:R-:W-:Y:S02]  /*11a0*/  SEL R9, R9, RZ, P3 ;  /* 0x000000ff09097207 */ /* 0x000fe40001800000 */
[----:B------:R-:W-:-:S05]  /*11b0*/  IADD3 R2, PT, PT, R8, R2, R7 ;  /* 0x0000000208027210 */ /* 0x000fca0007ffe007 */
[----:B-1----:R-:W-:Y:S01]  /*11c0*/  IMAD.IADD R11, R2, 0x1, R9 ;  /* 0x00000001020b7824 */ /* 0x002fe200078e0209 */
[----:B------:R-:W-:Y:S06]  /*11d0*/  BRA `(.L_x_189) ;  /* 0x0000001000707947 */ /* 0x000fec0003800000 */
.L_x_174:
[----:B------:R-:W0:Y:S01]  /*11e0*/  S2R R2, SR_TID.X ;  /* 0x0000000000027919 */ /* 0x000e220000002100 */
[----:B------:R-:W1:Y:S02]  /*11f0*/  LDCU.64 UR4, c[0x0][0x380] ;  /* 0x00007000ff0477ac */ /* 0x000e640008000a00 */
[----:B-1----:R-:W-:Y:S01]  /*1200*/  MOV R4, UR4 ;  /* 0x0000000400047c02 */ /* 0x002fe20008000f00 */
[----:B------:R-:W-:Y:S02]  /*1210*/  IMAD.U32 R5, RZ, RZ, UR5 ;  /* 0x00000005ff057e24 */ /* 0x000fe4000f8e00ff */
[----:B0-----:R-:W-:-:S04]  /*1220*/  IMAD R7, R3, 0x1000, R2 ;  /* 0x0000100003077824 */ /* 0x001fc800078e0202 */
[----:B------:R-:W-:-:S05]  /*1230*/  IMAD.WIDE.U32 R6, R7, 0x4, R4 ;  /* 0x0000000407067825 */ /* 0x000fca00078e0004 */
        /* <DEDUP_REMOVED lines=16> */
[----:B------:R-:W-:-:S02]  /*1340*/  ISETP.GE.U32.AND P0, PT, R0, R13, PT ;  /* 0x0000000d0000720c */ /* 0x000fc40003f06070 */
        /* <DEDUP_REMOVED lines=9> */
[----:B------:R-:W-:Y:S01]  /*13e0*/  IMAD R9, R3, 0x1000, R13 ;  /* 0x0000100003097824 */ /* 0x000fe200078e020d */
[----:B------:R-:W-:Y:S01]  /*13f0*/  LOP3.LUT R6, RZ, R2, RZ, 0x33, !PT ;  /* 0x00000002ff067212 */ /* 0x000fe200078e33ff */
[----:B------:R-:W-:Y:S01]  /*1400*/  VIADD R0, R8, 0xfffff000 ;  /* 0xfffff00008007836 */ /* 0x000fe20000000000 */
[----:B------:R-:W-:Y:S02]  /*1410*/  UMOV UR4, URZ ;  /* 0x000000ff00047c82 */ /* 0x000fe40008000000 */
[----:B------:R-:W-:Y:S02]  /*1420*/  IADD3 R6, PT, PT, -R13, R8, R6 ;  /* 0x000000080d067210 */ /* 0x000fe40007ffe106 */
[C---:B------:R-:W-:Y:S02]  /*1430*/  ISETP.GT.U32.AND P0, PT, R9.reuse, R0, PT ;  /* 0x000000000900720c */ /* 0x040fe40003f04070 */
[----:B------:R-:W-:Y:S01]  /*1440*/  IADD3 R7, PT, PT, R9, 0x800, R2 ;  /* 0x0000080009077810 */ /* 0x000fe20007ffe002 */
[----:B------:R-:W-:-:S02]  /*1450*/  IMAD.MOV.U32 R2, RZ, RZ, R9 ;  /* 0x000000ffff027224 */ /* 0x000fc400078e0009 */
[----:B------:R-:W-:-:S08]  /*1460*/  IMAD R6, R3, -0x1000, R6 ;  /* 0xfffff00003067824 */ /* 0x000fd000078e0206 */
[----:B------:R-:W-:Y:S05]  /*1470*/  @P0 BRA `(.L_x_191) ;  /* 0x00000000009c0947 */ /* 0x000fea0003800000 */
[----:B------:R-:W0:Y:S08]  /*1480*/  LDC R8, c[0x0][0x3a8] ;  /* 0x0000ea00ff087b82 */ /* 0x000e300000000800 */
[----:B------:R-:W1:Y:S02]  /*1490*/  LDC.64 R4, c[0x0][0x380] ;  /* 0x0000e000ff047b82 */ /* 0x000e640000000a00 */
.L_x_192:
[----:B------:R-:W2:Y:S02]  /*14a0*/  S2R R10, SR_TID.X ;  /* 0x00000000000a7919 */ /* 0x000ea40000002100 */
[----:B--2---:R-:W-:-:S04]  /*14b0*/  IMAD.IADD R11, R10, 0x1, R9 ;  /* 0x000000010a0b7824 */ /* 0x004fc800078e0209 */
[----:B-1----:R-:W-:-:S05]  /*14c0*/  IMAD.WIDE.U32 R10, R11, 0x4, R4 ;  /* 0x000000040b0a7825 */ /* 0x002fca00078e0004 */
        /* <DEDUP_REMOVED lines=10> */
[----:B------:R-:W5:Y:S01]  /*1570*/  LDG.E R21, desc[UR6][R10.64+0x2c00] ;  /* 0x002c00060a157981 */ /* 0x000f62000c1e1900 */
[----:B--2---:R-:W-:-:S03]  /*1580*/  IADD3 R20, PT, PT, R20, R18, R27 ;  /* 0x0000001214147210 */ /* 0x004fc60007ffe01b */
[----:B------:R-:W2:Y:S04]  /*1590*/  LDG.E R18, desc[UR6][R10.64+0x2800] ;  /* 0x002800060a127981 */ /* 0x000ea8000c1e1900 */
[----:B------:R-:W2:Y:S01]  /*15a0*/  LDG.E R27, desc[UR6][R10.64+0x3800] ;  /* 0x003800060a1b7981 */ /* 0x000ea2000c1e1900 */
[----:B---3--:R-:W-:-:S03]  /*15b0*/  IADD3 R24, PT, PT, R23, R22, R20 ;  /* 0x0000001617187210 */ /* 0x008fc60007ffe014 */
[----:B------:R-:W3:Y:S04]  /*15c0*/  LDG.E R23, desc[UR6][R10.64+0x3000] ;  /* 0x003000060a177981 */ /* 0x000ee8000c1e1900 */
[----:B------:R-:W3:Y:S04]  /*15d0*/  LDG.E R20, desc[UR6][R10.64+0x3400] ;  /* 0x003400060a147981 */ /* 0x000ee8000c1e1900 */
[----:B------:R-:W3:Y:S01]  /*15e0*/  LDG.E R22, desc[UR6][R10.64+0x3c00] ;  /* 0x003c00060a167981 */ /* 0x000ee2000c1e1900 */
[----:B----4-:R-:W-:-:S04]  /*15f0*/  IADD3 R14, PT, PT, R17, R14, R24 ;  /* 0x0000000e110e7210 */ /* 0x010fc80007ffe018 */
[----:B-----5:R-:W-:-:S04]  /*1600*/  IADD3 R14, PT, PT, R19, R16, R14 ;  /* 0x00000010130e7210 */ /* 0x020fc80007ffe00e */
[----:B------:R-:W-:Y:S02]  /*1610*/  IADD3 R12, PT, PT, R15, R12, R14 ;  /* 0x0000000c0f0c7210 */ /* 0x000fe40007ffe00e */
[----:B0-----:R-:W-:-:S04]  /*1620*/  IADD3 R14, PT, PT, -R9, R8, RZ ;  /* 0x00000008090e7210 */ /* 0x001fc80007ffe1ff */
[----:B------:R-:W-:Y:S02]  /*1630*/  ISETP.GE.U32.AND P0, PT, R14, R13, PT ;  /* 0x0000000d0e00720c */ /* 0x000fe40003f06070 */
[----:B--2---:R-:W-:-:S04]  /*1640*/  IADD3 R12, PT, PT, R21, R18, R12 ;  /* 0x00000012150c7210 */ /* 0x004fc80007ffe00c */
[----:B---3--:R-:W-:-:S04]  /*1650*/  IADD3 R12, PT, PT, R20, R23, R12 ;  /* 0x00000017140c7210 */ /* 0x008fc80007ffe00c */
[----:B------:R-:W-:-:S03]  /*1660*/  IADD3 R27, PT, PT, R22, R27, R12 ;  /* 0x0000001b161b7210 */ /* 0x000fc60007ffe00c */
[----:B------:R-:W-:Y:S05]  /*1670*/  @!P0 BRA `(.L_x_190) ;  /* 0x00000008009c8947 */ /* 0x000fea0003800000 */
[C---:B------:R-:W-:Y:S01]  /*1680*/  IMAD.IADD R9, R13.reuse, 0x1, R9 ;  /* 0x000000010d097824 */ /* 0x040fe200078e0209 */
[----:B------:R-:W-:Y:S01]  /*1690*/  UIADD3 UR4, UPT, UPT, UR4, 0x1, URZ ;  /* 0x0000000104047890 */ /* 0x000fe2000fffe0ff */
[----:B------:R-:W-:Y:S02]  /*16a0*/  IMAD.IADD R2, R13, 0x1, R2 ;  /* 0x000000010d027824 */ /* 0x000fe400078e0202 */
[----:B------:R-:W-:Y:S01]  /*16b0*/  IMAD.IADD R6, R6, 0x1, -R13 ;  /* 0x0000000106067824 */ /* 0x000fe200078e0a0d */
[----:B------:R-:W-:Y:S01]  /*16c0*/  ISETP.GT.U32.AND P0, PT, R9, R0, PT ;  /* 0x000000000900720c */ /* 0x000fe20003f04070 */
[----:B------:R-:W-:-:S12]  /*16d0*/  IMAD.IADD R7, R13, 0x1, R7 ;  /* 0x000000010d077824 */ /* 0x000fd800078e0207 */
[----:B------:R-:W-:Y:S05]  /*16e0*/  @!P0 BRA `(.L_x_192) ;  /* 0xfffffffc006c8947 */ /* 0x000fea000383ffff */
.L_x_191:
[----:B------:R-:W0:Y:S01]  /*16f0*/  S2R R13, SR_TID.X ;  /* 0x00000000000d7919 */ /* 0x000e220000002100 */
[----:B------:R-:W-:Y:S01]  /*1700*/  IMAD.IADD R0, R8, 0x1, -R9 ;  /* 0x0000000108007824 */ /* 0x000fe200078e0a09 */
[----:B------:R-:W-:Y:S04]  /*1710*/  BSSY.RECONVERGENT B1, `(.L_x_190) ;  /* 0x000009d000017945 */ /* 0x000fe80003800200 */
[----:B0-----:R-:W-:-:S04]  /*1720*/  ISETP.GE.AND P0, PT, R13, R0, PT ;  /* 0x000000000d00720c */ /* 0x001fc80003f06270 */
[----:B------:R-:W-:-:S13]  /*1730*/  ISETP.GE.U32.OR P0, PT, R9, R8, P0 ;  /* 0x000000080900720c */ /* 0x000fda0000706470 */
[----:B------:R-:W-:Y:S05]  /*1740*/  @P0 BRA `(.L_x_193) ;  /* 0x0000000800640947 */ /* 0x000fea0003800000 */
[----:B------:R-:W0:Y:S01]  /*1750*/  LDC R10, c[0x0][0x3ac] ;  /* 0x0000eb00ff0a7b82 */ /* 0x000e220000000800 */
[----:B------:R-:W-:Y:S01]  /*1760*/  LOP3.LUT R11, RZ, R13, RZ, 0x33, !PT ;  /* 0x0000000dff0b7212 */ /* 0x000fe200078e33ff */
[----:B------:R-:W-:Y:S06]  /*1770*/  BSSY.RECONVERGENT B2, `(.L_x_194) ;  /* 0x000004f000027945 */ /* 0x000fec0003800200 */
[----:B------:R-:W1:Y:S01]  /*1780*/  LDC R0, c[0x0][0x3ac] ;  /* 0x0000eb00ff007b82 */ /* 0x000e620000000800 */
[----:B0-----:R-:W-:-:S05]  /*1790*/  IMAD.SHL.U32 R10, R10, 0x1000, RZ ;  /* 0x000010000a0a7824 */ /* 0x001fca00078e00ff */
[----:B------:R-:W-:-:S04]  /*17a0*/  LEA R10, R3, R10, 0xc ;  /* 0x0000000a030a7211 */ /* 0x000fc800078e60ff */
[----:B------:R-:W-:Y:S01]  /*17b0*/  IADD3 R8, PT, PT, -R10, R8, R11 ;  /* 0x000000080a087210 */ /* 0x000fe20007ffe10b */
[----:B-1----:R-:W-:Y:S02]  /*17c0*/  IMAD R11, R0, UR4, RZ ;  /* 0x00000004000b7c24 */ /* 0x002fe4000f8e02ff */
[----:B------:R-:W-:Y:S02]  /*17d0*/  IMAD.MOV.U32 R0, RZ, RZ, R13 ;  /* 0x000000ffff007224 */ /* 0x000fe400078e000d */
[----:B------:R-:W-:-:S05]  /*17e0*/  IMAD R8, R11, -0x1000, R8 ;  /* 0xfffff0000b087824 */ /* 0x000fca00078e0208 */
[C---:B------:R-:W-:Y:S02]  /*17f0*/  ISETP.GE.U32.AND P0, PT, R8.reuse, 0xf00, PT ;  /* 0x00000f000800780c */ /* 0x040fe40003f06070 */
[----:B------:R-:W-:-:S04]  /*1800*/  LEA.HI R8, R8, 0x1, RZ, 0x18 ;  /* 0x0000000108087811 */ /* 0x000fc800078fc0ff */
[----:B------:R-:W-:-:S07]  /*1810*/  LOP3.LUT R10, R8, 0xf, RZ, 0xc0, !PT ;  /* 0x0000000f080a7812 */ /* 0x000fce00078ec0ff */
[----:B------:R-:W-:Y:S05]  /*1820*/  @!P0 BRA `(.L_x_195) ;  /* 0x00000004000c8947 */ /* 0x000fea0003800000 */
[----:B------:R-:W-:Y:S01]  /*1830*/  LEA.HI R0, R6, 0x1, RZ, 0x18 ;  /* 0x0000000106007811 */ /* 0x000fe200078fc0ff */
[----:B------:R-:W-:Y:S01]  /*1840*/  BSSY.RECONVERGENT B3, `(.L_x_196) ;  /* 0x0000040000037945 */ /* 0x000fe20003800200 */
[----:B------:R-:W-:Y:S02]  /*1850*/  LOP3.LUT R11, R13, 0x800, RZ, 0xfc, !PT ;  /* 0x000008000d0b7812 */ /* 0x000fe400078efcff */
[----:B------:R-:W-:-:S05]  /*1860*/  LOP3.LUT R0, R0, 0x1fffff0, RZ, 0xc0, !PT ;  /* 0x01fffff000007812 */ /* 0x000fca00078ec0ff */
[----:B------:R-:W-:-:S07]  /*1870*/  IMAD.MOV R0, RZ, RZ, -R0 ;  /* 0x000000ffff007224 */ /* 0x000fce00078e0a00 */
.L_x_197:
[C---:B------:R-:W-:Y:S02]  /*1880*/  VIADD R15, R7.reuse, 0xfffff800 ;  /* 0xfffff800070f7836 */ /* 0x040fe40000000000 */
[----:B------:R-:W-:Y:S02]  /*1890*/  VIADD R21, R7, 0xfffff900 ;  /* 0xfffff90007157836 */ /* 0x000fe40000000000 */
[----:B------:R-:W-:-:S04]  /*18a0*/  IMAD.WIDE.U32 R14, R15, 0x4, R4 ;  /* 0x000000040f0e7825 */ /* 0x000fc800078e0004 */
[--C-:B------:R-:W-:Y:S01]  /*18b0*/  IMAD.WIDE.U32 R20, R21, 0x4, R4.reuse ;  /* 0x0000000415147825 */ /* 0x100fe200078e0004 */
[----:B------:R0:W2:Y:S04]  /*18c0*/  LDG.E R28, desc[UR6][R14.64] ;  /* 0x000000060e1c7981 */ /* 0x0000a8000c1e1900 */
[----:B------:R-:W2:Y:S01]  /*18d0*/  LDG.E R29, desc[UR6][R20.64] ;  /* 0x00000006141d7981 */ /* 0x000ea2000c1e1900 */
[C---:B------:R-:W-:Y:S02]  /*18e0*/  VIADD R17, R7.reuse, 0xfffffa00 ;  /* 0xfffffa0007117836 */ /* 0x040fe40000000000 */
[----:B------:R-:W-:Y:S02]  /*18f0*/  VIADD R19, R7, 0xfffffb00 ;  /* 0xfffffb0007137836 */ /* 0x000fe40000000000 */
[----:B------:R-:W-:-:S04]  /*1900*/  IMAD.WIDE.U32 R16, R17, 0x4, R4 ;  /* 0x0000000411107825 */ /* 0x000fc800078e0004 */
[--C-:B------:R-:W-:Y:S01]  /*1910*/  IMAD.WIDE.U32 R18, R19, 0x4, R4.reuse ;  /* 0x0000000413127825 */ /* 0x100fe200078e0004 */
[----:B------:R1:W3:Y:S04]  /*1920*/  LDG.E R13, desc[UR6][R16.64] ;  /* 0x00000006100d7981 */ /* 0x0002e8000c1e1900 */
[----:B------:R4:W3:Y:S01]  /*1930*/  LDG.E R12, desc[UR6][R18.64] ;  /* 0x00000006120c7981 */ /* 0x0008e2000c1e1900 */
[C---:B------:R-:W-:Y:S01]  /*1940*/  VIADD R22, R7.reuse, 0xfffffd00 ;  /* 0xfffffd0007167836 */ /* 0x040fe20000000000 */
[C---:B------:R-:W-:Y:S01]  /*1950*/  IADD3 R23, PT, PT, R7.reuse, -0x400, RZ ;  /* 0xfffffc0007177810 */ /* 0x040fe20007ffe0ff */
[----:B------:R-:W-:Y:S02]  /*1960*/  VIADD R26, R7, 0xfffffe00 ;  /* 0xfffffe00071a7836 */ /* 0x000fe40000000000 */
[----:B0-----:R-:W-:-:S04]  /*1970*/  IMAD.WIDE.U32 R14, R22, 0x4, R4 ;  /* 0x00000004160e7825 */ /* 0x001fc800078e0004 */
[--C-:B-1----:R-:W-:Y:S02]  /*1980*/  IMAD.WIDE.U32 R16, R26, 0x4, R4.reuse ;  /* 0x000000041a107825 */ /* 0x102fe400078e0004 */
[----:B------:R0:W5:Y:S02]  /*1990*/  LDG.E R26, desc[UR6][R14.64] ;  /* 0x000000060e1a7981 */ /* 0x000164000c1e1900 */
[C-C-:B------:R-:W-:Y:S02]  /*19a0*/  IMAD.WIDE.U32 R24, R7.reuse, 0x4, R4.reuse ;  /* 0x0000000407187825 */ /* 0x140fe400078e0004 */
[----:B------:R-:W5:Y:S02]  /*19b0*/  LDG.E R16, desc[UR6][R16.64] ;  /* 0x0000000610107981 */ /* 0x000f64000c1e1900 */
[----:B----4-:R-:W-:Y:S02]  /*19c0*/  VIADD R19, R7, 0xffffff00 ;  /* 0xffffff0007137836 */ /* 0x010fe40000000000 */
[----:B------:R-:W-:Y:S01]  /*19d0*/  IMAD.WIDE.U32 R20, R23, 0x4, R4 ;  /* 0x0000000417147825 */ /* 0x000fe200078e0004 */
[----:B------:R-:W4:Y:S03]  /*19e0*/  LDG.E R24, desc[UR6][R24.64] ;  /* 0x0000000618187981 */ /* 0x000f26000c1e1900 */
[----:B0-----:R-:W-:-:S02]  /*19f0*/  VIADD R15, R7, 0x200 ;  /* 0x00000200070f7836 */ /* 0x001fc40000000000 */
[----:B------:R-:W-:Y:S02]  /*1a00*/  VIADD R23, R7, 0x100 ;  /* 0x0000010007177836 */ /* 0x000fe40000000000 */
[--C-:B------:R-:W-:Y:S01]  /*1a10*/  IMAD.WIDE.U32 R18, R19, 0x4, R4.reuse ;  /* 0x0000000413127825 */ /* 0x100fe200078e0004 */
[----:B------:R0:W5:Y:S03]  /*1a20*/  LDG.E R25, desc[UR6][R20.64] ;  /* 0x0000000614197981 */ /* 0x000166000c1e1900 */
[----:B------:R-:W-:Y:S02]  /*1a30*/  IMAD.WIDE.U32 R22, R23, 0x4, R4 ;  /* 0x0000000417167825 */ /* 0x000fe400078e0004 */
[----:B------:R-:W4:Y:S04]  /*1a40*/  LDG.E R19, desc[UR6][R18.64] ;  /* 0x0000000612137981 */ /* 0x000f28000c1e1900 */
[----:B------:R1:W4:Y:S01]  /*1a50*/  LDG.E R23, desc[UR6][R22.64] ;  /* 0x0000000616177981 */ /* 0x000322000c1e1900 */
[----:B0-----:R-:W-:-:S04]  /*1a60*/  VIADD R21, R7, 0x300 ;  /* 0x0000030007157836 */ /* 0x001fc80000000000 */
[----:B------:R-:W-:-:S04]  /*1a70*/  IMAD.WIDE.U32 R20, R21, 0x4, R4 ;  /* 0x0000000415147825 */ /* 0x000fc800078e0004 */
[----:B-1----:R-:W-:Y:S02]  /*1a80*/  VIADD R22, R7, 0x700 ;  /* 0x0000070007167836 */ /* 0x002fe40000000000 */
[----:B------:R-:W4:Y:S01]  /*1a90*/  LDG.E R21, desc[UR6][R20.64] ;  /* 0x0000000614157981 */ /* 0x000f22000c1e1900 */
[----:B--2---:R-:W-:Y:S01]  /*1aa0*/  IADD3 R27, PT, PT, R29, R28, R27 ;  /* 0x0000001c1d1b7210 */ /* 0x004fe20007ffe01b */
[----:B------:R-:W-:Y:S01]  /*1ab0*/  IMAD.WIDE.U32 R28, R15, 0x4, R4 ;  /* 0x000000040f1c7825 */ /* 0x000fe200078e0004 */
[----:B------:R-:W-:-:S05]  /*1ac0*/  IADD3 R15, PT, PT, R7, 0x400, RZ ;  /* 0x00000400070f7810 */ /* 0x000fca0007ffe0ff */
[----:B------:R0:W2:Y:S01]  /*1ad0*/  LDG.E R28, desc[UR6][R28.64] ;  /* 0x000000061c1c7981 */ /* 0x0000a2000c1e1900 */
[----:B------:R-:W-:-:S05]  /*1ae0*/  IMAD.WIDE.U32 R14, R15, 0x4, R4 ;  /* 0x000000040f0e7825 */ /* 0x000fca00078e0004 */
[----:B------:R1:W2:Y:S01]  /*1af0*/  LDG.E R17, desc[UR6][R14.64] ;  /* 0x000000060e117981 */ /* 0x0002a2000c1e1900 */
[----:B---3--:R-:W-:Y:S01]  /*1b00*/  IADD3 R27, PT, PT, R12, R13, R27 ;  /* 0x0000000d0c1b7210 */ /* 0x008fe20007ffe01b */
[----:B0-----:R-:W-:-:S04]  /*1b10*/  VIADD R29, R7, 0x500 ;  /* 0x00000500071d7836 */ /* 0x001fc80000000000 */
[----:B------:R-:W-:-:S04]  /*1b20*/  IMAD.WIDE.U32 R12, R29, 0x4, R4 ;  /* 0x000000041d0c7825 */ /* 0x000fc800078e0004 */
[----:B-1----:R-:W-:Y:S01]  /*1b30*/  VIADD R15, R7, 0x600 ;  /* 0x00000600070f7836 */ /* 0x002fe20000000000 */
[----:B------:R0:W3:Y:S03]  /*1b40*/  LDG.E R18, desc[UR6][R12.64] ;  /* 0x000000060c127981 */ /* 0x0000e6000c1e1900 */
[----:B------:R-:W-:-:S04]  /*1b50*/  IMAD.WIDE.U32 R14, R15, 0x4, R4 ;  /* 0x000000040f0e7825 */ /* 0x000fc800078e0004 */
[----:B0-----:R-:W-:Y:S02]  /*1b60*/  IMAD.WIDE.U32 R12, R22, 0x4, R4 ;  /* 0x00000004160c7825 */ /* 0x001fe400078e0004 */
[----:B------:R-:W3:Y:S04]  /*1b70*/  LDG.E R22, desc[UR6][R14.64] ;  /* 0x000000060e167981 */ /* 0x000ee8000c1e1900 */
[----:B------:R-:W3:Y:S01]  /*1b80*/  LDG.E R20, desc[UR6][R12.64] ;  /* 0x000000060c147981 */ /* 0x000ee2000c1e1900 */
[----:B------:R-:W-:Y:S01]  /*1b90*/  VIADD R0, R0, 0x10 ;  /* 0x0000001000007836 */ /* 0x000fe20000000000 */
[----:B-----5:R-:W-:-:S04]  /*1ba0*/  IADD3 R25, PT, PT, R26, R25, R27 ;  /* 0x000000191a197210 */ /* 0x020fc80007ffe01b */
[----:B----4-:R-:W-:Y:S02]  /*1bb0*/  IADD3 R16, PT, PT, R19, R16, R25 ;  /* 0x0000001013107210 */ /* 0x010fe40007ffe019 */
[----:B------:R-:W-:Y:S02]  /*1bc0*/  ISETP.NE.AND P0, PT, R0, RZ, PT ;  /* 0x000000ff0000720c */ /* 0x000fe40003f05270 */
[----:B------:R-:W-:Y:S01]  /*1bd0*/  IADD3 R16, PT, PT, R23, R24, R16 ;  /* 0x0000001817107210 */ /* 0x000fe20007ffe010 */
[----:B------:R-:W-:Y:S02]  /*1be0*/  VIADD R11, R11, 0x1000 ;  /* 0x000010000b0b7836 */ /* 0x000fe40000000000 */
[----:B------:R-:W-:Y:S01]  /*1bf0*/  VIADD R7, R7, 0x1000 ;  /* 0x0000100007077836 */ /* 0x000fe20000000000 */
[----:B--2---:R-:W-:-:S04]  /*1c00*/  IADD3 R16, PT, PT, R21, R28, R16 ;  /* 0x0000001c15107210 */ /* 0x004fc80007ffe010 */
[----:B---3--:R-:W-:-:S04]  /*1c10*/  IADD3 R17, PT, PT, R18, R17, R16 ;  /* 0x0000001112117210 */ /* 0x008fc80007ffe010 */
[----:B------:R-:W-:Y:S01]  /*1c20*/  IADD3 R27, PT, PT, R20, R22, R17 ;  /* 0x00000016141b7210 */ /* 0x000fe20007ffe011 */
[----:B------:R-:W-:Y:S06]  /*1c30*/  @P0 BRA `(.L_x_197) ;  /* 0xfffffffc00100947 */ /* 0x000fec000383ffff */
[----:B------:R-:W-:Y:S05]  /*1c40*/  BSYNC.RECONVERGENT B3 ;  /* 0x0000000000037941 */ /* 0x000fea0003800200 */
.L_x_196:
[----:B------:R-:W-:-:S07]  /*1c50*/  IADD3 R0, PT, PT, R11, -0x800, RZ ;  /* 0xfffff8000b007810 */ /* 0x000fce0007ffe0ff */
.L_x_195:
[----:B------:R-:W-:Y:S05]  /*1c60*/  BSYNC.RECONVERGENT B2 ;  /* 0x0000000000027941 */ /* 0x000fea0003800200 */
.L_x_194:
[----:B------:R-:W-:-:S13]  /*1c70*/  ISETP.NE.AND P0, PT, R10, RZ, PT ;  /* 0x000000ff0a00720c */ /* 0x000fda0003f05270 */
[----:B------:R-:W-:Y:S05]  /*1c80*/  @!P0 BRA `(.L_x_193) ;  /* 0x0000000400148947 */ /* 0x000fea0003800000 */
[----:B------:R-:W-:Y:S01]  /*1c90*/  ISETP.GE.U32.AND P0, PT, R10, 0x8, PT ;  /* 0x000000080a00780c */ /* 0x000fe20003f06070 */
[----:B------:R-:W-:Y:S01]  /*1ca0*/  BSSY.RECONVERGENT B2, `(.L_x_198) ;  /* 0x0000021000027945 */ /* 0x000fe20003800200 */
[----:B------:R-:W-:-:S04]  /*1cb0*/  LOP3.LUT R23, R8, 0x7, RZ, 0xc0, !PT ;  /* 0x0000000708177812 */ /* 0x000fc800078ec0ff */
[----:B------:R-:W-:-:S07]  /*1cc0*/  ISETP.NE.AND P1, PT, R23, RZ, PT ;  /* 0x000000ff1700720c */ /* 0x000fce0003f25270 */
[----:B------:R-:W-:Y:S06]  /*1cd0*/  @!P0 BRA `(.L_x_199) ;  /* 0x0000000000748947 */ /* 0x000fec0003800000 */
[----:B------:R-:W-:-:S04]  /*1ce0*/  IMAD.IADD R11, R0, 0x1, R9 ;  /* 0x00000001000b7824 */ /* 0x000fc800078e0209 */
[C---:B------:R-:W-:Y:S02]  /*1cf0*/  VIADD R19, R11.reuse, 0x100 ;  /* 0x000001000b137836 */ /* 0x040fe40000000000 */
[C---:B------:R-:W-:Y:S02]  /*1d00*/  VIADD R21, R11.reuse, 0x200 ;  /* 0x000002000b157836 */ /* 0x040fe40000000000 */
[C---:B------:R-:W-:Y:S02]  /*1d10*/  VIADD R13, R11.reuse, 0x300 ;  /* 0x000003000b0d7836 */ /* 0x040fe40000000000 */
[----:B------:R-:W-:-:S04]  /*1d20*/  IMAD.WIDE.U32 R16, R11, 0x4, R4 ;  /* 0x000000040b107825 */ /* 0x000fc800078e0004 */
[--C-:B------:R-:W-:Y:S01]  /*1d30*/  IMAD.WIDE.U32 R18, R19, 0x4, R4.reuse ;  /* 0x0000000413127825 */ /* 0x100fe200078e0004 */
[----:B------:R0:W2:Y:S03]  /*1d40*/  LDG.E R22, desc[UR6][R16.64] ;  /* 0x0000000610167981 */ /* 0x0000a6000c1e1900 */
[--C-:B------:R-:W-:Y:S01]  /*1d50*/  IMAD.WIDE.U32 R20, R21, 0x4, R4.reuse ;  /* 0x0000000415147825 */ /* 0x100fe200078e0004 */
[----:B------:R1:W2:Y:S03]  /*1d60*/  LDG.E R7, desc[UR6][R18.64] ;  /* 0x0000000612077981 */ /* 0x0002a6000c1e1900 */
[C---:B------:R-:W-:Y:S02]  /*1d70*/  VIADD R15, R11.reuse, 0x400 ;  /* 0x000004000b0f7836 */ /* 0x040fe40000000000 */
[C---:B------:R-:W-:Y:S01]  /*1d80*/  VIADD R25, R11.reuse, 0x500 ;  /* 0x000005000b197836 */ /* 0x040fe20000000000 */
[----:B------:R-:W-:Y:S01]  /*1d90*/  IADD3 R29, PT, PT, R11, 0x600, RZ ;  /* 0x000006000b1d7810 */ /* 0x000fe20007ffe0ff */
[----:B------:R-:W-:Y:S01]  /*1da0*/  IMAD.WIDE.U32 R12, R13, 0x4, R4 ;  /* 0x000000040d0c7825 */ /* 0x000fe200078e0004 */
[----:B------:R-:W3:Y:S03]  /*1db0*/  LDG.E R20, desc[UR6][R20.64] ;  /* 0x0000000614147981 */ /* 0x000ee6000c1e1900 */
[----:B------:R-:W-:-:S02]  /*1dc0*/  VIADD R24, R11, 0x700 ;  /* 0x000007000b187836 */ /* 0x000fc40000000000 */
[--C-:B------:R-:W-:Y:S01]  /*1dd0*/  IMAD.WIDE.U32 R14, R15, 0x4, R4.reuse ;  /* 0x000000040f0e7825 */ /* 0x100fe200078e0004 */
[----:B------:R-:W3:Y:S03]  /*1de0*/  LDG.E R12, desc[UR6][R12.64] ;  /* 0x000000060c0c7981 */ /* 0x000ee6000c1e1900 */
[--C-:B------:R-:W-:Y:S02]  /*1df0*/  IMAD.WIDE.U32 R10, R25, 0x4, R4.reuse ;  /* 0x00000004190a7825 */ /* 0x100fe400078e0004 */
[----:B------:R-:W4:Y:S02]  /*1e00*/  LDG.E R14, desc[UR6][R14.64] ;  /* 0x000000060e0e7981 */ /* 0x000f24000c1e1900 */
[--C-:B0-----:R-:W-:Y:S02]  /*1e10*/  IMAD.WIDE.U32 R16, R29, 0x4, R4.reuse ;  /* 0x000000041d107825 */ /* 0x101fe400078e0004 */
[----:B------:R-:W4:Y:S02]  /*1e20*/  LDG.E R10, desc[UR6][R10.64] ;  /* 0x000000060a0a7981 */ /* 0x000f24000c1e1900 */
[----:B-1----:R-:W-:-:S02]  /*1e30*/  IMAD.WIDE.U32 R18, R24, 0x4, R4 ;  /* 0x0000000418127825 */ /* 0x002fc400078e0004 */
[----:B------:R-:W5:Y:S04]  /*1e40*/  LDG.E R16, desc[UR6][R16.64] ;  /* 0x0000000610107981 */ /* 0x000f68000c1e1900 */
[----:B------:R-:W5:Y:S01]  /*1e50*/  LDG.E R18, desc[UR6][R18.64] ;  /* 0x0000000612127981 */ /* 0x000f62000c1e1900 */
[----:B------:R-:W-:Y:S01]  /*1e60*/  VIADD R0, R0, 0x800 ;  /* 0x0000080000007836 */ /* 0x000fe20000000000 */
[----:B--2---:R-:W-:-:S04]  /*1e70*/  IADD3 R7, PT, PT, R7, R22, R27 ;  /* 0x0000001607077210 */ /* 0x004fc80007ffe01b */
[----:B---3--:R-:W-:-:S04]  /*1e80*/  IADD3 R7, PT, PT, R12, R20, R7 ;  /* 0x000000140c077210 */ /* 0x008fc80007ffe007 */
[----:B----4-:R-:W-:-:S04]  /*1e90*/  IADD3 R7, PT, PT, R10, R14, R7 ;  /* 0x0000000e0a077210 */ /* 0x010fc80007ffe007 */
[----:B-----5:R-:W-:-:S07]  /*1ea0*/  IADD3 R27, PT, PT, R18, R16, R7 ;  /* 0x00000010121b7210 */ /* 0x020fce0007ffe007 */
.L_x_199:
[----:B------:R-:W-:Y:S05]  /*1eb0*/  BSYNC.RECONVERGENT B2 ;  /* 0x0000000000027941 */ /* 0x000fea0003800200 */
.L_x_198:
[----:B------:R-:W-:Y:S05]  /*1ec0*/  @!P1 BRA `(.L_x_193) ;  /* 0x0000000000849947 */ /* 0x000fea0003800000 */
[----:B------:R-:W-:Y:S01]  /*1ed0*/  ISETP.GE.U32.AND P0, PT, R23, 0x4, PT ;  /* 0x000000041700780c */ /* 0x000fe20003f06070 */
[----:B------:R-:W-:Y:S01]  /*1ee0*/  BSSY.RECONVERGENT B2, `(.L_x_200) ;  /* 0x0000012000027945 */ /* 0x000fe20003800200 */
[----:B------:R-:W-:-:S11]  /*1ef0*/  LOP3.LUT P1, RZ, R8, 0x3, RZ, 0xc0, !PT ;  /* 0x0000000308ff7812 */ /* 0x000fd6000782c0ff */
[----:B------:R-:W-:Y:S05]  /*1f00*/  @!P0 BRA `(.L_x_201) ;  /* 0x00000000003c8947 */ /* 0x000fea0003800000 */
[----:B------:R-:W-:-:S04]  /*1f10*/  IMAD.IADD R7, R0, 0x1, R9 ;  /* 0x0000000100077824 */ /* 0x000fc800078e0209 */
[C---:B------:R-:W-:Y:S02]  /*1f20*/  VIADD R11, R7.reuse, 0x100 ;  /* 0x00000100070b7836 */ /* 0x040fe40000000000 */
[----:B------:R-:W-:-:S04]  /*1f30*/  IMAD.WIDE.U32 R8, R7, 0x4, R4 ;  /* 0x0000000407087825 */ /* 0x000fc800078e0004 */
[C---:B------:R-:W-:Y:S02]  /*1f40*/  VIADD R13, R7.reuse, 0x200 ;  /* 0x00000200070d7836 */ /* 0x040fe40000000000 */
[----:B------:R-:W-:Y:S01]  /*1f50*/  VIADD R15, R7, 0x300 ;  /* 0x00000300070f7836 */ /* 0x000fe20000000000 */
[----:B------:R-:W2:Y:S01]  /*1f60*/  LDG.E R8, desc[UR6][R8.64] ;  /* 0x0000000608087981 */ /* 0x000ea2000c1e1900 */
[----:B------:R-:W-:-:S04]  /*1f70*/  IMAD.WIDE.U32 R10, R11, 0x4, R4 ;  /* 0x000000040b0a7825 */ /* 0x000fc800078e0004 */
[--C-:B------:R-:W-:Y:S02]  /*1f80*/  IMAD.WIDE.U32 R12, R13, 0x4, R4.reuse ;  /* 0x000000040d0c7825 */ /* 0x100fe400078e0004 */
[----:B------:R-:W2:Y:S02]  /*1f90*/  LDG.E R10, desc[UR6][R10.64] ;  /* 0x000000060a0a7981 */ /* 0x000ea4000c1e1900 */
[----:B------:R-:W-:Y:S02]  /*1fa0*/  IMAD.WIDE.U32 R14, R15, 0x4, R4 ;  /* 0x000000040f0e7825 */ /* 0x000fe400078e0004 */
[----:B------:R-:W3:Y:S04]  /*1fb0*/  LDG.E R12, desc[UR6][R12.64] ;  /* 0x000000060c0c7981 */ /* 0x000ee8000c1e1900 */
[----:B------:R-:W3:Y:S01]  /*1fc0*/  LDG.E R14, desc[UR6][R14.64] ;  /* 0x000000060e0e7981 */ /* 0x000ee2000c1e1900 */
[----:B------:R-:W-:-:S02]  /*1fd0*/  IADD3 R0, PT, PT, R0, 0x400, RZ ;  /* 0x0000040000007810 */ /* 0x000fc40007ffe0ff */
[----:B--2---:R-:W-:-:S04]  /*1fe0*/  IADD3 R27, PT, PT, R10, R8, R27 ;  /* 0x000000080a1b7210 */ /* 0x004fc80007ffe01b */
[----:B---3--:R-:W-:-:S07]  /*1ff0*/  IADD3 R27, PT, PT, R14, R12, R27 ;  /* 0x0000000c0e1b7210 */ /* 0x008fce0007ffe01b */
.L_x_201:
[----:B------:R-:W-:Y:S05]  /*2000*/  BSYNC.RECONVERGENT B2 ;  /* 0x0000000000027941 */ /* 0x000fea0003800200 */
.L_x_200:
[----:B------:R-:W-:Y:S05]  /*2010*/  @!P1 BRA `(.L_x_193) ;  /* 0x0000000000309947 */ /* 0x000fea0003800000 */
[----:B------:R-:W-:Y:S01]  /*2020*/  LOP3.LUT R6, R6, 0xffff, RZ, 0xc0, !PT ;  /* 0x0000ffff06067812 */ /* 0x000fe200078ec0ff */
[----:B------:R-:W-:-:S03]  /*2030*/  IMAD.IADD R9, R0, 0x1, R2 ;  /* 0x0000000100097824 */ /* 0x000fc600078e0202 */
[----:B------:R-:W-:-:S04]  /*2040*/  LEA.HI R6, R6, 0x1, RZ, 0x18 ;  /* 0x0000000106067811 */ /* 0x000fc800078fc0ff */
[----:B------:R-:W-:-:S05]  /*2050*/  LOP3.LUT R6, R6, 0x3, RZ, 0xc0, !PT ;  /* 0x0000000306067812 */ /* 0x000fca00078ec0ff */
[----:B------:R-:W-:-:S07]  /*2060*/  IMAD.MOV R0, RZ, RZ, -R6 ;  /* 0x000000ffff007224 */ /* 0x000fce00078e0a06 */
.L_x_202:
[----:B------:R-:W-:-:S06]  /*2070*/  IMAD.WIDE.U32 R6, R9, 0x4, R4 ;  /* 0x0000000409067825 */ /* 0x000fcc00078e0004 */
[----:B------:R-:W2:Y:S01]  /*2080*/  LDG.E R6, desc[UR6][R6.64] ;  /* 0x0000000606067981 */ /* 0x000ea2000c1e1900 */
[----:B------:R-:W-:Y:S02]  /*2090*/  VIADD R0, R0, 0x1 ;  /* 0x0000000100007836 */ /* 0x000fe40000000000 */
[----:B------:R-:W-:-:S03]  /*20a0*/  VIADD R9, R9, 0x100 ;  /* 0x0000010009097836 */ /* 0x000fc60000000000 */
[----:B------:R-:W-:Y:S01]  /*20b0*/  ISETP.NE.AND P0, PT, R0, RZ, PT ;  /* 0x000000ff0000720c */ /* 0x000fe20003f05270 */
[----:B--2---:R-:W-:-:S12]  /*20c0*/  IMAD.IADD R27, R6, 0x1, R27 ;  /* 0x00000001061b7824 */ /* 0x004fd800078e021b */
[----:B------:R-:W-:Y:S05]  /*20d0*/  @P0 BRA `(.L_x_202) ;  /* 0xfffffffc00e40947 */ /* 0x000fea000383ffff */
.L_x_193:
[----:B------:R-:W-:Y:S05]  /*20e0*/  BSYNC.RECONVERGENT B1 ;  /* 0x0000000000017941 */ /* 0x000fea0003800200 */
.L_x_190:
[----:B------:R-:W0:Y:S01]  /*20f0*/  S2R R9, SR_LANEID ;  /* 0x0000000000097919 */ /* 0x000e220000000000 */
[----:B------:R-:W1:Y:S01]  /*2100*/  SHFL.DOWN PT, R0, R27, 0x1, 0x1f ;  /* 0x08201f001b007f89 */ /* 0x000e6200000e0000 */
[----:B------:R-:W2:Y:S01]  /*2110*/  S2R R8, SR_TID.X ;  /* 0x0000000000087919 */ /* 0x000ea20000002100 */
[C---:B0-----:R-:W-:Y:S02]  /*2120*/  ISETP.GT.AND P0, PT, R9.reuse, 0x1e, PT ;  /* 0x0000001e0900780c */ /* 0x041fe40003f04270 */
[C---:B------:R-:W-:Y:S02]  /*2130*/  ISETP.NE.AND P1, PT, R9.reuse, RZ, PT ;  /* 0x000000ff0900720c */ /* 0x040fe40003f25270 */
[----:B-1----:R-:W-:Y:S02]  /*2140*/  SEL R0, R0, RZ, !P0 ;  /* 0x000000ff00007207 */ /* 0x002fe40004000000 */
[----:B------:R-:W-:-:S03]  /*2150*/  ISETP.GT.AND P0, PT, R9, 0x1d, PT ;  /* 0x0000001d0900780c */ /* 0x000fc60003f04270 */
[----:B------:R-:W-:-:S05]  /*2160*/  IMAD.IADD R0, R0, 0x1, R27 ;  /* 0x0000000100007824 */ /* 0x000fca00078e021b */
[----:B------:R-:W0:Y:S01]  /*2170*/  SHFL.DOWN PT, R2, R0, 0x2, 0x1f ;  /* 0x08401f0000027f89 */ /* 0x000e2200000e0000 */
[----:B------:R-:W1:Y:S01]  /*2180*/  @!P1 S2R R6, SR_CgaCtaId ;  /* 0x0000000000069919 */ /* 0x000e620000008800 */
[----:B0-----:R-:W-:Y:S02]  /*2190*/  SEL R5, R2, RZ, !P0 ;  /* 0x000000ff02057207 */ /* 0x001fe40004000000 */
[----:B------:R-:W-:Y:S02]  /*21a0*/  ISETP.GT.AND P0, PT, R9, 0x1b, PT ;  /* 0x0000001b0900780c */ /* 0x000fe40003f04270 */
[----:B------:R-:W-:-:S05]  /*21b0*/  IADD3 R5, PT, PT, R0, R5, RZ ;  /* 0x0000000500057210 */ /* 0x000fca0007ffe0ff */
[----:B------:R-:W0:Y:S02]  /*21c0*/  SHFL.DOWN PT, R2, R5, 0x4, 0x1f ;  /* 0x08801f0005027f89 */ /* 0x000e2400000e0000 */
[----:B0-----:R-:W-:Y:S02]  /*21d0*/  SEL R2, R2, RZ, !P0 ;  /* 0x000000ff02027207 */ /* 0x001fe40004000000 */
[----:B------:R-:W-:-:S03]  /*21e0*/  ISETP.GT.AND P0, PT, R9, 0x17, PT ;  /* 0x000000170900780c */ /* 0x000fc60003f04270 */
[----:B------:R-:W-:Y:S01]  /*21f0*/  IMAD.IADD R2, R5, 0x1, R2 ;  /* 0x0000000105027824 */ /* 0x000fe200078e0202 */
[----:B------:R-:W-:-:S04]  /*2200*/  @!P1 MOV R5, 0x400 ;  /* 0x0000040000059802 */ /* 0x000fc80000000f00 */
[----:B------:R-:W0:Y:S01]  /*2210*/  SHFL.DOWN PT, R4, R2, 0x8, 0x1f ;  /* 0x09001f0002047f89 */ /* 0x000e2200000e0000 */
[----:B-1----:R-:W-:Y:S02]  /*2220*/  @!P1 LEA R5, R6, R5, 0x18 ;  /* 0x0000000506059211 */ /* 0x002fe400078ec0ff */
[----:B0-----:R-:W-:Y:S02]  /*2230*/  SEL R7, R4, RZ, !P0 ;  /* 0x000000ff04077207 */ /* 0x001fe40004000000 */
[----:B------:R-:W-:Y:S02]  /*2240*/  ISETP.GT.AND P0, PT, R9, 0xf, PT ;  /* 0x0000000f0900780c */ /* 0x000fe40003f04270 */
[----:B--2---:R-:W-:Y:S01]  /*2250*/  @!P1 SHF.R.U32.HI R4, RZ, 0x3, R8 ;  /* 0x00000003ff049819 */ /* 0x004fe20000011608 */
[----:B------:R-:W-:-:S03]  /*2260*/  IMAD.IADD R7, R2, 0x1, R7 ;  /* 0x0000000102077824 */ /* 0x000fc600078e0207 */
[----:B------:R-:W-:Y:S02]  /*2270*/  @!P1 LOP3.LUT R4, R4, 0x7c, RZ, 0xc0, !PT ;  /* 0x0000007c04049812 */ /* 0x000fe400078ec0ff */
[----:B------:R-:W0:Y:S03]  /*2280*/  SHFL.DOWN PT, R0, R7, 0x10, 0x1f ;  /* 0x0a001f0007007f89 */ /* 0x000e2600000e0000 */
[----:B------:R-:W-:Y:S01]  /*2290*/  @!P1 IMAD.IADD R4, R4, 0x1, R5 ;  /* 0x0000000104049824 */ /* 0x000fe200078e0205 */
        /* <DEDUP_REMOVED lines=15> */
[----:B------:R-:W-:-:S07]  /*2390*/  IMAD.IADD R11, R0, 0x1, R9 ;  /* 0x00000001000b7824 */ /* 0x000fce00078e0209 */
.L_x_189:
[----:B------:R-:W-:Y:S05]  /*23a0*/  BSYNC.RECONVERGENT B0 ;  /* 0x0000000000007941 */ /* 0x000fea0003800200 */
.L_x_173:
[----:B------:R-:W-:Y:S05]  /*23b0*/  @P0 EXIT ;  /* 0x000000000000094d */ /* 0x000fea0003800000 */
[----:B---3--:R-:W3:Y:S02]  /*23c0*/  LDC.64 R4, c[0x0][0x388] ;  /* 0x0000e200ff047b82 */ /* 0x008ee40000000a00 */
[----:B---3--:R-:W-:-:S05]  /*23d0*/  IMAD.WIDE.U32 R2, R3, 0x4, R4 ;  /* 0x0000000403027825 */ /* 0x008fca00078e0004 */
[----:B------:R-:W-:Y:S01]  /*23e0*/  STG.E desc[UR6][R2.64], R11 ;  /* 0x0000000b02007986 */ /* 0x000fe2000c101906 */
[----:B------:R-:W-:Y:S05]  /*23f0*/  EXIT ;  /* 0x000000000000794d */ /* 0x000fea0003800000 */
.L_x_203:
        /* <DEDUP_REMOVED lines=16> */
.L_x_282:


//--------------------- .text._ZN3cub18CUB_300001_SM_10006detail6reduce28DeviceReduceSingleTileKernelINS2_10policy_hubIijN4cuda3std3__44plusIiEEE10Policy1000EN6thrust24THRUST_300001_SM_1000_NS6detail15normal_iteratorINSD_10device_ptrIiEEEEPijS9_iiNS7_10__identityEEEvT0_T1_T2_T3_T4_T6_ --------------------------
	.section	.text._ZN3cub18CUB_300001_SM_10006detail6reduce28DeviceReduceSingleTileKernelINS2_10policy_hubIijN4cuda3std3__44plusIiEEE10Policy1000EN6thrust24THRUST_300001_SM_1000_NS6detail15normal_iteratorINSD_10device_ptrIiEEEEPijS9_iiNS7_10__identityEEEvT0_T1_T2_T3_T4_T6_,"ax",@progbits
	.align	128
        .global         _ZN3cub18CUB_300001_SM_10006detail6reduce28DeviceReduceSingleTileKernelINS2_10policy_hubIijN4cuda3std3__44plusIiEEE10Policy1000EN6thrust24THRUST_300001_SM_1000_NS6detail15normal_iteratorINSD_10device_ptrIiEEEEPijS9_iiNS7_10__identityEEEvT0_T1_T2_T3_T4_T6_
        .type           _ZN3cub18CUB_300001_SM_10006detail6reduce28DeviceReduceSingleTileKernelINS2_10policy_hubIijN4cuda3std3__44plusIiEEE10Policy1000EN6thrust24THRUST_300001_SM_1000_NS6detail15normal_iteratorINSD_10device_ptrIiEEEEPijS9_iiNS7_10__identityEEEvT0_T1_T2_T3_T4_T6_,@function
        .size           _ZN3cub18CUB_300001_SM_10006detail6reduce28DeviceReduceSingleTileKernelINS2_10policy_hubIijN4cuda3std3__44plusIiEEE10Policy1000EN6thrust24THRUST_300001_SM_1000_NS6detail15normal_iteratorINSD_10device_ptrIiEEEEPijS9_iiNS7_10__identityEEEvT0_T1_T2_T3_T4_T6_,(.L_x_283 - _ZN3cub18CUB_300001_SM_10006detail6reduce28DeviceReduceSingleTileKernelINS2_10policy_hubIijN4cuda3std3__44plusIiEEE10Policy1000EN6thrust24THRUST_300001_SM_1000_NS6detail15normal_iteratorINSD_10device_ptrIiEEEEPijS9_iiNS7_10__identityEEEvT0_T1_T2_T3_T4_T6_)
        .other          _ZN3cub18CUB_300001_SM_10006detail6reduce28DeviceReduceSingleTileKernelINS2_10policy_hubIijN4cuda3std3__44plusIiEEE10Policy1000EN6thrust24THRUST_300001_SM_1000_NS6detail15normal_iteratorINSD_10device_ptrIiEEEEPijS9_iiNS7_10__identityEEEvT0_T1_T2_T3_T4_T6_,@"STO_CUDA_ENTRY STV_DEFAULT"
_ZN3cub18CUB_300001_SM_10006detail6reduce28DeviceReduceSingleTileKernelINS2_10policy_hubIijN4cuda3std3__44plusIiEEE10Policy1000EN6thrust24THRUST_300001_SM_1000_NS6detail15normal_iteratorINSD_10device_ptrIiEEEEPijS9_iiNS7_10__identityEEEvT0_T1_T2_T3_T4_T6_:
.text._ZN3cub18CUB_300001_SM_10006detail6reduce28DeviceReduceSingleTileKernelINS2_10policy_hubIijN4cuda3std3__44plusIiEEE10Policy1000EN6thrust24THRUST_300001_SM_1000_NS6detail15normal_iteratorINSD_10device_ptrIiEEEEPijS9_iiNS7_10__identityEEEvT0_T1_T2_T3_T4_T6_:
        /* <DEDUP_REMOVED lines=13> */
.L_x_204:
[----:B------:R-:W-:Y:S01]  /*00d0*/  ISETP.GT.U32.AND P0, PT, R2, 0xfff, PT ;  /* 0x00000fff0200780c */ /* 0x000fe20003f04070 */
[----:B------:R-:W-:-:S12]  /*00e0*/  BSSY.RECONVERGENT B0, `(.L_x_205) ;  /* 0x00001e7000007945 */ /* 0x000fd80003800200 */
        /* <DEDUP_REMOVED lines=11> */
.L_x_208:
[----:B------:R-:W-:Y:S05]  /*01a0*/  BSYNC.RECONVERGENT B1 ;  /* 0x0000000000017941 */ /* 0x000fea0003800200 */
.L_x_207:
        /* <DEDUP_REMOVED lines=17> */
.L_x_213:
        /* <DEDUP_REMOVED lines=31> */
.L_x_212:
[----:B------:R-:W-:Y:S05]  /*04b0*/  BSYNC.RECONVERGENT B2 ;  /* 0x0000000000027941 */ /* 0x000fea0003800200 */
.L_x_211:
[----:B------:R-:W-:Y:S05]  /*04c0*/  @!P0 BRA `(.L_x_210) ;  /* 0x0000000000c88947 */ /* 0x000fea0003800000 */
[----:B------:R-:W-:Y:S01]  /*04d0*/  ISETP.GE.U32.AND P0, PT, R21, 0x8, PT ;  /* 0x000000081500780c */ /* 0x000fe20003f06070 */
[----:B------:R-:W-:Y:S01]  /*04e0*/  BSSY.RECONVERGENT B2, `(.L_x_214) ;  /* 0x0000013000027945 */ /* 0x000fe20003800200 */
[----:B------:R-:W-:-:S04]  /*04f0*/  LOP3.LUT R16, R4, 0x7, RZ, 0xc0, !PT ;  /* 0x0000000704107812 */ /* 0x000fc800078ec0ff */
[----:B------:R-:W-:-:S07]  /*0500*/  ISETP.NE.AND P1, PT, R16, RZ, PT ;  /* 0x000000ff1000720c */ /* 0x000fce0003f25270 */
[----:B------:R-:W-:Y:S06]  /*0510*/  @!P0 BRA `(.L_x_215) ;  /* 0x00000000003c8947 */ /* 0x000fec0003800000 */
[----:B------:R-:W0:Y:S02]  /*0520*/  LDC.64 R6, c[0x0][0x380] ;  /* 0x0000e000ff067b82 */ /* 0x000e240000000a00 */
[----:B0-----:R-:W-:-:S05]  /*0530*/  IMAD.WIDE.U32 R6, R5, 0x4, R6 ;  /* 0x0000000405067825 */ /* 0x001fca00078e0006 */
        /* <DEDUP_REMOVED lines=13> */
.L_x_215:
[----:B------:R-:W-:Y:S05]  /*0610*/  BSYNC.RECONVERGENT B2 ;  /* 0x0000000000027941 */ /* 0x000fea0003800200 */
.L_x_214:
        /* <DEDUP_REMOVED lines=11> */
[----:B------:R-:W3:Y:S01]  /*06d0*/  LDG.E R10, desc[UR6][R6.64+0xc00] ;  /* 0x000c0006060a7981 */ /* 0x000ee2000c1e1900 */
[----:B------:R-:W-:Y:S01]  /*06e0*/  VIADD R5, R5, 0x400 ;  /* 0x0000040005057836 */ /* 0x000fe20000000000 */
[----:B--2--5:R-:W-:-:S04]  /*06f0*/  IADD3 R0, PT, PT, R4, R9, R0 ;  /* 0x0000000904007210 */ /* 0x024fc80007ffe000 */
[----:B---3--:R-:W-:-:S07]  /*0700*/  IADD3 R0, PT, PT, R10, R11, R0 ;  /* 0x0000000b0a007210 */ /* 0x008fce0007ffe000 */
.L_x_217:
[----:B------:R-:W-:Y:S05]  /*0710*/  BSYNC.RECONVERGENT B2 ;  /* 0x0000000000027941 */ /* 0x000fea0003800200 */
.L_x_216:
[----:B------:R-:W-:Y:S05]  /*0720*/  @!P1 BRA `(.L_x_210) ;  /* 0x0000000000309947 */ /* 0x000fea0003800000 */
[----:B------:R-:W0:Y:S02]  /*0730*/  LDC.64 R6, c[0x0][0x380] ;  /* 0x0000e000ff067b82 */ /* 0x000e240000000a00 */
[----:B0-----:R-:W-:-:S04]  /*0740*/  IMAD.WIDE.U32 R4, R5, 0x4, R6 ;  /* 0x0000000405047825 */ /* 0x001fc800078e0006 */
[----:B------:R-:W-:Y:S02]  /*0750*/  IMAD.MOV R6, RZ, RZ, -R8 ;  /* 0x000000ffff067224 */ /* 0x000fe400078e0a08 */
[----:B------:R-:W-:-:S07]  /*0760*/  IMAD.MOV.U32 R7, RZ, RZ, R5 ;  /* 0x000000ffff077224 */ /* 0x000fce00078e0005 */
.L_x_218:
[----:B------:R-:W-:-:S06]  /*0770*/  IMAD.MOV.U32 R5, RZ, RZ, R7 ;  /* 0x000000ffff057224 */ /* 0x000fcc00078e0007 */
[----:B------:R0:W2:Y:S01]  /*0780*/  LDG.E R5, desc[UR6][R4.64] ;  /* 0x0000000604057981 */ /* 0x0000a2000c1e1900 */
[----:B------:R-:W-:-:S05]  /*0790*/  VIADD R6, R6, 0x1 ;  /* 0x0000000106067836 */ /* 0x000fca0000000000 */
[----:B------:R-:W-:Y:S02]  /*07a0*/  ISETP.NE.AND P0, PT, R6, RZ, PT ;  /* 0x000000ff0600720c */ /* 0x000fe40003f05270 */
[----:B0-----:R-:W-:-:S05]  /*07b0*/  IADD3 R4, P1, PT, R4, 0x400, RZ ;  /* 0x0000040004047810 */ /* 0x001fca0007f3e0ff */
[----:B------:R-:W-:Y:S02]  /*07c0*/  IMAD.X R7, RZ, RZ, R7, P1 ;  /* 0x000000ffff077224 */ /* 0x000fe400008e0607 */
[----:B--2--5:R-:W-:-:S04]  /*07d0*/  IMAD.IADD R0, R5, 0x1, R0 ;  /* 0x0000000105007824 */ /* 0x024fc800078e0200 */
[----:B------:R-:W-:Y:S05]  /*07e0*/  @P0 BRA `(.L_x_218) ;  /* 0xfffffffc00e00947 */ /* 0x000fea000383ffff */
.L_x_210:
[----:B------:R-:W-:Y:S05]  /*07f0*/  BSYNC.RECONVERGENT B1 ;  /* 0x0000000000017941 */ /* 0x000fea0003800200 */
.L_x_209:
[----:B------:R-:W-:-:S13]  /*0800*/  ISETP.GE.U32.AND P0, PT, R2, 0x100, PT ;  /* 0x000001000200780c */ /* 0x000fda0003f06070 */
        /* <DEDUP_REMOVED lines=38> */
[----:B-1----:R-:W1:Y:S01]  /*0a70*/  LDS.64 R2, [UR4+0x20] ;  /* 0x00002004ff027984 */ /* 0x002e620008000a00 */
[----:B0-----:R-:W-:-:S04]  /*0a80*/  IADD3 R0, PT, PT, R4, R0, R9 ;  /* 0x0000000004007210 */ /* 0x001fc80007ffe009 */
[----:B------:R-:W-:-:S04]  /*0a90*/  IADD3 R0, PT, PT, R6, R0, R5 ;  /* 0x0000000006007210 */ /* 0x000fc80007ffe005 */
[----:B-1----:R-:W-:-:S05]  /*0aa0*/  IADD3 R0, PT, PT, R2, R0, R7 ;  /* 0x0000000002007210 */ /* 0x002fca0007ffe007 */
[----:B------:R-:W-:Y:S01]  /*0ab0*/  IMAD.IADD R9, R0, 0x1, R3 ;  /* 0x0000000100097824 */ /* 0x000fe200078e0203 */
[----:B------:R-:W-:Y:S06]  /*0ac0*/  BRA `(.L_x_220) ;  /* 0x0000001400207947 */ /* 0x000fec0003800000 */
.L_x_219:
[----:B------:R-:W-:Y:S01]  /*0ad0*/  LOP3.LUT R4, R3, 0x3e0, RZ, 0xc0, !PT ;  /* 0x000003e003047812 */ /* 0x000fe200078ec0ff */
[----:B------:R-:W1:Y:S03]  /*0ae0*/  S2R R10, SR_LANEID ;  /* 0x00000000000a7919 */ /* 0x000e660000000000 */
[----:B0-----:R-:W-:Y:S01]  /*0af0*/  LOP3.LUT R7, RZ, R4, RZ, 0x33, !PT ;  /* 0x00000004ff077212 */ /* 0x001fe200078e33ff */
[----:B------:R-:W-:-:S04]  /*0b00*/  VIADD R5, R4, 0x20 ;  /* 0x0000002004057836 */ /* 0x000fc80000000000 */
[----:B------:R-:W-:Y:S01]  /*0b10*/  IMAD.IADD R7, R7, 0x1, R2 ;  /* 0x0000000107077824 */ /* 0x000fe200078e0202 */
[----:B------:R-:W-:-:S04]  /*0b20*/  ISETP.GT.U32.AND P0, PT, R5, R2, PT ;  /* 0x000000020500720c */ /* 0x000fc80003f04070 */
        /* <DEDUP_REMOVED lines=40> */
[----:B------:R-:W-:Y:S01]  /*0db0*/  ISETP.GT.U32.AND P3, PT, R2, 0x80, PT ;  /* 0x000000800200780c */ /* 0x000fe20003f64070 */
[----:B-1----:R-:W-:-:S09]  /*0dc0*/  ULEA UR4, UR5, UR4, 0x18 ;  /* 0x0000000405047291 */ /* 0x002fd2000f8ec0ff */
[----:B------:R-:W1:Y:S04]  /*0dd0*/  LDS.128 R4, [UR4+0x10] ;  /* 0x00001004ff047984 */ /* 0x000e680008000c00 */
[----:B------:R-:W2:Y:S04]  /*0de0*/  LDS R0, [UR4+0xc] ;  /* 0x00000c04ff007984 */ /* 0x000ea80008000800 */
[----:B------:R-:W3:Y:S01]  /*0df0*/  LDS.64 R10, [UR4+0x20] ;  /* 0x00002004ff0a7984 */ /* 0x000ee20008000a00 */
[----:B-1----:R-:W-:Y:S02]  /*0e00*/  SEL R4, R4, RZ, P2 ;  /* 0x000000ff04047207 */ /* 0x002fe40001000000 */
[----:B------:R-:W-:-:S02]  /*0e10*/  ISETP.GT.U32.AND P2, PT, R2, 0x60, PT ;  /* 0x000000600200780c */ /* 0x000fc40003f44070 */
[----:B--2---:R-:W-:Y:S02]  /*0e20*/  SEL R0, R0, RZ, P1 ;  /* 0x000000ff00007207 */ /* 0x004fe40000800000 */
        /* <DEDUP_REMOVED lines=8> */
[----:B---3--:R-:W-:Y:S02]  /*0eb0*/  SEL R10, R10, RZ, P2 ;  /* 0x000000ff0a0a7207 */ /* 0x008fe40001000000 */
[----:B------:R-:W-:Y:S02]  /*0ec0*/  SEL R11, R11, RZ, P3 ;  /* 0x000000ff0b0b7207 */ /* 0x000fe40001800000 */
[----:B------:R-:W-:-:S05]  /*0ed0*/  IADD3 R0, PT, PT, R10, R0, R7 ;  /* 0x000000000a007210 */ /* 0x000fca0007ffe007 */
[----:B0-----:R-:W-:Y:S01]  /*0ee0*/  IMAD.IADD R9, R0, 0x1, R11 ;  /* 0x0000000100097824 */ /* 0x001fe200078e020b */
[----:B------:R-:W-:Y:S06]  /*0ef0*/  BRA `(.L_x_220) ;  /* 0x0000001000147947 */ /* 0x000fec0003800000 */
.L_x_206:
[----:B------:R-:W0:Y:S01]  /*0f00*/  S2R R0, SR_TID.X ;  /* 0x0000000000007919 */ /* 0x000e220000002100 */
[----:B------:R-:W1:Y:S02]  /*0f10*/  LDCU.64 UR4, c[0x0][0x380] ;  /* 0x00007000ff0477ac */ /* 0x000e640008000a00 */
[----:B-1----:R-:W-:Y:S02]  /*0f20*/  IMAD.U32 R12, RZ, RZ, UR4 ;  /* 0x00000004ff0c7e24 */ /* 0x002fe4000f8e00ff */
[----:B------:R-:W-:Y:S02]  /*0f30*/  IMAD.U32 R13, RZ, RZ, UR5 ;  /* 0x00000005ff0d7e24 */ /* 0x000fe4000f8e00ff */
        /* <DEDUP_REMOVED lines=17> */
[----:B------:R-:W-:Y:S01]  /*1050*/  UMOV UR4, 0x1000 ;  /* 0x0000100000047882 */ /* 0x000fe20000000000 */
[----:B--2---:R-:W-:-:S04]  /*1060*/  IADD3 R3, PT, PT, R7, R6, R3 ;  /* 0x0000000607037210 */ /* 0x004fc80007ffe003 */
[----:B---3--:R-:W-:-:S04]  /*1070*/  IADD3 R3, PT, PT, R9, R8, R3 ;  /* 0x0000000809037210 */ /* 0x008fc80007ffe003 */
[----:B----4-:R-:W-:-:S04]  /*1080*/  IADD3 R3, PT, PT, R11, R10, R3 ;  /* 0x0000000a0b037210 */ /* 0x010fc80007ffe003 */
[----:B-----5:R-:W-:-:S04]  /*1090*/  IADD3 R3, PT, PT, R15, R14, R3 ;  /* 0x0000000e0f037210 */ /* 0x020fc80007ffe003 */
[----:B------:R-:W-:Y:S01]  /*10a0*/  IADD3 R16, PT, PT, R17, R16, R3 ;  /* 0x0000001011107210 */ /* 0x000fe20007ffe003 */
[----:B------:R-:W-:-:S05]  /*10b0*/  VIADD R3, R2, 0xfffff000 ;  /* 0xfffff00002037836 */ /* 0x000fca0000000000 */
[----:B------:R-:W-:Y:S02]  /*10c0*/  ISETP.GE.U32.AND P0, PT, R3, 0x1000, PT ;  /* 0x000010000300780c */ /* 0x000fe40003f06070 */
[----:B------:R-:W-:-:S04]  /*10d0*/  IADD3 R16, PT, PT, R19, R18, R16 ;  /* 0x0000001213107210 */ /* 0x000fc80007ffe010 */
[----:B------:R-:W-:-:S05]  /*10e0*/  IADD3 R21, PT, PT, R21, R20, R16 ;  /* 0x0000001415157210 */ /* 0x000fca0007ffe010 */
[----:B------:R-:W-:Y:S02]  /*10f0*/  IMAD.IADD R7, R22, 0x1, R21 ;  /* 0x0000000116077824 */ /* 0x000fe400078e0215 */
[----:B------:R-:W-:Y:S05]  /*1100*/  @!P0 BRA `(.L_x_221) ;  /* 0x00000000008c8947 */ /* 0x000fea0003800000 */
[----:B------:R-:W0:Y:S01]  /*1110*/  LDC R2, c[0x0][0x390] ;  /* 0x0000e400ff027b82 */ /* 0x000e220000000800 */
[----:B------:R-:W-:-:S07]  /*1120*/  UMOV UR4, 0x1000 ;  /* 0x0000100000047882 */ /* 0x000fce0000000000 */
[----:B------:R-:W1:Y:S02]  /*1130*/  LDC.64 R12, c[0x0][0x380] ;  /* 0x0000e000ff0c7b82 */ /* 0x000e640000000a00 */
.L_x_223:
[----:B------:R-:W-:-:S04]  /*1140*/  VIADD R5, R0, UR4 ;  /* 0x0000000400057c36 */ /* 0x000fc80008000000 */
        /* <DEDUP_REMOVED lines=17> */
[----:B--2---:R-:W-:Y:S01]  /*1260*/  IADD3 R16, PT, PT, R18, R16, R7 ;  /* 0x0000001012107210 */ /* 0x004fe20007ffe007 */
[----:B0-----:R-:W-:-:S05]  /*1270*/  VIADD R7, R2, -UR4 ;  /* 0x8000000402077c36 */ /* 0x001fca0008000000 */
[----:B------:R-:W-:Y:S02]  /*1280*/  ISETP.GE.U32.AND P0, PT, R7, 0x1000, PT ;  /* 0x000010000700780c */ /* 0x000fe40003f06070 */
        /* <DEDUP_REMOVED lines=8> */
[----:B------:R-:W-:-:S06]  /*1310*/  UIADD3 UR4, UPT, UPT, UR4, 0x1000, URZ ;  /* 0x0000100004047890 */ /* 0x000fcc000fffe0ff */
[----:B------:R-:W-:-:S13]  /*1320*/  ISETP.LT.U32.AND P0, PT, R3, UR4, PT ;  /* 0x0000000403007c0c */ /* 0x000fda000bf01070 */
[----:B------:R-:W-:Y:S05]  /*1330*/  @!P0 BRA `(.L_x_223) ;  /* 0xfffffffc00808947 */ /* 0x000fea000383ffff */
.L_x_221:
[----:B------:R-:W-:Y:S01]  /*1340*/  VIADD R3, R2, -UR4 ;  /* 0x8000000402037c36 */ /* 0x000fe20008000000 */
[----:B------:R-:W-:Y:S04]  /*1350*/  BSSY.RECONVERGENT B1, `(.L_x_222) ;  /* 0x0000095000017945 */ /* 0x000fe80003800200 */
[----:B------:R-:W-:-:S04]  /*1360*/  ISETP.GE.AND P0, PT, R0, R3, PT ;  /* 0x000000030000720c */ /* 0x000fc80003f06270 */
[----:B------:R-:W-:-:S13]  /*1370*/  ISETP.LE.U32.OR P0, PT, R2, UR4, P0 ;  /* 0x0000000402007c0c */ /* 0x000fda0008703470 */
[----:B------:R-:W-:Y:S05]  /*1380*/  @P0 BRA `(.L_x_224) ;  /* 0x0000000800440947 */ /* 0x000fea0003800000 */
[----:B------:R-:W-:Y:S01]  /*1390*/  LOP3.LUT R3, RZ, R0, RZ, 0x33, !PT ;  /* 0x00000000ff037212 */ /* 0x000fe200078e33ff */
[----:B------:R-:W-:Y:S01]  /*13a0*/  BSSY.RECONVERGENT B2, `(.L_x_225) ;  /* 0x000004a000027945 */ /* 0x000fe20003800200 */
[----:B------:R-:W-:Y:S02]  /*13b0*/  IMAD.MOV.U32 R5, RZ, RZ, R0 ;  /* 0x000000ffff057224 */ /* 0x000fe400078e0000 */
[----:B------:R-:W-:-:S04]  /*13c0*/  IADD3 R3, PT, PT, R2, -UR4, R3 ;  /* 0x8000000402037c10 */ /* 0x000fc8000fffe003 */
[C---:B------:R-:W-:Y:S02]  /*13d0*/  ISETP.GE.U32.AND P0, PT, R3.reuse, 0xf00, PT ;  /* 0x00000f000300780c */ /* 0x040fe40003f06070 */
[----:B------:R-:W-:-:S04]  /*13e0*/  LEA.HI R3, R3, 0x1, RZ, 0x18 ;  /* 0x0000000103037811 */ /* 0x000fc800078fc0ff */
[----:B------:R-:W-:-:S07]  /*13f0*/  LOP3.LUT R4, R3, 0xf, RZ, 0xc0, !PT ;  /* 0x0000000f03047812 */ /* 0x000fce00078ec0ff */
[----:B------:R-:W-:Y:S05]  /*1400*/  @!P0 BRA `(.L_x_226) ;  /* 0x00000004000c8947 */ /* 0x000fea0003800000 */
[----:B------:R-:W-:Y:S01]  /*1410*/  LOP3.LUT R6, R3, 0x1fffff0, RZ, 0xc0, !PT ;  /* 0x01fffff003067812 */ /* 0x000fe200078ec0ff */
[----:B------:R-:W-:Y:S01]  /*1420*/  BSSY.RECONVERGENT B3, `(.L_x_227) ;  /* 0x0000040000037945 */ /* 0x000fe20003800200 */
[C---:B------:R-:W-:Y:S01]  /*1430*/  LOP3.LUT R5, R0.reuse, 0x800, RZ, 0xfc, !PT ;  /* 0x0000080000057812 */ /* 0x040fe200078efcff */
[----:B------:R-:W-:Y:S02]  /*1440*/  VIADD R2, R0, UR4 ;  /* 0x0000000400027c36 */ /* 0x000fe40008000000 */
[----:B------:R-:W-:-:S07]  /*1450*/  IMAD.MOV R6, RZ, RZ, -R6 ;  /* 0x000000ffff067224 */ /* 0x000fce00078e0a06 */
.L_x_228:
[----:B------:R-:W-:-:S04]  /*1460*/  IMAD.WIDE.U32 R26, R2, 0x4, R12 ;  /* 0x00000004021a7825 */ /* 0x000fc800078e000c */
[C---:B------:R-:W-:Y:S02]  /*1470*/  VIADD R9, R2.reuse, 0x100 ;  /* 0x0000010002097836 */ /* 0x040fe40000000000 */
[----:B------:R-:W-:Y:S01]  /*1480*/  VIADD R15, R2, 0x400 ;  /* 0x00000400020f7836 */ /* 0x000fe20000000000 */
[----:B------:R0:W2:Y:S01]  /*1490*/  LDG.E R26, desc[UR6][R26.64] ;  /* 0x000000061a1a7981 */ /* 0x0000a2000c1e1900 */
[----:B------:R-:W-:-:S04]  /*14a0*/  IMAD.WIDE.U32 R8, R9, 0x4, R12 ;  /* 0x0000000409087825 */ /* 0x000fc800078e000c */
[C---:B------:R-:W-:Y:S01]  /*14b0*/  VIADD R17, R2.reuse, 0x200 ;  /* 0x0000020002117836 */ /* 0x040fe20000000000 */
[----:B------:R1:W2:Y:S01]  /*14c0*/  LDG.E R25, desc[UR6][R8.64] ;  /* 0x0000000608197981 */ /* 0x0002a2000c1e1900 */
[C---:B------:R-:W-:Y:S02]  /*14d0*/  VIADD R11, R2.reuse, 0x300 ;  /* 0x00000300020b7836 */ /* 0x040fe40000000000 */
[----:B0-----:R-:W-:Y:S02]  /*14e0*/  VIADD R27, R2, 0x700 ;  /* 0x00000700021b7836 */ /* 0x001fe40000000000 */
[----:B------:R-:W-:-:S04]  /*14f0*/  IMAD.WIDE.U32 R14, R15, 0x4, R12 ;  /* 0x000000040f0e7825 */ /* 0x000fc800078e000c */
[--C-:B------:R-:W-:Y:S01]  /*1500*/  IMAD.WIDE.U32 R16, R17, 0x4, R12.reuse ;  /* 0x0000000411107825 */ /* 0x100fe200078e000c */
[----:B------:R0:W3:Y:S03]  /*1510*/  LDG.E R22, desc[UR6][R14.64] ;  /* 0x000000060e167981 */ /* 0x0000e6000c1e1900 */
[----:B------:R-:W-:Y:S01]  /*1520*/  VIADD R29, R2, 0x500 ;  /* 0x00000500021d7836 */ /* 0x000fe20000000000 */
[----:B------:R-:W4:Y:S01]  /*1530*/  LDG.E R24, desc[UR6][R16.64] ;  /* 0x0000000610187981 */ /* 0x000f22000c1e1900 */
[----:B------:R-:W-:-:S04]  /*1540*/  IMAD.WIDE.U32 R10, R11, 0x4, R12 ;  /* 0x000000040b0a7825 */ /* 0x000fc800078e000c */
[--C-:B-1----:R-:W-:Y:S01]  /*1550*/  IMAD.WIDE.U32 R8, R27, 0x4, R12.reuse ;  /* 0x000000041b087825 */ /* 0x102fe200078e000c */
[----:B------:R-:W4:Y:S03]  /*1560*/  LDG.E R23, desc[UR6][R10.64] ;  /* 0x000000060a177981 */ /* 0x000f26000c1e1900 */
[----:B------:R-:W-:Y:S02]  /*1570*/  VIADD R27, R2, 0x900 ;  /* 0x00000900021b7836 */ /* 0x000fe40000000000 */
[----:B------:R-:W-:-:S04]  /*1580*/  IMAD.WIDE.U32 R28, R29, 0x4, R12 ;  /* 0x000000041d1c7825 */ /* 0x000fc800078e000c */
[C---:B------:R-:W-:Y:S01]  /*1590*/  VIADD R19, R2.reuse, 0x600 ;  /* 0x0000060002137836 */ /* 0x040fe20000000000 */
[----:B------:R1:W5:Y:S01]  /*15a0*/  LDG.E R11, desc[UR6][R8.64] ;  /* 0x00000006080b7981 */ /* 0x000362000c1e1900 */
[C---:B0-----:R-:W-:Y:S02]  /*15b0*/  VIADD R15, R2.reuse, 0xa00 ;  /* 0x00000a00020f7836 */ /* 0x041fe40000000000 */
[----:B------:R-:W-:Y:S01]  /*15c0*/  VIADD R20, R2, 0x800 ;  /* 0x0000080002147836 */ /* 0x000fe20000000000 */
[----:B------:R0:W3:Y:S01]  /*15d0*/  LDG.E R21, desc[UR6][R28.64] ;  /* 0x000000061c157981 */ /* 0x0000e2000c1e1900 */
[----:B------:R-:W-:-:S04]  /*15e0*/  IMAD.WIDE.U32 R18, R19, 0x4, R12 ;  /* 0x0000000413127825 */ /* 0x000fc800078e000c */
[----:B-1----:R-:W-:-:S04]  /*15f0*/  IMAD.WIDE.U32 R8, R27, 0x4, R12 ;  /* 0x000000041b087825 */ /* 0x002fc800078e000c */
[--C-:B------:R-:W-:Y:S02]  /*1600*/  IMAD.WIDE.U32 R14, R15, 0x4, R12.reuse ;  /* 0x000000040f0e7825 */ /* 0x100fe400078e000c */
[----:B------:R-:W5:Y:S02]  /*1610*/  LDG.E R9, desc[UR6][R8.64] ;  /* 0x0000000608097981 */ /* 0x000f64000c1e1900 */
[--C-:B------:R-:W-:Y:S02]  /*1620*/  IMAD.WIDE.U32 R16, R20, 0x4, R12.reuse ;  /* 0x0000000414107825 */ /* 0x100fe400078e000c */
[----:B------:R1:W5:Y:S02]  /*1630*/  LDG.E R20, desc[UR6][R18.64] ;  /* 0x0000000612147981 */ /* 0x000364000c1e1900 */
[C---:B0-----:R-:W-:Y:S02]  /*1640*/  VIADD R29, R2.reuse, 0xb00 ;  /* 0x00000b00021d7836 */ /* 0x041fe40000000000 */
[----:B------:R-:W-:Y:S01]  /*1650*/  VIADD R27, R2, 0xc00 ;  /* 0x00000c00021b7836 */ /* 0x000fe20000000000 */
[----:B------:R0:W5:Y:S01]  /*1660*/  LDG.E R10, desc[UR6][R16.64] ;  /* 0x00000006100a7981 */ /* 0x000162000c1e1900 */
[----:B------:R-:W-:-:S03]  /*1670*/  IMAD.WIDE.U32 R28, R29, 0x4, R12 ;  /* 0x000000041d1c7825 */ /* 0x000fc600078e000c */
[----:B------:R0:W5:Y:S01]  /*1680*/  LDG.E R8, desc[UR6][R14.64] ;  /* 0x000000060e087981 */ /* 0x000162000c1e1900 */
[C---:B-1----:R-:W-:Y:S02]  /*1690*/  VIADD R19, R2.reuse, 0xe00 ;  /* 0x00000e0002137836 */ /* 0x042fe40000000000 */
[C---:B------:R-:W-:Y:S02]  /*16a0*/  VIADD R18, R2.reuse, 0xf00 ;  /* 0x00000f0002127836 */ /* 0x040fe40000000000 */
[----:B0-----:R-:W-:Y:S02]  /*16b0*/  IMAD.WIDE.U32 R16, R27, 0x4, R12 ;  /* 0x000000041b107825 */ /* 0x001fe400078e000c */
[----:B------:R-:W5:Y:S02]  /*16c0*/  LDG.E R27, desc[UR6][R28.64] ;  /* 0x000000061c1b7981 */ /* 0x000f64000c1e1900 */
[----:B------:R-:W-:-:S04]  /*16d0*/  VIADD R15, R2, 0xd00 ;  /* 0x00000d00020f7836 */ /* 0x000fc80000000000 */
[--C-:B------:R-:W-:Y:S01]  /*16e0*/  IMAD.WIDE.U32 R14, R15, 0x4, R12.reuse ;  /* 0x000000040f0e7825 */ /* 0x100fe200078e000c */
[----:B------:R0:W5:Y:S05]  /*16f0*/  LDG.E R28, desc[UR6][R16.64] ;  /* 0x00000006101c7981 */ /* 0x00016a000c1e1900 */
[----:B------:R-:W5:Y:S01]  /*1700*/  LDG.E R15, desc[UR6][R14.64] ;  /* 0x000000060e0f7981 */ /* 0x000f62000c1e1900 */
[----:B0-----:R-:W-:-:S04]  /*1710*/  IMAD.WIDE.U32 R16, R19, 0x4, R12 ;  /* 0x0000000413107825 */ /* 0x001fc800078e000c */
[----:B------:R-:W-:Y:S02]  /*1720*/  IMAD.WIDE.U32 R18, R18, 0x4, R12 ;  /* 0x0000000412127825 */ /* 0x000fe400078e000c */
[----:B------:R-:W5:Y:S04]  /*1730*/  LDG.E R16, desc[UR6][R16.64] ;  /* 0x0000000610107981 */ /* 0x000f68000c1e1900 */
[----:B------:R-:W5:Y:S01]  /*1740*/  LDG.E R19, desc[UR6][R18.64] ;  /* 0x0000000612137981 */ /* 0x000f62000c1e1900 */
[----:B------:R-:W-:-:S05]  /*1750*/  VIADD R6, R6, 0x10 ;  /* 0x0000001006067836 */ /* 0x000fca0000000000 */
[----:B------:R-:W-:Y:S01]  /*1760*/  ISETP.NE.AND P0, PT, R6, RZ, PT ;  /* 0x000000ff0600720c */ /* 0x000fe20003f05270 */
[----:B------:R-:W-:Y:S02]  /*1770*/  VIADD R5, R5, 0x1000 ;  /* 0x0000100005057836 */ /* 0x000fe40000000000 */
[----:B------:R-:W-:Y:S01]  /*1780*/  VIADD R2, R2, 0x1000 ;  /* 0x0000100002027836 */ /* 0x000fe20000000000 */
[----:B--2---:R-:W-:-:S04]  /*1790*/  IADD3 R25, PT, PT, R25, R26, R7 ;  /* 0x0000001a19197210 */ /* 0x004fc80007ffe007 */
[----:B----4-:R-:W-:-:S04]  /*17a0*/  IADD3 R23, PT, PT, R23, R24, R25 ;  /* 0x0000001817177210 */ /* 0x010fc80007ffe019 */
[----:B---3--:R-:W-:-:S04]  /*17b0*/  IADD3 R21, PT, PT, R21, R22, R23 ;  /* 0x0000001615157210 */ /* 0x008fc80007ffe017 */
[----:B-----5:R-:W-:-:S04]  /*17c0*/  IADD3 R11, PT, PT, R11, R20, R21 ;  /* 0x000000140b0b7210 */ /* 0x020fc80007ffe015 */
[----:B------:R-:W-:-:S04]  /*17d0*/  IADD3 R9, PT, PT, R9, R10, R11 ;  /* 0x0000000a09097210 */ /* 0x000fc80007ffe00b */
[----:B------:R-:W-:-:S04]  /*17e0*/  IADD3 R8, PT, PT, R27, R8, R9 ;  /* 0x000000081b087210 */ /* 0x000fc80007ffe009 */
[----:B------:R-:W-:-:S04]  /*17f0*/  IADD3 R8, PT, PT, R15, R28, R8 ;  /* 0x0000001c0f087210 */ /* 0x000fc80007ffe008 */
[----:B------:R-:W-:Y:S01]  /*1800*/  IADD3 R7, PT, PT, R19, R16, R8 ;  /* 0x0000001013077210 */ /* 0x000fe20007ffe008 */
[----:B------:R-:W-:Y:S06]  /*1810*/  @P0 BRA `(.L_x_228) ;  /* 0xfffffffc00100947 */ /* 0x000fec000383ffff */
[----:B------:R-:W-:Y:S05]  /*1820*/  BSYNC.RECONVERGENT B3 ;  /* 0x0000000000037941 */ /* 0x000fea0003800200 */
.L_x_227:
[----:B------:R-:W-:-:S07]  /*1830*/  VIADD R5, R5, 0xfffff800 ;  /* 0xfffff80005057836 */ /* 0x000fce0000000000 */
.L_x_226:
[----:B------:R-:W-:Y:S05]  /*1840*/  BSYNC.RECONVERGENT B2 ;  /* 0x0000000000027941 */ /* 0x000fea0003800200 */
.L_x_225:
[----:B------:R-:W-:-:S13]  /*1850*/  ISETP.NE.AND P0, PT, R4, RZ, PT ;  /* 0x000000ff0400720c */ /* 0x000fda0003f05270 */
[----:B------:R-:W-:Y:S05]  /*1860*/  @!P0 BRA `(.L_x_224) ;  /* 0x00000004000c8947 */ /* 0x000fea0003800000 */
[----:B------:R-:W-:Y:S01]  /*1870*/  ISETP.GE.U32.AND P0, PT, R4, 0x8, PT ;  /* 0x000000080400780c */ /* 0x000fe20003f06070 */
[----:B------:R-:W-:Y:S01]  /*1880*/  BSSY.RECONVERGENT B2, `(.L_x_229) ;  /* 0x0000021000027945 */ /* 0x000fe20003800200 */
[----:B------:R-:W-:-:S04]  /*1890*/  LOP3.LUT R24, R3, 0x7, RZ, 0xc0, !PT ;  /* 0x0000000703187812 */ /* 0x000fc800078ec0ff */
[----:B------:R-:W-:-:S07]  /*18a0*/  ISETP.NE.AND P1, PT, R24, RZ, PT ;  /* 0x000000ff1800720c */ /* 0x000fce0003f25270 */
[----:B------:R-:W-:Y:S06]  /*18b0*/  @!P0 BRA `(.L_x_230) ;  /* 0x0000000000748947 */ /* 0x000fec0003800000 */
[----:B------:R-:W-:-:S04]  /*18c0*/  VIADD R9, R5, UR4 ;  /* 0x0000000405097c36 */ /* 0x000fc80008000000 */
[C---:B------:R-:W-:Y:S02]  /*18d0*/  VIADD R21, R9.reuse, 0x100 ;  /* 0x0000010009157836 */ /* 0x040fe40000000000 */
[C---:B------:R-:W-:Y:S02]  /*18e0*/  VIADD R11, R9.reuse, 0x300 ;  /* 0x00000300090b7836 */ /* 0x040fe40000000000 */
[C---:B------:R-:W-:Y:S02]  /*18f0*/  VIADD R23, R9.reuse, 0x200 ;  /* 0x0000020009177836 */ /* 0x040fe40000000000 */
[----:B------:R-:W-:-:S04]  /*1900*/  IMAD.WIDE.U32 R16, R9, 0x4, R12 ;  /* 0x0000000409107825 */ /* 0x000fc800078e000c */
[--C-:B------:R-:W-:Y:S01]  /*1910*/  IMAD.WIDE.U32 R20, R21, 0x4, R12.reuse ;  /* 0x0000000415147825 */ /* 0x100fe200078e000c */
[----:B------:R0:W2:Y:S03]  /*1920*/  LDG.E R2, desc[UR6][R16.64] ;  /* 0x0000000610027981 */ /* 0x0000a6000c1e1900 */
[C---:B------:R-:W-:Y:S01]  /*1930*/  VIADD R15, R9.reuse, 0x400 ;  /* 0x00000400090f7836 */ /* 0x040fe20000000000 */
[----:B------:R-:W2:Y:S01]  /*1940*/  LDG.E R4, desc[UR6][R20.64] ;  /* 0x0000000614047981 */ /* 0x000ea2000c1e1900 */
[----:B------:R-:W-:Y:S02]  /*1950*/  VIADD R19, R9, 0x500 ;  /* 0x0000050009137836 */ /* 0x000fe40000000000 */
[----:B------:R-:W-:-:S04]  /*1960*/  IMAD.WIDE.U32 R10, R11, 0x4, R12 ;  /* 0x000000040b0a7825 */ /* 0x000fc800078e000c */
[--C-:B------:R-:W-:Y:S02]  /*1970*/  IMAD.WIDE.U32 R22, R23, 0x4, R12.reuse ;  /* 0x0000000417167825 */ /* 0x100fe400078e000c */
[----:B------:R-:W3:Y:S02]  /*1980*/  LDG.E R10, desc[UR6][R10.64] ;  /* 0x000000060a0a7981 */ /* 0x000ee4000c1e1900 */
[C---:B------:R-:W-:Y:S02]  /*1990*/  VIADD R25, R9.reuse, 0x600 ;  /* 0x0000060009197836 */ /* 0x040fe40000000000 */
[----:B------:R-:W-:Y:S01]  /*19a0*/  VIADD R27, R9, 0x700 ;  /* 0x00000700091b7836 */ /* 0x000fe20000000000 */
[----:B------:R-:W3:Y:S01]  /*19b0*/  LDG.E R6, desc[UR6][R22.64] ;  /* 0x0000000616067981 */ /* 0x000ee2000c1e1900 */
[----:B------:R-:W-:-:S04]  /*19c0*/  IMAD.WIDE.U32 R14, R15, 0x4, R12 ;  /* 0x000000040f0e7825 */ /* 0x000fc800078e000c */
[--C-:B------:R-:W-:Y:S02]  /*19d0*/  IMAD.WIDE.U32 R8, R19, 0x4, R12.reuse ;  /* 0x0000000413087825 */ /* 0x100fe400078e000c */
[----:B------:R-:W4:Y:S02]  /*19e0*/  LDG.E R15, desc[UR6][R14.64] ;  /* 0x000000060e0f7981 */ /* 0x000f24000c1e1900 */
[--C-:B------:R-:W-:Y:S02]  /*19f0*/  IMAD.WIDE.U32 R18, R25, 0x4, R12.reuse ;  /* 0x0000000419127825 */ /* 0x100fe400078e000c */
[----:B------:R-:W4:Y:S02]  /*1a00*/  LDG.E R8, desc[UR6][R8.64] ;  /* 0x0000000608087981 */ /* 0x000f24000c1e1900 */
[----:B0-----:R-:W-:Y:S02]  /*1a10*/  IMAD.WIDE.U32 R16, R27, 0x4, R12 ;  /* 0x000000041b107825 */ /* 0x001fe400078e000c */
[----:B------:R-:W5:Y:S04]  /*1a20*/  LDG.E R19, desc[UR6][R18.64] ;  /* 0x0000000612137981 */ /* 0x000f68000c1e1900 */
[----:B------:R-:W5:Y:S01]  /*1a30*/  LDG.E R16, desc[UR6][R16.64] ;  /* 0x0000000610107981 */ /* 0x000f62000c1e1900 */
[----:B------:R-:W-:Y:S01]  /*1a40*/  VIADD R5, R5, 0x800 ;  /* 0x0000080005057836 */ /* 0x000fe20000000000 */
[----:B--2---:R-:W-:-:S04]  /*1a50*/  IADD3 R7, PT, PT, R4, R2, R7 ;  /* 0x0000000204077210 */ /* 0x004fc80007ffe007 */
[----:B---3--:R-:W-:-:S04]  /*1a60*/  IADD3 R6, PT, PT, R10, R6, R7 ;  /* 0x000000060a067210 */ /* 0x008fc80007ffe007 */
[----:B----4-:R-:W-:-:S04]  /*1a70*/  IADD3 R6, PT, PT, R8, R15, R6 ;  /* 0x0000000f08067210 */ /* 0x010fc80007ffe006 */
[----:B-----5:R-:W-:-:S07]  /*1a80*/  IADD3 R7, PT, PT, R16, R19, R6 ;  /* 0x0000001310077210 */ /* 0x020fce0007ffe006 */
.L_x_230:
[----:B------:R-:W-:Y:S05]  /*1a90*/  BSYNC.RECONVERGENT B2 ;  /* 0x0000000000027941 */ /* 0x000fea0003800200 */
.L_x_229:
        /* <DEDUP_REMOVED lines=18> */
[----:B------:R-:W-:Y:S01]  /*1bc0*/  VIADD R5, R5, 0x400 ;  /* 0x0000040005057836 */ /* 0x000fe20000000000 */
[----:B--2---:R-:W-:-:S04]  /*1bd0*/  IADD3 R7, PT, PT, R8, R2, R7 ;  /* 0x0000000208077210 */ /* 0x004fc80007ffe007 */
[----:B---3--:R-:W-:-:S07]  /*1be0*/  IADD3 R7, PT, PT, R14, R10, R7 ;  /* 0x0000000a0e077210 */ /* 0x008fce0007ffe007 */
.L_x_232:
[----:B------:R-:W-:Y:S05]  /*1bf0*/  BSYNC.RECONVERGENT B2 ;  /* 0x0000000000027941 */ /* 0x000fea0003800200 */
.L_x_231:
[----:B------:R-:W-:Y:S05]  /*1c00*/  @!P1 BRA `(.L_x_224) ;  /* 0x0000000000249947 */ /* 0x000fea0003800000 */
[----:B------:R-:W-:Y:S02]  /*1c10*/  VIADD R5, R5, UR4 ;  /* 0x0000000405057c36 */ /* 0x000fe40008000000 */
[----:B------:R-:W-:-:S07]  /*1c20*/  IMAD.MOV R4, RZ, RZ, -R4 ;  /* 0x000000ffff047224 */ /* 0x000fce00078e0a04 */
.L_x_233:
[----:B------:R-:W-:-:S06]  /*1c30*/  IMAD.WIDE.U32 R2, R5, 0x4, R12 ;  /* 0x0000000405027825 */ /* 0x000fcc00078e000c */
[----:B------:R-:W2:Y:S01]  /*1c40*/  LDG.E R2, desc[UR6][R2.64] ;  /* 0x0000000602027981 */ /* 0x000ea2000c1e1900 */
[----:B------:R-:W-:Y:S02]  /*1c50*/  VIADD R4, R4, 0x1 ;  /* 0x0000000104047836 */ /* 0x000fe40000000000 */
[----:B------:R-:W-:-:S03]  /*1c60*/  VIADD R5, R5, 0x100 ;  /* 0x0000010005057836 */ /* 0x000fc60000000000 */
[----:B------:R-:W-:Y:S01]  /*1c70*/  ISETP.NE.AND P0, PT, R4, RZ, PT ;  /* 0x000000ff0400720c */ /* 0x000fe20003f05270 */
[----:B--2---:R-:W-:-:S12]  /*1c80*/  IMAD.IADD R7, R2, 0x1, R7 ;  /* 0x0000000102077824 */ /* 0x004fd800078e0207 */
[----:B------:R-:W-:Y:S05]  /*1c90*/  @P0 BRA `(.L_x_233) ;  /* 0xfffffffc00e40947 */ /* 0x000fea000383ffff */
.L_x_224:
[----:B------:R-:W-:Y:S05]  /*1ca0*/  BSYNC.RECONVERGENT B1 ;  /* 0x0000000000017941 */ /* 0x000fea0003800200 */
.L_x_222:
        /* <DEDUP_REMOVED lines=36> */
[----:B--2---:R-:W0:Y:S04]  /*1ef0*/  LDS.128 R4, [UR4+0x10] ;  /* 0x00001004ff047984 */ /* 0x004e280008000c00 */
[----:B------:R-:W1:Y:S01]  /*1f00*/  LDS.64 R2, [UR4+0x20] ;  /* 0x00002004ff027984 */ /* 0x000e620008000a00 */
[----:B0-----:R-:W-:-:S04]  /*1f10*/  IADD3 R0, PT, PT, R4, R0, R9 ;  /* 0x0000000004007210 */ /* 0x001fc80007ffe009 */
[----:B------:R-:W-:-:S04]  /*1f20*/  IADD3 R0, PT, PT, R6, R0, R5 ;  /* 0x0000000006007210 */ /* 0x000fc80007ffe005 */
[----:B-1----:R-:W-:-:S05]  /*1f30*/  IADD3 R0, PT, PT, R2, R0, R7 ;  /* 0x0000000002007210 */ /* 0x002fca0007ffe007 */
[----:B------:R-:W-:-:S07]  /*1f40*/  IMAD.IADD R9, R0, 0x1, R3 ;  /* 0x0000000100097824 */ /* 0x000fce00078e0203 */
.L_x_220:
[----:B------:R-:W-:Y:S05]  /*1f50*/  BSYNC.RECONVERGENT B0 ;  /* 0x0000000000007941 */ /* 0x000fea0003800200 */
.L_x_205:
[----:B------:R-:W-:Y:S05]  /*1f60*/  @P0 EXIT ;  /* 0x000000000000094d */ /* 0x000fea0003800000 */
[----:B-1----:R-:W1:Y:S01]  /*1f70*/  LDC.64 R2, c[0x0][0x388] ;  /* 0x0000e200ff027b82 */ /* 0x002e620000000a00 */
[----:B------:R-:W0:Y:S02]  /*1f80*/  LDCU UR4, c[0x0][0x398] ;  /* 0x00007300ff0477ac */ /* 0x000e240008000800 */
[----:B0-2---:R-:W-:-:S05]  /*1f90*/  VIADD R9, R9, UR4 ;  /* 0x0000000409097c36 */ /* 0x005fca0008000000 */
[----:B-1----:R-:W-:Y:S01]  /*1fa0*/  STG.E desc[UR6][R2.64], R9 ;  /* 0x0000000902007986 */ /* 0x002fe2000c101906 */
[----:B------:R-:W-:Y:S05]  /*1fb0*/  EXIT ;  /* 0x000000000000794d */ /* 0x000fea0003800000 */
.L_x_234:
        /* <DEDUP_REMOVED lines=12> */
.L_x_283:


//--------------------- .text._ZN3cub18CUB_300001_SM_10006detail11EmptyKernelIvEEvv --------------------------
	.section	.text._ZN3cub18CUB_300001_SM_10006detail11EmptyKernelIvEEvv,"ax",@progbits
	.align	128
        .global         _ZN3cub18CUB_300001_SM_10006detail11EmptyKernelIvEEvv
        .type           _ZN3cub18CUB_300001_SM_10006detail11EmptyKernelIvEEvv,@function
        .size           _ZN3cub18CUB_300001_SM_10006detail11EmptyKernelIvEEvv,(.L_x_284 - _ZN3cub18CUB_300001_SM_10006detail11EmptyKernelIvEEvv)
        .other          _ZN3cub18CUB_300001_SM_10006detail11EmptyKernelIvEEvv,@"STO_CUDA_ENTRY STV_DEFAULT"
_ZN3cub18CUB_300001_SM_10006detail11EmptyKernelIvEEvv:
.text._ZN3cub18CUB_300001_SM_10006detail11EmptyKernelIvEEvv:
[----:B------:R-:W-:Y:S01]  /*0000*/  LDC R1, c[0x0][0x37c] ;  /* 0x0000df00ff017b82 */ /* 0x000fe20000000800 */
[----:B------:R-:W-:Y:S05]  /*0010*/  EXIT ;  /* 0x000000000000794d */ /* 0x000fea0003800000 */
.L_x_235:
        /* <DEDUP_REMOVED lines=14> */
.L_x_284:


//--------------------- .text._Z25deviceReductionAccumulateIiLi256EEvPT_ --------------------------
	.section	.text._Z25deviceReductionAccumulateIiLi256EEvPT_,"ax",@progbits
	.align	128
        .global         _Z25deviceReductionAccumulateIiLi256EEvPT_
        .type           _Z25deviceReductionAccumulateIiLi256EEvPT_,@function
        .size           _Z25deviceReductionAccumulateIiLi256EEvPT_,(.L_x_285 - _Z25deviceReductionAccumulateIiLi256EEvPT_)
        .other          _Z25deviceReductionAccumulateIiLi256EEvPT_,@"STO_CUDA_ENTRY STV_DEFAULT"
_Z25deviceReductionAccumulateIiLi256EEvPT_:
.text._Z25deviceReductionAccumulateIiLi256EEvPT_:
[----:B------:R-:W-:Y:S01]  /*0000*/  LDC R1, c[0x0][0x37c] ;  /* 0x0000df00ff017b82 */ /* 0x000fe20000000800 */
[----:B------:R-:W0:Y:S07]  /*0010*/  S2R R11, SR_TID.X ;  /* 0x00000000000b7919 */ /* 0x000e2e0000002100 */
[----:B------:R-:W1:Y:S01]  /*0020*/  LDC.64 R2, c[0x0][0x380] ;  /* 0x0000e000ff027b82 */ /* 0x000e620000000a00 */
[----:B------:R-:W2:Y:S01]  /*0030*/  LDCU.64 UR6, c[0x0][0x358] ;  /* 0x00006b00ff0677ac */ /* 0x000ea20008000a00 */
[----:B------:R-:W0:Y:S02]  /*0040*/  S2R R0, SR_CTAID.X ;  /* 0x0000000000007919 */ /* 0x000e240000002500 */
[----:B0-----:R-:W-:-:S04]  /*0050*/  IMAD R0, R0, 0x100, R11 ;  /* 0x0000010000007824 */ /* 0x001fc800078e020b */
[----:B------:R-:W-:-:S04]  /*0060*/  VIADD R5, R0, 0x1 ;  /* 0x0000000100057836 */ /* 0x000fc80000000000 */
[----:B-1----:R-:W-:-:S06]  /*0070*/  IMAD.WIDE.U32 R2, R5, 0x4, R2 ;  /* 0x0000000405027825 */ /* 0x002fcc00078e0002 */
[----:B--2---:R-:W2:Y:S01]  /*0080*/  LDG.E R2, desc[UR6][R2.64] ;  /* 0x0000000602027981 */ /* 0x004ea2000c1e1900 */
[----:B------:R-:W-:Y:S02]  /*0090*/  IMAD.MOV.U32 R8, RZ, RZ, 0xffff ;  /* 0x0000ffffff087424 */ /* 0x000fe400078e00ff */
[----:B------:R-:W-:Y:S02]  /*00a0*/  HFMA2 R10, -RZ, RZ, 0, 8.94069671630859375e-07 ;  /* 0x0000000fff0a7431 */ /* 0x000fe400000001ff */
[----:B------:R-:W-:Y:S01]  /*00b0*/  IMAD.MOV.U32 R13, RZ, RZ, 0xff ;  /* 0x000000ffff0d7424 */ /* 0x000fe200078e00ff */
[C---:B------:R-:W-:Y:S01]  /*00c0*/  LOP3.LUT P0, R6, R11.reuse, 0x1f, RZ, 0xc0, !PT ;  /* 0x0000001f0b067812 */ /* 0x040fe2000780c0ff */
[----:B------:R-:W-:Y:S01]  /*00d0*/  IMAD.MOV.U32 R15, RZ, RZ, 0x3 ;  /* 0x00000003ff0f7424 */ /* 0x000fe200078e00ff */
[----:B------:R-:W-:-:S11]  /*00e0*/  ISETP.GT.U32.AND P1, PT, R11, 0x1f, PT ;  /* 0x0000001f0b00780c */ /* 0x000fd60003f24070 */
[----:B------:R-:W0:Y:S01]  /*00f0*/  @!P0 S2R R9, SR_CgaCtaId ;  /* 0x0000000000098919 */ /* 0x000e220000008800 */
[----:B--2---:R-:W1:Y:S02]  /*0100*/  SHFL.DOWN PT, R5, R2, 0x10, 0x1f ;  /* 0x0a001f0002057f89 */ /* 0x004e6400000e0000 */
[----:B-1----:R-:W-:Y:S02]  /*0110*/  IADD3 R5, PT, PT, R2, R5, RZ ;  /* 0x0000000502057210 */ /* 0x002fe40007ffe0ff */
[----:B------:R-:W-:-:S03]  /*0120*/  @!P0 MOV R2, 0x400 ;  /* 0x0000040000028802 */ /* 0x000fc60000000f00 */
[----:B------:R-:W1:Y:S01]  /*0130*/  SHFL.DOWN PT, R0, R5, 0x8, 0x1f ;  /* 0x09001f0005007f89 */ /* 0x000e6200000e0000 */
[----:B0-----:R-:W-:-:S04]  /*0140*/  @!P0 LEA R2, R9, R2, 0x18 ;  /* 0x0000000209028211 */ /* 0x001fc800078ec0ff */
[----:B------:R-:W-:Y:S01]  /*0150*/  @!P0 LEA.HI R2, R11, R2, RZ, 0x1d ;  /* 0x000000020b028211 */ /* 0x000fe200078fe8ff */
[----:B-1----:R-:W-:-:S05]  /*0160*/  IMAD.IADD R0, R5, 0x1, R0 ;  /* 0x0000000105007824 */ /* 0x002fca00078e0200 */
[----:B------:R-:W0:Y:S02]  /*0170*/  SHFL.DOWN PT, R7, R0, 0x4, 0x1f ;  /* 0x08801f0000077f89 */ /* 0x000e2400000e0000 */
[----:B0-----:R-:W-:-:S05]  /*0180*/  IMAD.IADD R7, R0, 0x1, R7 ;  /* 0x0000000100077824 */ /* 0x001fca00078e0207 */
[----:B------:R-:W0:Y:S02]  /*0190*/  SHFL.DOWN PT, R4, R7, 0x2, 0x1f ;  /* 0x08401f0007047f89 */ /* 0x000e2400000e0000 */
[----:B0-----:R-:W-:-:S05]  /*01a0*/  IADD3 R4, PT, PT, R7, R4, RZ ;  /* 0x0000000407047210 */ /* 0x001fca0007ffe0ff */
[----:B------:R-:W0:Y:S02]  /*01b0*/  SHFL.DOWN PT, R3, R4, 0x1, 0x1f ;  /* 0x08201f0004037f89 */ /* 0x000e2400000e0000 */
[----:B0-----:R-:W-:-:S05]  /*01c0*/  IMAD.IADD R3, R4, 0x1, R3 ;  /* 0x0000000104037824 */ /* 0x001fca00078e0203 */
[----:B------:R0:W-:Y:S01]  /*01d0*/  @!P0 STS [R2], R3 ;  /* 0x0000000302008388 */ /* 0x0001e20000000800 */
[----:B------:R-:W-:Y:S06]  /*01e0*/  BAR.SYNC.DEFER_BLOCKING 0x0 ;  /* 0x0000000000007b1d */ /* 0x000fec0000010000 */
[----:B------:R-:W-:Y:S05]  /*01f0*/  @P1 EXIT ;  /* 0x000000000000194d */ /* 0x000fea0003800000 */
[----:B------:R-:W1:Y:S01]  /*0200*/  S2UR UR5, SR_CgaCtaId ;  /* 0x00000000000579c3 */ /* 0x000e620000008800 */
[----:B------:R-:W-:Y:S01]  /*0210*/  UMOV UR4, 0x400 ;  /* 0x0000040000047882 */ /* 0x000fe20000000000 */
[----:B------:R-:W-:Y:S01]  /*0220*/  ISETP.NE.AND P0, PT, R6, RZ, PT ;  /* 0x000000ff0600720c */ /* 0x000fe20003f05270 */
[----:B-1----:R-:W-:-:S06]  /*0230*/  ULEA UR4, UR5, UR4, 0x18 ;  /* 0x0000000405047291 */ /* 0x002fcc000f8ec0ff */
[----:B------:R-:W-:-:S06]  /*0240*/  LEA R0, R6, UR4, 0x2 ;  /* 0x0000000406007c11 */ /* 0x000fcc000f8e10ff */
[----:B------:R-:W0:Y:S04]  /*0250*/  LDS R0, [R0] ;  /* 0x0000000000007984 */ /* 0x000e280000000800 */
[----:B0-----:R-:W0:Y:S02]  /*0260*/  SHFL.DOWN PT, R3, R0, 0x4, 0x1f ;  /* 0x08801f0000037f89 */ /* 0x001e2400000e0000 */
[----:B0-----:R-:W-:-:S05]  /*0270*/  IMAD.IADD R3, R0, 0x1, R3 ;  /* 0x0000000100037824 */ /* 0x001fca00078e0203 */
[----:B------:R-:W0:Y:S02]  /*0280*/  SHFL.DOWN PT, R2, R3, 0x2, 0x1f ;  /* 0x08401f0003027f89 */ /* 0x000e2400000e0000 */
[----:B0-----:R-:W-:-:S05]  /*0290*/  IADD3 R2, PT, PT, R3, R2, RZ ;  /* 0x0000000203027210 */ /* 0x001fca0007ffe0ff */
[----:B------:R0:W1:Y:S01]  /*02a0*/  SHFL.DOWN PT, R5, R2, 0x1, 0x1f ;  /* 0x08201f0002057f89 */ /* 0x00006200000e0000 */
[----:B------:R-:W-:Y:S05]  /*02b0*/  @P0 EXIT ;  /* 0x000000000000094d */ /* 0x000fea0003800000 */
[----:B------:R-:W2:Y:S01]  /*02c0*/  S2R R0, SR_LANEID ;  /* 0x0000000000007919 */ /* 0x000ea20000000000 */
[----:B-1----:R-:W-:Y:S01]  /*02d0*/  IMAD.IADD R5, R2, 0x1, R5 ;  /* 0x0000000102057824 */ /* 0x002fe200078e0205 */
[----:B------:R-:W-:Y:S01]  /*02e0*/  VOTEU.ANY UR4, UPT, PT ;  /* 0x0000000000047886 */ /* 0x000fe200038e0100 */
[----:B0-----:R-:W0:Y:S01]  /*02f0*/  LDC.64 R2, c[0x0][0x380] ;  /* 0x0000e000ff027b82 */ /* 0x001e220000000a00 */
[----:B------:R-:W-:-:S07]  /*0300*/  UFLO.U32 UR4, UR4 ;  /* 0x00000004000472bd */ /* 0x000fce00080e0000 */
[----:B------:R-:W1:Y:S02]  /*0310*/  REDUX.SUM UR5, R5 ;  /* 0x00000000050573c4 */ /* 0x000e64000000c000 */
[----:B-1----:R-:W-:Y:S02]  /*0320*/  MOV R7, UR5 ;  /* 0x0000000500077c02 */ /* 0x002fe40008000f00 */
[----:B--2---:R-:W-:-:S13]  /*0330*/  ISETP.EQ.U32.AND P0, PT, R0, UR4, PT ;  /* 0x0000000400007c0c */ /* 0x004fda000bf02070 */
[----:B0-----:R-:W-:Y:S01]  /*0340*/  @P0 REDG.E.ADD.STRONG.GPU desc[UR6][R2.64], R7 ;  /* 0x000000070200098e */ /* 0x001fe2000c12e106 */
[----:B------:R-:W-:Y:S05]  /*0350*/  EXIT ;  /* 0x000000000000794d */ /* 0x000fea0003800000 */
.L_x_236:
        /* <DEDUP_REMOVED lines=10> */
.L_x_285:


//--------------------- .text._Z21deviceReductionKernelIiLi8ELi8EEvPKT_iPS0_ --------------------------
	.section	.text._Z21deviceReductionKernelIiLi8ELi8EEvPKT_iPS0_,"ax",@progbits
	.align	128
        .global         _Z21deviceReductionKernelIiLi8ELi8EEvPKT_iPS0_
        .type           _Z21deviceReductionKernelIiLi8ELi8EEvPKT_iPS0_,@function
        .size           _Z21deviceReductionKernelIiLi8ELi8EEvPKT_iPS0_,(.L_x_286 - _Z21deviceReductionKernelIiLi8ELi8EEvPKT_iPS0_)
        .other          _Z21deviceReductionKernelIiLi8ELi8EEvPKT_iPS0_,@"STO_CUDA_ENTRY STV_DEFAULT"
_Z21deviceReductionKernelIiLi8ELi8EEvPKT_iPS0_:
.text._Z21deviceReductionKernelIiLi8ELi8EEvPKT_iPS0_:
[----:B------:R-:W-:Y:S01]  /*0000*/  LDC R1, c[0x0][0x37c] ;  /* 0x0000df00ff017b82 */ /* 0x000fe20000000800 */
[----:B------:R-:W0:Y:S07]  /*0010*/  S2R R0, SR_CTAID.X ;  /* 0x0000000000007919 */ /* 0x000e2e0000002500 */
[----:B------:R-:W1:Y:S01]  /*0020*/  LDC R2, c[0x0][0x388] ;  /* 0x0000e200ff027b82 */ /* 0x000e620000000800 */
[----:B------:R-:W2:Y:S01]  /*0030*/  LDCU.64 UR6, c[0x0][0x358] ;  /* 0x00006b00ff0677ac */ /* 0x000ea20008000a00 */
[----:B-1----:R-:W-:-:S04]  /*0040*/  SHF.R.S32.HI R3, RZ, 0x8, R2 ;  /* 0x00000008ff037819 */ /* 0x002fc80000011402 */
[----:B------:R-:W-:Y:S02]  /*0050*/  LOP3.LUT R3, R3, 0xffffff00, RZ, 0xc0, !PT ;  /* 0xffffff0003037812 */ /* 0x000fe400078ec0ff */
[----:B0-----:R-:W-:-:S13]  /*0060*/  ISETP.NE.AND P0, PT, R0, 0x100, PT ;  /* 0x000001000000780c */ /* 0x001fda0003f05270 */
[----:B--2---:R-:W-:Y:S05]  /*0070*/  @P0 BRA `(.L_x_237) ;  /* 0x00000004009c0947 */ /* 0x004fea0003800000 */
[----:B------:R-:W0:Y:S01]  /*0080*/  S2R R4, SR_TID.X ;  /* 0x0000000000047919 */ /* 0x000e220000002100 */
[----:B------:R-:W-:Y:S01]  /*0090*/  BSSY.RECONVERGENT B0, `(.L_x_238) ;  /* 0x0000064000007945 */ /* 0x000fe20003800200 */
[----:B------:R-:W-:Y:S01]  /*00a0*/  HFMA2 R8, -RZ, RZ, 0, 0 ;  /* 0x00000000ff087431 */ /* 0x000fe200000001ff */
[----:B0-----:R-:W-:-:S04]  /*00b0*/  LEA R5, R3, R4, 0x8 ;  /* 0x0000000403057211 */ /* 0x001fc800078e40ff */
[----:B------:R-:W-:-:S13]  /*00c0*/  ISETP.GE.AND P0, PT, R5, R2, PT ;  /* 0x000000020500720c */ /* 0x000fda0003f06270 */
[----:B------:R-:W-:Y:S05]  /*00d0*/  @P0 BRA `(.L_x_239) ;  /* 0x00000004007c0947 */ /* 0x000fea0003800000 */
[----:B------:R-:W-:Y:S01]  /*00e0*/  LOP3.LUT R7, RZ, R4, RZ, 0x33, !PT ;  /* 0x00000004ff077212 */ /* 0x000fe200078e33ff */
[----:B------:R-:W-:Y:S01]  /*00f0*/  BSSY.RECONVERGENT B1, `(.L_x_240) ;  /* 0x000002d000017945 */ /* 0x000fe20003800200 */
[----:B------:R-:W-:Y:S02]  /*0100*/  VIADDMNMX R2, R5, 0x100, R2, !PT ;  /* 0x0000010005027846 */ /* 0x000fe40007800102 */
[----:B------:R-:W-:-:S03]  /*0110*/  MOV R8, RZ ;  /* 0x000000ff00087202 */ /* 0x000fc60000000f00 */
[----:B------:R-:W-:-:S04]  /*0120*/  IMAD.IADD R2, R2, 0x1, R7 ;  /* 0x0000000102027824 */ /* 0x000fc800078e0207 */
[----:B------:R-:W-:-:S05]  /*0130*/  IMAD R2, R3, -0x100, R2 ;  /* 0xffffff0003027824 */ /* 0x000fca00078e0202 */
[C---:B------:R-:W-:Y:S02]  /*0140*/  ISETP.GE.U32.AND P0, PT, R2.reuse, 0xf00, PT ;  /* 0x00000f000200780c */ /* 0x040fe40003f06070 */
[----:B------:R-:W-:-:S04]  /*0150*/  LEA.HI R4, R2, 0x1, RZ, 0x18 ;  /* 0x0000000102047811 */ /* 0x000fc800078fc0ff */
[----:B------:R-:W-:-:S04]  /*0160*/  LOP3.LUT R24, R4, 0xf, RZ, 0xc0, !PT ;  /* 0x0000000f04187812 */ /* 0x000fc800078ec0ff */
[----:B------:R-:W-:-:S03]  /*0170*/  ISETP.NE.AND P1, PT, R24, RZ, PT ;  /* 0x000000ff1800720c */ /* 0x000fc60003f25270 */
[----:B------:R-:W-:Y:S10]  /*0180*/  @!P0 BRA `(.L_x_241) ;  /* 0x00000000008c8947 */ /* 0x000ff40003800000 */
[----:B------:R-:W0:Y:S01]  /*0190*/  LDC.64 R2, c[0x0][0x380] ;  /* 0x0000e000ff027b82 */ /* 0x000e220000000a00 */
[----:B------:R-:W-:Y:S02]  /*01a0*/  LOP3.LUT R9, R4, 0x1fffff0, RZ, 0xc0, !PT ;  /* 0x01fffff004097812 */ /* 0x000fe400078ec0ff */
[----:B------:R-:W-:-:S03]  /*01b0*/  MOV R8, RZ ;  /* 0x000000ff00087202 */ /* 0x000fc60000000f00 */
[----:B------:R-:W-:Y:S01]  /*01c0*/  IMAD.MOV R9, RZ, RZ, -R9 ;  /* 0x000000ffff097224 */ /* 0x000fe200078e0a09 */
[----:B0-----:R-:W-:-:S04]  /*01d0*/  IADD3 R2, P0, PT, R2, 0x2000, RZ ;  /* 0x0000200002027810 */ /* 0x001fc80007f1e0ff */
[----:B------:R-:W-:-:S09]  /*01e0*/  IADD3.X R3, PT, PT, RZ, R3, RZ, P0, !PT ;  /* 0x00000003ff037210 */ /* 0x000fd200007fe4ff */
.L_x_242:
        /* <DEDUP_REMOVED lines=17> */
[----:B------:R-:W-:Y:S01]  /*0300*/  IADD3 R9, PT, PT, R9, 0x10, RZ ;  /* 0x0000001009097810 */ /* 0x000fe20007ffe0ff */
[----:B------:R-:W-:-:S03]  /*0310*/  VIADD R5, R5, 0x1000 ;  /* 0x0000100005057836 */ /* 0x000fc60000000000 */
[----:B------:R-:W-:Y:S02]  /*0320*/  ISETP.NE.AND P0, PT, R9, RZ, PT ;  /* 0x000000ff0900720c */ /* 0x000fe40003f05270 */
        /* <DEDUP_REMOVED lines=8> */
[----:B------:R-:W-:Y:S06]  /*03b0*/  @P0 BRA `(.L_x_242) ;  /* 0xfffffffc008c0947 */ /* 0x000fec000383ffff */
.L_x_241:
[----:B------:R-:W-:Y:S05]  /*03c0*/  BSYNC.RECONVERGENT B1 ;  /* 0x0000000000017941 */ /* 0x000fea0003800200 */
.L_x_240:
        /* <DEDUP_REMOVED lines=8> */
[----:B------:R-:W2:Y:S04]  /*0450*/  LDG.E.CONSTANT R7, desc[UR6][R2.64] ;  /* 0x0000000602077981 */ /* 0x000ea8000c1e9900 */
[----:B------:R-:W2:Y:S04]  /*0460*/  LDG.E.CONSTANT R6, desc[UR6][R2.64+0x400] ;  /* 0x0004000602067981 */ /* 0x000ea8000c1e9900 */
[----:B------:R-:W3:Y:S04]  /*0470*/  LDG.E.CONSTANT R9, desc[UR6][R2.64+0x800] ;  /* 0x0008000602097981 */ /* 0x000ee8000c1e9900 */
[----:B------:R-:W3:Y:S04]  /*0480*/  LDG.E.CONSTANT R10, desc[UR6][R2.64+0xc00] ;  /* 0x000c0006020a7981 */ /* 0x000ee8000c1e9900 */
[----:B------:R-:W4:Y:S04]  /*0490*/  LDG.E.CONSTANT R11, desc[UR6][R2.64+0x1000] ;  /* 0x00100006020b7981 */ /* 0x000f28000c1e9900 */
[----:B------:R-:W4:Y:S04]  /*04a0*/  LDG.E.CONSTANT R12, desc[UR6][R2.64+0x1400] ;  /* 0x00140006020c7981 */ /* 0x000f28000c1e9900 */
[----:B------:R-:W5:Y:S04]  /*04b0*/  LDG.E.CONSTANT R13, desc[UR6][R2.64+0x1800] ;  /* 0x00180006020d7981 */ /* 0x000f68000c1e9900 */
[----:B------:R-:W5:Y:S01]  /*04c0*/  LDG.E.CONSTANT R14, desc[UR6][R2.64+0x1c00] ;  /* 0x001c0006020e7981 */ /* 0x000f62000c1e9900 */
[----:B------:R-:W-:-:S02]  /*04d0*/  IADD3 R5, PT, PT, R5, 0x800, RZ ;  /* 0x0000080005057810 */ /* 0x000fc40007ffe0ff */
[----:B--2---:R-:W-:-:S04]  /*04e0*/  IADD3 R6, PT, PT, R6, R7, R8 ;  /* 0x0000000706067210 */ /* 0x004fc80007ffe008 */
[----:B---3--:R-:W-:-:S04]  /*04f0*/  IADD3 R6, PT, PT, R10, R9, R6 ;  /* 0x000000090a067210 */ /* 0x008fc80007ffe006 */
[----:B----4-:R-:W-:-:S04]  /*0500*/  IADD3 R6, PT, PT, R12, R11, R6 ;  /* 0x0000000b0c067210 */ /* 0x010fc80007ffe006 */
[----:B-----5:R-:W-:-:S07]  /*0510*/  IADD3 R8, PT, PT, R14, R13, R6 ;  /* 0x0000000d0e087210 */ /* 0x020fce0007ffe006 */
.L_x_244:
[----:B------:R-:W-:Y:S05]  /*0520*/  BSYNC.RECONVERGENT B1 ;  /* 0x0000000000017941 */ /* 0x000fea0003800200 */
.L_x_243:
        /* <DEDUP_REMOVED lines=11> */
[----:B------:R-:W3:Y:S01]  /*05e0*/  LDG.E.CONSTANT R10, desc[UR6][R2.64+0xc00] ;  /* 0x000c0006020a7981 */ /* 0x000ee2000c1e9900 */
[----:B------:R-:W-:-:S02]  /*05f0*/  IADD3 R5, PT, PT, R5, 0x400, RZ ;  /* 0x0000040005057810 */ /* 0x000fc40007ffe0ff */
[----:B--2---:R-:W-:-:S04]  /*0600*/  IADD3 R6, PT, PT, R6, R7, R8 ;  /* 0x0000000706067210 */ /* 0x004fc80007ffe008 */
[----:B---3--:R-:W-:-:S07]  /*0610*/  IADD3 R8, PT, PT, R10, R9, R6 ;  /* 0x000000090a087210 */ /* 0x008fce0007ffe006 */
.L_x_246:
[----:B------:R-:W-:Y:S05]  /*0620*/  BSYNC.RECONVERGENT B1 ;  /* 0x0000000000017941 */ /* 0x000fea0003800200 */
.L_x_245:
[----:B------:R-:W-:Y:S05]  /*0630*/  @!P1 BRA `(.L_x_239) ;  /* 0x0000000000249947 */ /* 0x000fea0003800000 */
[----:B------:R-:W0:Y:S01]  /*0640*/  LDC.64 R6, c[0x0][0x380] ;  /* 0x0000e000ff067b82 */ /* 0x000e220000000a00 */
[----:B------:R-:W-:-:S07]  /*0650*/  IMAD.MOV R4, RZ, RZ, -R4 ;  /* 0x000000ffff047224 */ /* 0x000fce00078e0a04 */
.L_x_247:
[----:B0-----:R-:W-:-:S06]  /*0660*/  IMAD.WIDE R2, R5, 0x4, R6 ;  /* 0x0000000405027825 */ /* 0x001fcc00078e0206 */
[----:B------:R-:W2:Y:S01]  /*0670*/  LDG.E.CONSTANT R3, desc[UR6][R2.64] ;  /* 0x0000000602037981 */ /* 0x000ea2000c1e9900 */
[----:B------:R-:W-:Y:S02]  /*0680*/  IADD3 R4, PT, PT, R4, 0x1, RZ ;  /* 0x0000000104047810 */ /* 0x000fe40007ffe0ff */
[----:B------:R-:W-:Y:S02]  /*0690*/  IADD3 R5, PT, PT, R5, 0x100, RZ ;  /* 0x0000010005057810 */ /* 0x000fe40007ffe0ff */
[----:B------:R-:W-:Y:S01]  /*06a0*/  ISETP.NE.AND P0, PT, R4, RZ, PT ;  /* 0x000000ff0400720c */ /* 0x000fe20003f05270 */
[----:B--2---:R-:W-:-:S12]  /*06b0*/  IMAD.IADD R8, R3, 0x1, R8 ;  /* 0x0000000103087824 */ /* 0x004fd800078e0208 */
[----:B------:R-:W-:Y:S05]  /*06c0*/  @P0 BRA `(.L_x_247) ;  /* 0xfffffffc00e40947 */ /* 0x000fea000383ffff */
.L_x_239:
[----:B------:R-:W-:Y:S05]  /*06d0*/  BSYNC.RECONVERGENT B0 ;  /* 0x0000000000007941 */ /* 0x000fea0003800200 */
.L_x_238:
[----:B------:R-:W-:Y:S05]  /*06e0*/  BRA `(.L_x_248) ;  /* 0x000000fc00947947 */ /* 0x000fea0003800000 */
.L_x_237:
[----:B------:R-:W0:Y:S01]  /*06f0*/  S2R R4, SR_TID.X ;  /* 0x0000000000047919 */ /* 0x000e220000002100 */
[----:B------:R-:W-:Y:S01]  /*0700*/  ISETP.GE.U32.AND P0, PT, R2, 0x4000000, PT ;  /* 0x040000000200780c */ /* 0x000fe20003f06070 */
[----:B------:R-:W-:Y:S02]  /*0710*/  HFMA2 R8, -RZ, RZ, 0, 0 ;  /* 0x00000000ff087431 */ /* 0x000fe400000001ff */
[----:B0-----:R-:W-:-:S10]  /*0720*/  IMAD R4, R3, R0, R4 ;  /* 0x0000000003047224 */ /* 0x001fd400078e0204 */
[----:B------:R-:W-:Y:S05]  /*0730*/  @!P0 BRA `(.L_x_249) ;  /* 0x000000e000288947 */ /* 0x000fea0003800000 */
[----:B------:R-:W-:Y:S01]  /*0740*/  SHF.R.S32.HI R5, RZ, 0x1a, R2 ;  /* 0x0000001aff057819 */ /* 0x000fe20000011402 */
[----:B------:R-:W-:Y:S01]  /*0750*/  IMAD.MOV.U32 R8, RZ, RZ, RZ ;  /* 0x000000ffff087224 */ /* 0x000fe200078e00ff */
[----:B------:R-:W-:Y:S01]  /*0760*/  MOV R3, R4 ;  /* 0x0000000400037202 */ /* 0x000fe20000000f00 */
[----:B------:R-:W-:Y:S01]  /*0770*/  UMOV UR4, URZ ;  /* 0x000000ff00047c82 */ /* 0x000fe20008000000 */
[----:B------:R-:W-:-:S07]  /*0780*/  VIMNMX.U32 R5, PT, PT, R5, 0x1, !PT ;  /* 0x0000000105057848 */ /* 0x000fce0007fe0000 */
.L_x_250:
[----:B------:R-:W0:Y:S01]  /*0790*/  LDC.64 R14, c[0x0][0x380] ;  /* 0x0000e000ff0e7b82 */ /* 0x000e220000000a00 */
[C---:B------:R-:W-:Y:S01]  /*07a0*/  IADD3 R11, PT, PT, R3.reuse, 0x100, RZ ;  /* 0x00000100030b7810 */ /* 0x040fe20007ffe0ff */
[C---:B------:R-:W-:Y:S01]  /*07b0*/  VIADD R31, R3.reuse, 0x300 ;  /* 0x00000300031f7836 */ /* 0x040fe20000000000 */
[C---:B------:R-:W-:Y:S02]  /*07c0*/  IADD3 R19, PT, PT, R3.reuse, 0x200, RZ ;  /* 0x0000020003137810 */ /* 0x040fe40007ffe0ff */
[C---:B------:R-:W-:Y:S02]  /*07d0*/  IADD3 R29, PT, PT, R3.reuse, 0x400, RZ ;  /* 0x00000400031d7810 */ /* 0x040fe40007ffe0ff */
[C---:B------:R-:W-:Y:S01]  /*07e0*/  IADD3 R21, PT, PT, R3.reuse, 0x500, RZ ;  /* 0x0000050003157810 */ /* 0x040fe20007ffe0ff */
[C---:B------:R-:W-:Y:S01]  /*07f0*/  VIADD R17, R3.reuse, 0x600 ;  /* 0x0000060003117836 */ /* 0x040fe20000000000 */
[----:B------:R-:W-:Y:S01]  /*0800*/  IADD3 R13, PT, PT, R3, 0x700, RZ ;  /* 0x00000700030d7810 */ /* 0x000fe20007ffe0ff */
[----:B0-----:R-:W-:-:S04]  /*0810*/  IMAD.WIDE.U32 R10, R11, 0x4, R14 ;  /* 0x000000040b0a7825 */ /* 0x001fc800078e000e */
[--C-:B------:R-:W-:Y:S01]  /*0820*/  IMAD.WIDE.U32 R6, R3, 0x4, R14.reuse ;  /* 0x0000000403067825 */ /* 0x100fe200078e000e */
[----:B------:R0:W2:Y:S03]  /*0830*/  LDG.E.CONSTANT R9, desc[UR6][R10.64] ;  /* 0x000000060a097981 */ /* 0x0000a6000c1e9900 */
[--C-:B------:R-:W-:Y:S01]  /*0840*/  IMAD.WIDE.U32 R18, R19, 0x4, R14.reuse ;  /* 0x0000000413127825 */ /* 0x100fe200078e000e */
[----:B------:R1:W2:Y:S03]  /*0850*/  LDG.E.CONSTANT R26, desc[UR6][R6.64] ;  /* 0x00000006061a7981 */ /* 0x0002a6000c1e9900 */
[--C-:B------:R-:W-:Y:S01]  /*0860*/  IMAD.WIDE.U32 R30, R31, 0x4, R14.reuse ;  /* 0x000000041f1e7825 */ /* 0x100fe200078e000e */
[----:B------:R-:W3:Y:S03]  /*0870*/  LDG.E.CONSTANT R24, desc[UR6][R18.64] ;  /* 0x0000000612187981 */ /* 0x000ee6000c1e9900 */
[--C-:B------:R-:W-:Y:S01]  /*0880*/  IMAD.WIDE.U32 R28, R29, 0x4, R14.reuse ;  /* 0x000000041d1c7825 */ /* 0x100fe200078e000e */
[----:B------:R4:W3:Y:S03]  /*0890*/  LDG.E.CONSTANT R27, desc[UR6][R30.64] ;  /* 0x000000061e1b7981 */ /* 0x0008e6000c1e9900 */
[----:B------:R-:W-:Y:S01]  /*08a0*/  IMAD.WIDE.U32 R20, R21, 0x4, R14 ;  /* 0x0000000415147825 */ /* 0x000fe200078e000e */
[----:B------:R5:W3:Y:S01]  /*08b0*/  LDG.E.CONSTANT R22, desc[UR6][R28.64] ;  /* 0x000000061c167981 */ /* 0x000ae2000c1e9900 */
[----:B0-----:R-:W-:-:S02]  /*08c0*/  IADD3 R11, PT, PT, R3, 0x800, RZ ;  /* 0x00000800030b7810 */ /* 0x001fc40007ffe0ff */
[--C-:B------:R-:W-:Y:S01]  /*08d0*/  IMAD.WIDE.U32 R16, R17, 0x4, R14.reuse ;  /* 0x0000000411107825 */ /* 0x100fe200078e000e */
[----:B------:R-:W3:Y:S03]  /*08e0*/  LDG.E.CONSTANT R25, desc[UR6][R20.64] ;  /* 0x0000000614197981 */ /* 0x000ee6000c1e9900 */
[--C-:B------:R-:W-:Y:S01]  /*08f0*/  IMAD.WIDE.U32 R12, R13, 0x4, R14.reuse ;  /* 0x000000040d0c7825 */ /* 0x100fe200078e000e */
[----:B------:R-:W3:Y:S03]  /*0900*/  LDG.E.CONSTANT R18, desc[UR6][R16.64] ;  /* 0x0000000610127981 */ /* 0x000ee6000c1e9900 */
[----:B-1----:R-:W-:Y:S01]  /*0910*/  VIADD R7, R3, 0x900 ;  /* 0x0000090003077836 */ /* 0x002fe20000000000 */
[----:B------:R0:W3:Y:S01]  /*0920*/  LDG.E.CONSTANT R23, desc[UR6][R12.64] ;  /* 0x000000060c177981 */ /* 0x0000e2000c1e9900 */
[----:B------:R-:W-:Y:S01]  /*0930*/  IMAD.WIDE.U32 R10, R11, 0x4, R14 ;  /* 0x000000040b0a7825 */ /* 0x000fe200078e000e */
[----:B------:R-:W-:-:S03]  /*0940*/  IADD3 R35, PT, PT, R3, 0xa00, RZ ;  /* 0x00000a0003237810 */ /* 0x000fc60007ffe0ff */
[--C-:B------:R-:W-:Y:S01]  /*0950*/  IMAD.WIDE.U32 R6, R7, 0x4, R14.reuse ;  /* 0x0000000407067825 */ /* 0x100fe200078e000e */
[----:B----4-:R-:W-:Y:S01]  /*0960*/  IADD3 R31, PT, PT, R3, 0xb00, RZ ;  /* 0x00000b00031f7810 */ /* 0x010fe20007ffe0ff */
[----:B------:R1:W4:Y:S02]  /*0970*/  LDG.E.CONSTANT R10, desc[UR6][R10.64] ;  /* 0x000000060a0a7981 */ /* 0x000324000c1e9900 */
[--C-:B------:R-:W-:Y:S02]  /*0980*/  IMAD.WIDE.U32 R34, R35, 0x4, R14.reuse ;  /* 0x0000000423227825 */ /* 0x100fe400078e000e */
[----:B------:R1:W4:Y:S02]  /*0990*/  LDG.E.CONSTANT R19, desc[UR6][R6.64] ;  /* 0x0000000606137981 */ /* 0x000324000c1e9900 */
[----:B-----5:R-:W-:Y:S01]  /*09a0*/  IMAD.WIDE.U32 R28, R31, 0x4, R14 ;  /* 0x000000041f1c7825 */ /* 0x020fe200078e000e */
[C---:B------:R-:W-:Y:S01]  /*09b0*/  IADD3 R31, PT, PT, R3.reuse, 0xd00, RZ ;  /* 0x00000d00031f7810 */ /* 0x040fe20007ffe0ff */
[----:B------:R-:W5:Y:S02]  /*09c0*/  LDG.E.CONSTANT R17, desc[UR6][R34.64] ;  /* 0x0000000622117981 */ /* 0x000f64000c1e9900 */
[----:B------:R-:W-:-:S02]  /*09d0*/  VIADD R33, R3, 0xc00 ;  /* 0x00000c0003217836 */ /* 0x000fc40000000000 */
[----:B------:R1:W5:Y:S01]  /*09e0*/  LDG.E.CONSTANT R16, desc[UR6][R28.64] ;  /* 0x000000061c107981 */ /* 0x000362000c1e9900 */
[----:B------:R-:W-:Y:S01]  /*09f0*/  IMAD.WIDE.U32 R30, R31, 0x4, R14 ;  /* 0x000000041f1e7825 */ /* 0x000fe200078e000e */
[----:B0-----:R-:W-:-:S03]  /*0a00*/  IADD3 R13, PT, PT, R3, 0xe00, RZ ;  /* 0x00000e00030d7810 */ /* 0x001fc60007ffe0ff */
[--C-:B------:R-:W-:Y:S01]  /*0a10*/  IMAD.WIDE.U32 R32, R33, 0x4, R14.reuse ;  /* 0x0000000421207825 */ /* 0x100fe200078e000e */
[----:B------:R0:W5:Y:S03]  /*0a20*/  LDG.E.CONSTANT R21, desc[UR6][R30.64] ;  /* 0x000000061e157981 */ /* 0x000166000c1e9900 */
[----:B-1----:R-:W-:Y:S01]  /*0a30*/  VIADD R11, R3, 0xf00 ;  /* 0x00000f00030b7836 */ /* 0x002fe20000000000 */
[----:B------:R-:W5:Y:S01]  /*0a40*/  LDG.E.CONSTANT R4, desc[UR6][R32.64] ;  /* 0x0000000620047981 */ /* 0x000f62000c1e9900 */
[----:B------:R-:W-:-:S04]  /*0a50*/  IMAD.WIDE.U32 R12, R13, 0x4, R14 ;  /* 0x000000040d0c7825 */ /* 0x000fc800078e000e */
[----:B------:R-:W-:Y:S02]  /*0a60*/  IMAD.WIDE.U32 R6, R11, 0x4, R14 ;  /* 0x000000040b067825 */ /* 0x000fe400078e000e */
[----:B------:R1:W5:Y:S04]  /*0a70*/  LDG.E.CONSTANT R11, desc[UR6][R12.64] ;  /* 0x000000060c0b7981 */ /* 0x000368000c1e9900 */
[----:B------:R1:W5:Y:S01]  /*0a80*/  LDG.E.CONSTANT R20, desc[UR6][R6.64] ;  /* 0x0000000606147981 */ /* 0x000362000c1e9900 */
[C---:B------:R-:W-:Y:S02]  /*0a90*/  IADD3 R29, PT, PT, R3.reuse, 0x1000, RZ ;  /* 0x00001000031d7810 */ /* 0x040fe40007ffe0ff */
[C---:B------:R-:W-:Y:S01]  /*0aa0*/  IADD3 R35, PT, PT, R3.reuse, 0x1100, RZ ;  /* 0x0000110003237810 */ /* 0x040fe20007ffe0ff */
[C---:B0-----:R-:W-:Y:S01]  /*0ab0*/  VIADD R31, R3.reuse, 0x1200 ;  /* 0x00001200031f7836 */ /* 0x041fe20000000000 */
[----:B-1----:R-:W-:-:S02]  /*0ac0*/  IADD3 R13, PT, PT, R3, 0x1400, RZ ;  /* 0x00001400030d7810 */ /* 0x002fc40007ffe0ff */
[----:B------:R-:W-:-:S03]  /*0ad0*/  IADD3 R7, PT, PT, R3, 0x1300, RZ ;  /* 0x0000130003077810 */ /* 0x000fc60007ffe0ff */
[----:B------:R-:W-:Y:S01]  /*0ae0*/  IMAD.WIDE.U32 R12, R13, 0x4, R14 ;  /* 0x000000040d0c7825 */ /* 0x000fe200078e000e */
[----:B------:R-:W-:Y:S02]  /*0af0*/  IADD3 R33, PT, PT, R3, 0x1700, RZ ;  /* 0x0000170003217810 */ /* 0x000fe40007ffe0ff */
[----:B--2---:R-:W-:Y:S01]  /*0b00*/  IADD3 R26, PT, PT, R9, R26, R8 ;  /* 0x0000001a091a7210 */ /* 0x004fe20007ffe008 */
[----:B------:R-:W-:-:S03]  /*0b10*/  IMAD.WIDE.U32 R8, R29, 0x4, R14 ;  /* 0x000000041d087825 */ /* 0x000fc600078e000e */
[----:B---3--:R-:W-:Y:S01]  /*0b20*/  IADD3 R24, PT, PT, R27, R24, R26 ;  /* 0x000000181b187210 */ /* 0x008fe20007ffe01a */
[----:B------:R-:W-:Y:S02]  /*0b30*/  IMAD.WIDE.U32 R28, R35, 0x4, R14 ;  /* 0x00000004231c7825 */ /* 0x000fe400078e000e */
[----:B------:R-:W2:Y:S02]  /*0b40*/  LDG.E.CONSTANT R8, desc[UR6][R8.64] ;  /* 0x0000000608087981 */ /* 0x000ea4000c1e9900 */
[----:B------:R-:W-:Y:S02]  /*0b50*/  VIADD R27, R3, 0x1500 ;  /* 0x00001500031b7836 */ /* 0x000fe40000000000 */
[----:B------:R-:W2:Y:S01]  /*0b60*/  LDG.E.CONSTANT R28, desc[UR6][R28.64] ;  /* 0x000000061c1c7981 */ /* 0x000ea2000c1e9900 */
[----:B------:R-:W-:Y:S01]  /*0b70*/  IADD3 R22, PT, PT, R25, R22, R24 ;  /* 0x0000001619167210 */ /* 0x000fe20007ffe018 */
[----:B------:R-:W-:-:S03]  /*0b80*/  IMAD.WIDE.U32 R24, R31, 0x4, R14 ;  /* 0x000000041f187825 */ /* 0x000fc600078e000e */
[----:B------:R-:W-:Y:S01]  /*0b90*/  IADD3 R18, PT, PT, R23, R18, R22 ;  /* 0x0000001217127210 */ /* 0x000fe20007ffe016 */
[--C-:B------:R-:W-:Y:S01]  /*0ba0*/  IMAD.WIDE.U32 R22, R7, 0x4, R14.reuse ;  /* 0x0000000407167825 */ /* 0x100fe200078e000e */
[----:B------:R-:W-:Y:S01]  /*0bb0*/  IADD3 R7, PT, PT, R3, 0x1600, RZ ;  /* 0x0000160003077810 */ /* 0x000fe20007ffe0ff */
[----:B------:R-:W3:Y:S02]  /*0bc0*/  LDG.E.CONSTANT R24, desc[UR6][R24.64] ;  /* 0x0000000618187981 */ /* 0x000ee4000c1e9900 */
[--C-:B------:R-:W-:Y:S02]  /*0bd0*/  IMAD.WIDE.U32 R26, R27, 0x4, R14.reuse ;  /* 0x000000041b1a7825 */ /* 0x100fe400078e000e */
[----:B------:R-:W3:Y:S01]  /*0be0*/  LDG.E.CONSTANT R9, desc[UR6][R22.64] ;  /* 0x0000000616097981 */ /* 0x000ee2000c1e9900 */
[----:B------:R-:W-:Y:S01]  /*0bf0*/  IADD3 R31, PT, PT, R3, 0x1900, RZ ;  /* 0x00001900031f7810 */ /* 0x000fe20007ffe0ff */
[----:B------:R-:W-:Y:S01]  /*0c00*/  IMAD.WIDE.U32 R6, R7, 0x4, R14 ;  /* 0x0000000407067825 */ /* 0x000fe200078e000e */
[----:B----4-:R-:W-:Y:S01]  /*0c10*/  IADD3 R30, PT, PT, R19, R10, R18 ;  /* 0x0000000a131e7210 */ /* 0x010fe20007ffe012 */
[----:B------:R0:W4:Y:S02]  /*0c20*/  LDG.E.CONSTANT R29, desc[UR6][R12.64] ;  /* 0x000000060c1d7981 */ /* 0x000124000c1e9900 */
[----:B------:R-:W-:-:S02]  /*0c30*/  IMAD.WIDE.U32 R18, R33, 0x4, R14 ;  /* 0x0000000421127825 */ /* 0x000fc400078e000e */
[----:B------:R-:W4:Y:S02]  /*0c40*/  LDG.E.CONSTANT R26, desc[UR6][R26.64] ;  /* 0x000000061a1a7981 */ /* 0x000f24000c1e9900 */
[----:B------:R-:W-:Y:S01]  /*0c50*/  VIADD R35, R3, 0x1800 ;  /* 0x0000180003237836 */ /* 0x000fe20000000000 */
[----:B-----5:R-:W-:Y:S01]  /*0c60*/  IADD3 R30, PT, PT, R16, R17, R30 ;  /* 0x00000011101e7210 */ /* 0x020fe20007ffe01e */
[----:B------:R-:W5:Y:S02]  /*0c70*/  LDG.E.CONSTANT R10, desc[UR6][R6.64] ;  /* 0x00000006060a7981 */ /* 0x000f64000c1e9900 */
[----:B------:R-:W-:Y:S01]  /*0c80*/  IMAD.WIDE.U32 R16, R35, 0x4, R14 ;  /* 0x0000000423107825 */ /* 0x000fe200078e000e */
[----:B------:R-:W-:-:S03]  /*0c90*/  IADD3 R35, PT, PT, R3, 0x1a00, RZ ;  /* 0x00001a0003237810 */ /* 0x000fc60007ffe0ff */
[--C-:B0-----:R-:W-:Y:S01]  /*0ca0*/  IMAD.WIDE.U32 R12, R31, 0x4, R14.reuse ;  /* 0x000000041f0c7825 */ /* 0x101fe200078e000e */
[----:B------:R0:W5:Y:S03]  /*0cb0*/  LDG.E.CONSTANT R27, desc[UR6][R18.64] ;  /* 0x00000006121b7981 */ /* 0x000166000c1e9900 */
[----:B------:R-:W-:Y:S01]  /*0cc0*/  VIADD R23, R3, 0x1b00 ;  /* 0x00001b0003177836 */ /* 0x000fe20000000000 */
[----:B------:R1:W5:Y:S01]  /*0cd0*/  LDG.E.CONSTANT R25, desc[UR6][R16.64] ;  /* 0x0000000610197981 */ /* 0x000362000c1e9900 */
[--C-:B------:R-:W-:Y:S01]  /*0ce0*/  IMAD.WIDE.U32 R34, R35, 0x4, R14.reuse ;  /* 0x0000000423227825 */ /* 0x100fe200078e000e */
[----:B------:R-:W-:Y:S02]  /*0cf0*/  IADD3 R33, PT, PT, R3, 0x1c00, RZ ;  /* 0x00001c0003217810 */ /* 0x000fe40007ffe0ff */
[----:B------:R-:W5:Y:S01]  /*0d00*/  LDG.E.CONSTANT R12, desc[UR6][R12.64] ;  /* 0x000000060c0c7981 */ /* 0x000f62000c1e9900 */
[----:B------:R-:W-:Y:S01]  /*0d10*/  IMAD.WIDE.U32 R22, R23, 0x4, R14 ;  /* 0x0000000417167825 */ /* 0x000fe200078e000e */
[----:B------:R-:W-:-:S02]  /*0d20*/  IADD3 R31, PT, PT, R3, 0x1d00, RZ ;  /* 0x00001d00031f7810 */ /* 0x000fc40007ffe0ff */
[----:B------:R-:W-:Y:S01]  /*0d30*/  IADD3 R21, PT, PT, R21, R4, R30 ;  /* 0x0000000415157210 */ /* 0x000fe20007ffe01e */
[----:B------:R-:W5:Y:S01]  /*0d40*/  LDG.E.CONSTANT R7, desc[UR6][R34.64] ;  /* 0x0000000622077981 */ /* 0x000f62000c1e9900 */
[--C-:B------:R-:W-:Y:S01]  /*0d50*/  IMAD.WIDE.U32 R32, R33, 0x4, R14.reuse ;  /* 0x0000000421207825 */ /* 0x100fe200078e000e */
[----:B0-----:R-:W-:Y:S02]  /*0d60*/  IADD3 R19, PT, PT, R3, 0x1f00, RZ ;  /* 0x00001f0003137810 */ /* 0x001fe40007ffe0ff */
[----:B------:R0:W5:Y:S01]  /*0d70*/  LDG.E.CONSTANT R4, desc[UR6][R22.64] ;  /* 0x0000000616047981 */ /* 0x000162000c1e9900 */
[----:B------:R-:W-:Y:S01]  /*0d80*/  IMAD.WIDE.U32 R30, R31, 0x4, R14 ;  /* 0x000000041f1e7825 */ /* 0x000fe200078e000e */
[----:B------:R-:W-:Y:S02]  /*0d90*/  IADD3 R11, PT, PT, R20, R11, R21 ;  /* 0x0000000b140b7210 */ /* 0x000fe40007ffe015 */
[----:B------:R-:W5:Y:S01]  /*0da0*/  LDG.E.CONSTANT R6, desc[UR6][R32.64] ;  /* 0x0000000620067981 */ /* 0x000f62000c1e9900 */
[C---:B-1----:R-:W-:Y:S01]  /*0db0*/  VIADD R17, R3.reuse, 0x1e00 ;  /* 0x00001e0003117836 */ /* 0x042fe20000000000 */
[----:B------:R-:W-:-:S02]  /*0dc0*/  IADD3 R21, PT, PT, R3, 0x2000, RZ ;  /* 0x0000200003157810 */ /* 0x000fc40007ffe0ff */
[----:B------:R1:W5:Y:S01]  /*0dd0*/  LDG.E.CONSTANT R13, desc[UR6][R30.64] ;  /* 0x000000061e0d7981 */ /* 0x000362000c1e9900 */
[----:B------:R-:W-:-:S04]  /*0de0*/  IMAD.WIDE.U32 R16, R17, 0x4, R14 ;  /* 0x0000000411107825 */ /* 0x000fc800078e000e */
[--C-:B------:R-:W-:Y:S02]  /*0df0*/  IMAD.WIDE.U32 R18, R19, 0x4, R14.reuse ;  /* 0x0000000413127825 */ /* 0x100fe400078e000e */
[----:B------:R-:W5:Y:S02]  /*0e00*/  LDG.E.CONSTANT R16, desc[UR6][R16.64] ;  /* 0x0000000610107981 */ /* 0x000f64000c1e9900 */
[----:B0-----:R-:W-:Y:S02]  /*0e10*/  VIADD R23, R3, 0x2100 ;  /* 0x0000210003177836 */ /* 0x001fe40000000000 */
[--C-:B------:R-:W-:Y:S01]  /*0e20*/  IMAD.WIDE.U32 R20, R21, 0x4, R14.reuse ;  /* 0x0000000415147825 */ /* 0x100fe200078e000e */
[----:B------:R-:W5:Y:S03]  /*0e30*/  LDG.E.CONSTANT R19, desc[UR6][R18.64] ;  /* 0x0000000612137981 */ /* 0x000f66000c1e9900 */
[----:B------:R-:W-:-:S02]  /*0e40*/  IMAD.WIDE.U32 R22, R23, 0x4, R14 ;  /* 0x0000000417167825 */ /* 0x000fc400078e000e */
[----:B------:R0:W5:Y:S04]  /*0e50*/  LDG.E.CONSTANT R20, desc[UR6][R20.64] ;  /* 0x0000000614147981 */ /* 0x000168000c1e9900 */
[----:B------:R2:W5:Y:S01]  /*0e60*/  LDG.E.CONSTANT R17, desc[UR6][R22.64] ;  /* 0x0000000616117981 */ /* 0x000562000c1e9900 */
[C---:B-1----:R-:W-:Y:S01]  /*0e70*/  IADD3 R31, PT, PT, R3.reuse, 0x2300, RZ ;  /* 0x00002300031f7810 */ /* 0x042fe20007ffe0ff */
[C---:B0-----:R-:W-:Y:S01]  /*0e80*/  VIADD R21, R3.reuse, 0x2700 ;  /* 0x0000270003157836 */ /* 0x041fe20000000000 */
[C---:B------:R-:W-:Y:S01]  /*0e90*/  IADD3 R37, PT, PT, R3.reuse, 0x2c00, RZ ;  /* 0x00002c0003257810 */ /* 0x040fe20007ffe0ff */
[C---:B------:R-:W-:Y:S01]  /*0ea0*/  VIADD R35, R3.reuse, 0x2d00 ;  /* 0x00002d0003237836 */ /* 0x040fe20000000000 */
[----:B------:R-:W-:-:S03]  /*0eb0*/  IADD3 R33, PT, PT, R3, 0x2e00, RZ ;  /* 0x00002e0003217810 */ /* 0x000fc60007ffe0ff */
[----:B------:R-:W-:-:S04]  /*0ec0*/  IMAD.WIDE.U32 R36, R37, 0x4, R14 ;  /* 0x0000000425247825 */ /* 0x000fc800078e000e */
[----:B------:R-:W-:-:S04]  /*0ed0*/  IMAD.WIDE.U32 R34, R35, 0x4, R14 ;  /* 0x0000000423227825 */ /* 0x000fc800078e000e */
[----:B------:R-:W-:Y:S01]  /*0ee0*/  IMAD.WIDE.U32 R32, R33, 0x4, R14 ;  /* 0x0000000421207825 */ /* 0x000fe200078e000e */
[----:B--2---:R-:W-:Y:S02]  /*0ef0*/  IADD3 R8, PT, PT, R28, R8, R11 ;  /* 0x000000081c087210 */ /* 0x004fe40007ffe00b */
[----:B------:R-:W-:-:S05]  /*0f00*/  IADD3 R11, PT, PT, R3, 0x2200, RZ ;  /* 0x00002200030b7810 */ /* 0x000fca0007ffe0ff */
[----:B------:R-:W-:Y:S01]  /*0f10*/  IMAD.WIDE.U32 R22, R11, 0x4, R14 ;  /* 0x000000040b167825 */ /* 0x000fe200078e000e */
[----:B---3--:R-:W-:-:S03]  /*0f20*/  IADD3 R24, PT, PT, R9, R24, R8 ;  /* 0x0000001809187210 */ /* 0x008fc60007ffe008 */
[----:B------:R-:W-:Y:S01]  /*0f30*/  IMAD.WIDE.U32 R8, R31, 0x4, R14 ;  /* 0x000000041f087825 */ /* 0x000fe200078e000e */
[----:B------:R0:W2:Y:S01]  /*0f40*/  LDG.E.CONSTANT R18, desc[UR6][R22.64] ;  /* 0x0000000616127981 */ /* 0x0000a2000c1e9900 */
[----:B----4-:R-:W-:Y:S02]  /*0f50*/  IADD3 R24, PT, PT, R26, R29, R24 ;  /* 0x0000001d1a187210 */ /* 0x010fe40007ffe018 */
[C---:B------:R-:W-:Y:S01]  /*0f60*/  VIADD R11, R3.reuse, 0x2400 ;  /* 0x00002400030b7836 */ /* 0x040fe20000000000 */
[----:B------:R-:W-:Y:S01]  /*0f70*/  IADD3 R29, PT, PT, R3, 0x2600, RZ ;  /* 0x00002600031d7810 */ /* 0x000fe20007ffe0ff */
[----:B------:R1:W2:Y:S01]  /*0f80*/  LDG.E.CONSTANT R9, desc[UR6][R8.64] ;  /* 0x0000000608097981 */ /* 0x0002a2000c1e9900 */
[----:B-----5:R-:W-:Y:S02]  /*0f90*/  IADD3 R24, PT, PT, R27, R10, R24 ;  /* 0x0000000a1b187210 */ /* 0x020fe40007ffe018 */
[----:B------:R-:W-:Y:S01]  /*0fa0*/  IADD3 R27, PT, PT, R3, 0x2500, RZ ;  /* 0x00002500031b7810 */ /* 0x000fe20007ffe0ff */
[----:B------:R-:W-:-:S04]  /*0fb0*/  IMAD.WIDE.U32 R10, R11, 0x4, R14 ;  /* 0x000000040b0a7825 */ /* 0x000fc800078e000e */
[----:B------:R-:W-:Y:S01]  /*0fc0*/  IMAD.WIDE.U32 R26, R27, 0x4, R14 ;  /* 0x000000041b1a7825 */ /* 0x000fe200078e000e */
[----:B------:R-:W-:Y:S01]  /*0fd0*/  IADD3 R12, PT, PT, R12, R25, R24 ;  /* 0x000000190c0c7210 */ /* 0x000fe20007ffe018 */
[----:B------:R-:W3:Y:S02]  /*0fe0*/  LDG.E.CONSTANT R10, desc[UR6][R10.64] ;  /* 0x000000060a0a7981 */ /* 0x000ee4000c1e9900 */
[--C-:B------:R-:W-:Y:S01]  /*0ff0*/  IMAD.WIDE.U32 R24, R29, 0x4, R14.reuse ;  /* 0x000000041d187825 */ /* 0x100fe200078e000e */
[C---:B------:R-:W-:Y:S01]  /*1000*/  IADD3 R29, PT, PT, R3.reuse, 0x2800, RZ ;  /* 0x00002800031d7810 */ /* 0x040fe20007ffe0ff */
[----:B------:R-:W3:Y:S01]  /*1010*/  LDG.E.CONSTANT R27, desc[UR6][R26.64] ;  /* 0x000000061a1b7981 */ /* 0x000ee2000c1e9900 */
[----:B------:R-:W-:Y:S01]  /*1020*/  IADD3 R31, PT, PT, R3, 0x2900, RZ ;  /* 0x00002900031f7810 */ /* 0x000fe20007ffe0ff */
[----:B0-----:R-:W-:Y:S01]  /*1030*/  IMAD.WIDE.U32 R22, R21, 0x4, R14 ;  /* 0x0000000415167825 */ /* 0x001fe200078e000e */
[----:B------:R-:W-:Y:S01]  /*1040*/  IADD3 R4, PT, PT, R4, R7, R12 ;  /* 0x0000000704047210 */ /* 0x000fe20007ffe00c */
[----:B------:R-:W4:Y:S02]  /*1050*/  LDG.E.CONSTANT R24, desc[UR6][R24.64] ;  /* 0x0000000618187981 */ /* 0x000f24000c1e9900 */
[----:B------:R-:W-:Y:S01]  /*1060*/  IMAD.WIDE.U32 R28, R29, 0x4, R14 ;  /* 0x000000041d1c7825 */ /* 0x000fe200078e000e */
[C---:B------:R-:W-:Y:S01]  /*1070*/  IADD3 R7, PT, PT, R3.reuse, 0x2b00, RZ ;  /* 0x00002b0003077810 */ /* 0x040fe20007ffe0ff */
[----:B------:R-:W4:Y:S02]  /*1080*/  LDG.E.CONSTANT R23, desc[UR6][R22.64] ;  /* 0x0000000616177981 */ /* 0x000f24000c1e9900 */
[----:B------:R-:W-:-:S02]  /*1090*/  VIADD R21, R3, 0x2a00 ;  /* 0x00002a0003157836 */ /* 0x000fc40000000000 */
[----:B------:R-:W-:Y:S01]  /*10a0*/  IMAD.WIDE.U32 R30, R31, 0x4, R14 ;  /* 0x000000041f1e7825 */ /* 0x000fe200078e000e */
[----:B-1----:R-:W-:Y:S01]  /*10b0*/  IADD3 R8, PT, PT, R13, R6, R4 ;  /* 0x000000060d087210 */ /* 0x002fe20007ffe004 */
[----:B------:R-:W5:Y:S02]  /*10c0*/  LDG.E.CONSTANT R28, desc[UR6][R28.64] ;  /* 0x000000061c1c7981 */ /* 0x000f64000c1e9900 */
[--C-:B------:R-:W-:Y:S02]  /*10d0*/  IMAD.WIDE.U32 R12, R21, 0x4, R14.reuse ;  /* 0x00000004150c7825 */ /* 0x100fe400078e000e */
[----:B------:R0:W5:Y:S02]  /*10e0*/  LDG.E.CONSTANT R25, desc[UR6][R30.64] ;  /* 0x000000061e197981 */ /* 0x000164000c1e9900 */
[----:B------:R-:W-:Y:S01]  /*10f0*/  IMAD.WIDE.U32 R6, R7, 0x4, R14 ;  /* 0x0000000407067825 */ /* 0x000fe200078e000e */
[----:B------:R-:W-:Y:S01]  /*1100*/  IADD3 R21, PT, PT, R3, 0x2f00, RZ ;  /* 0x00002f0003157810 */ /* 0x000fe20007ffe0ff */
[----:B------:R1:W5:Y:S01]  /*1110*/  LDG.E.CONSTANT R11, desc[UR6][R12.64] ;  /* 0x000000060c0b7981 */ /* 0x000362000c1e9900 */
[----:B------:R-:W-:-:S03]  /*1120*/  IADD3 R16, PT, PT, R19, R16, R8 ;  /* 0x0000001013107210 */ /* 0x000fc60007ffe008 */
[----:B------:R1:W5:Y:S01]  /*1130*/  LDG.E.CONSTANT R4, desc[UR6][R6.64] ;  /* 0x0000000606047981 */ /* 0x000362000c1e9900 */
[----:B0-----:R-:W-:-:S03]  /*1140*/  IMAD.WIDE.U32 R30, R21, 0x4, R14 ;  /* 0x00000004151e7825 */ /* 0x001fc600078e000e */
[----:B------:R-:W5:Y:S01]  /*1150*/  LDG.E.CONSTANT R19, desc[UR6][R36.64] ;  /* 0x0000000624137981 */ /* 0x000f62000c1e9900 */
[----:B-1----:R-:W-:-:S03]  /*1160*/  IADD3 R13, PT, PT, R3, 0x3100, RZ ;  /* 0x00003100030d7810 */ /* 0x002fc60007ffe0ff */
[----:B------:R-:W5:Y:S01]  /*1170*/  LDG.E.CONSTANT R8, desc[UR6][R34.64] ;  /* 0x0000000622087981 */ /* 0x000f62000c1e9900 */
[----:B------:R-:W-:Y:S01]  /*1180*/  VIADD R7, R3, 0x3000 ;  /* 0x0000300003077836 */ /* 0x000fe20000000000 */
[----:B------:R-:W-:Y:S01]  /*1190*/  IADD3 R26, PT, PT, R17, R20, R16 ;  /* 0x00000014111a7210 */ /* 0x000fe20007ffe010 */
[C---:B------:R-:W-:Y:S01]  /*11a0*/  VIADD R21, R3.reuse, 0x3300 ;  /* 0x0000330003157836 */ /* 0x040fe20000000000 */
[----:B------:R-:W-:Y:S01]  /*11b0*/  IADD3 R17, PT, PT, R3, 0x3200, RZ ;  /* 0x0000320003117810 */ /* 0x000fe20007ffe0ff */
[--C-:B------:R-:W-:Y:S01]  /*11c0*/  IMAD.WIDE.U32 R6, R7, 0x4, R14.reuse ;  /* 0x0000000407067825 */ /* 0x100fe200078e000e */
[----:B------:R-:W5:Y:S03]  /*11d0*/  LDG.E.CONSTANT R22, desc[UR6][R32.64] ;  /* 0x0000000620167981 */ /* 0x000f66000c1e9900 */
[--C-:B------:R-:W-:Y:S01]  /*11e0*/  IMAD.WIDE.U32 R12, R13, 0x4, R14.reuse ;  /* 0x000000040d0c7825 */ /* 0x100fe200078e000e */
[----:B------:R0:W5:Y:S03]  /*11f0*/  LDG.E.CONSTANT R29, desc[UR6][R30.64] ;  /* 0x000000061e1d7981 */ /* 0x000166000c1e9900 */
[--C-:B------:R-:W-:Y:S01]  /*1200*/  IMAD.WIDE.U32 R16, R17, 0x4, R14.reuse ;  /* 0x0000000411107825 */ /* 0x100fe200078e000e */
[----:B------:R-:W5:Y:S03]  /*1210*/  LDG.E.CONSTANT R6, desc[UR6][R6.64] ;  /* 0x0000000606067981 */ /* 0x000f66000c1e9900 */
[----:B------:R-:W-:-:S02]  /*1220*/  IMAD.WIDE.U32 R20, R21, 0x4, R14 ;  /* 0x0000000415147825 */ /* 0x000fc400078e000e */
[----:B------:R1:W5:Y:S04]  /*1230*/  LDG.E.CONSTANT R16, desc[UR6][R16.64] ;  /* 0x0000000610107981 */ /* 0x000368000c1e9900 */
[----:B------:R-:W5:Y:S04]  /*1240*/  LDG.E.CONSTANT R21, desc[UR6][R20.64] ;  /* 0x0000000614157981 */ /* 0x000f68000c1e9900 */
[----:B------:R1:W5:Y:S01]  /*1250*/  LDG.E.CONSTANT R7, desc[UR6][R12.64] ;  /* 0x000000060c077981 */ /* 0x000362000c1e9900 */
[C---:B0-----:R-:W-:Y:S02]  /*1260*/  IADD3 R31, PT, PT, R3.reuse, 0x3400, RZ ;  /* 0x00003400031f7810 */ /* 0x041fe40007ffe0ff */
[C---:B------:R-:W-:Y:S01]  /*1270*/  IADD3 R33, PT, PT, R3.reuse, 0x3500, RZ ;  /* 0x0000350003217810 */ /* 0x040fe20007ffe0ff */
[C---:B-1----:R-:W-:Y:S01]  /*1280*/  VIADD R17, R3.reuse, 0x3900 ;  /* 0x0000390003117836 */ /* 0x042fe20000000000 */
[----:B------:R-:W-:-:S03]  /*1290*/  IADD3 R35, PT, PT, R3, 0x3800, RZ ;  /* 0x0000380003237810 */ /* 0x000fc60007ffe0ff */
[----:B------:R-:W-:Y:S01]  /*12a0*/  IMAD.WIDE.U32 R12, R33, 0x4, R14 ;  /* 0x00000004210c7825 */ /* 0x000fe200078e000e */
[----:B------:R-:W-:-:S03]  /*12b0*/  IADD3 R33, PT, PT, R3, 0x3700, RZ ;  /* 0x0000370003217810 */ /* 0x000fc60007ffe0ff */
[----:B------:R-:W-:-:S04]  /*12c0*/  VIADD R37, R3, 0x3f00 ;  /* 0x00003f0003257836 */ /* 0x000fc80000000000 */
[----:B------:R-:W-:Y:S01]  /*12d0*/  IMAD.WIDE.U32 R36, R37, 0x4, R14 ;  /* 0x0000000425247825 */ /* 0x000fe200078e000e */
[----:B--2---:R-:W-:Y:S02]  /*12e0*/  IADD3 R9, PT, PT, R9, R18, R26 ;  /* 0x0000001209097210 */ /* 0x004fe40007ffe01a */
[----:B------:R-:W2:Y:S02]  /*12f0*/  LDG.E.CONSTANT R18, desc[UR6][R12.64] ;  /* 0x000000060c127981 */ /* 0x000ea4000c1e9900 */
[----:B---3--:R-:W-:Y:S01]  /*1300*/  IADD3 R9, PT, PT, R27, R10, R9 ;  /* 0x0000000a1b097210 */ /* 0x008fe20007ffe009 */
[----:B------:R-:W-:-:S03]  /*1310*/  IMAD.WIDE.U32 R26, R31, 0x4, R14 ;  /* 0x000000041f1a7825 */ /* 0x000fc600078e000e */
[----:B----4-:R-:W-:Y:S01]  /*1320*/  IADD3 R23, PT, PT, R23, R24, R9 ;  /* 0x0000001817177210 */ /* 0x010fe20007ffe009 */
[----:B------:R-:W-:Y:S01]  /*1330*/  VIADD R31, R3, 0x3600 ;  /* 0x00003600031f7836 */ /* 0x000fe20000000000 */
[----:B------:R0:W2:Y:S02]  /*1340*/  LDG.E.CONSTANT R9, desc[UR6][R26.64] ;  /* 0x000000061a097981 */ /* 0x0000a4000c1e9900 */
[----:B-----5:R-:W-:Y:S01]  /*1350*/  IADD3 R23, PT, PT, R25, R28, R23 ;  /* 0x0000001c19177210 */ /* 0x020fe20007ffe017 */
[----:B------:R-:W-:-:S04]  /*1360*/  IMAD.WIDE.U32 R24, R31, 0x4, R14 ;  /* 0x000000041f187825 */ /* 0x000fc800078e000e */
[----:B0-----:R-:W-:Y:S01]  /*1370*/  IMAD.WIDE.U32 R26, R33, 0x4, R14 ;  /* 0x00000004211a7825 */ /* 0x001fe200078e000e */
[----:B------:R-:W-:-:S03]  /*1380*/  IADD3 R4, PT, PT, R4, R11, R23 ;  /* 0x0000000b04047210 */ /* 0x000fc60007ffe017 */
[--C-:B------:R-:W-:Y:S01]  /*1390*/  IMAD.WIDE.U32 R10, R17, 0x4, R14.reuse ;  /* 0x00000004110a7825 */ /* 0x100fe200078e000e */
[C---:B------:R-:W-:Y:S01]  /*13a0*/  IADD3 R23, PT, PT, R3.reuse, 0x3a00, RZ ;  /* 0x00003a0003177810 */ /* 0x040fe20007ffe0ff */
[----:B------:R0:W3:Y:S01]  /*13b0*/  LDG.E.CONSTANT R24, desc[UR6][R24.64] ;  /* 0x0000000618187981 */ /* 0x0000e2000c1e9900 */
[----:B------:R-:W-:Y:S01]  /*13c0*/  IADD3 R31, PT, PT, R3, 0x3b00, RZ ;  /* 0x00003b00031f7810 */ /* 0x000fe20007ffe0ff */
[----:B------:R-:W-:Y:S02]  /*13d0*/  IMAD.WIDE.U32 R12, R35, 0x4, R14 ;  /* 0x00000004230c7825 */ /* 0x000fe400078e000e */
[----:B------:R1:W4:Y:S01]  /*13e0*/  LDG.E.CONSTANT R17, desc[UR6][R10.64] ;  /* 0x000000060a117981 */ /* 0x000322000c1e9900 */
[----:B------:R-:W-:-:S03]  /*13f0*/  IADD3 R8, PT, PT, R8, R19, R4 ;  /* 0x0000001308087210 */ /* 0x000fc60007ffe004 */
[----:B------:R-:W3:Y:S01]  /*1400*/  LDG.E.CONSTANT R27, desc[UR6][R26.64] ;  /* 0x000000061a1b7981 */ /* 0x000ee2000c1e9900 */
[C---:B------:R-:W-:Y:S01]  /*1410*/  VIADD R35, R3.reuse, 0x3c00 ;  /* 0x00003c0003237836 */ /* 0x040fe20000000000 */
[----:B0-----:R-:W-:Y:S01]  /*1420*/  IADD3 R25, PT, PT, R3, 0x3e00, RZ ;  /* 0x00003e0003197810 */ /* 0x001fe20007ffe0ff */
[--C-:B------:R-:W-:Y:S01]  /*1430*/  IMAD.WIDE.U32 R30, R31, 0x4, R14.reuse ;  /* 0x000000041f1e7825 */ /* 0x100fe200078e000e */
[----:B------:R-:W4:Y:S03]  /*1440*/  LDG.E.CONSTANT R12, desc[UR6][R12.64] ;  /* 0x000000060c0c7981 */ /* 0x000f26000c1e9900 */
[----:B-1----:R-:W-:Y:S01]  /*1450*/  IMAD.WIDE.U32 R10, R23, 0x4, R14 ;  /* 0x00000004170a7825 */ /* 0x002fe200078e000e */
[----:B------:R-:W-:Y:S01]  /*1460*/  IADD3 R23, PT, PT, R3, 0x3d00, RZ ;  /* 0x00003d0003177810 */ /* 0x000fe20007ffe0ff */
[----:B------:R-:W5:Y:S01]  /*1470*/  LDG.E.CONSTANT R19, desc[UR6][R30.64] ;  /* 0x000000061e137981 */ /* 0x000f62000c1e9900 */
[----:B------:R-:W-:-:S03]  /*1480*/  IADD3 R29, PT, PT, R29, R22, R8 ;  /* 0x000000161d1d7210 */ /* 0x000fc60007ffe008 */
[----:B------:R0:W5:Y:S01]  /*1490*/  LDG.E.CONSTANT R4, desc[UR6][R10.64] ;  /* 0x000000060a047981 */ /* 0x000162000c1e9900 */
[--C-:B------:R-:W-:Y:S01]  /*14a0*/  IMAD.WIDE.U32 R34, R35, 0x4, R14.reuse ;  /* 0x0000000423227825 */ /* 0x100fe200078e000e */
[----:B------:R-:W-:Y:S02]  /*14b0*/  IADD3 R33, PT, PT, R3, 0x4000, RZ ;  /* 0x0000400003217810 */ /* 0x000fe40007ffe0ff */
[----:B------:R-:W5:Y:S01]  /*14c0*/  LDG.E.CONSTANT R26, desc[UR6][R36.64] ;  /* 0x00000006241a7981 */ /* 0x000f62000c1e9900 */
[----:B------:R-:W-:-:S03]  /*14d0*/  IMAD.WIDE.U32 R22, R23, 0x4, R14 ;  /* 0x0000000417167825 */ /* 0x000fc600078e000e */
[----:B------:R-:W5:Y:S01]  /*14e0*/  LDG.E.CONSTANT R8, desc[UR6][R34.64] ;  /* 0x0000000622087981 */ /* 0x000f62000c1e9900 */
[----:B0-----:R-:W-:Y:S02]  /*14f0*/  IADD3 R11, PT, PT, R3, 0x4100, RZ ;  /* 0x00004100030b7810 */ /* 0x001fe40007ffe0ff */
[----:B------:R-:W-:Y:S01]  /*1500*/  IADD3 R28, PT, PT, R7, R6, R29 ;  /* 0x00000006071c7210 */ /* 0x000fe20007ffe01d */
[----:B------:R-:W-:Y:S01]  /*1510*/  IMAD.WIDE.U32 R6, R25, 0x4, R14 ;  /* 0x0000000419067825 */ /* 0x000fe200078e000e */
[----:B------:R0:W5:Y:S02]  /*1520*/  LDG.E.CONSTANT R13, desc[UR6][R22.64] ;  /* 0x00000006160d7981 */ /* 0x000164000c1e9900 */
[----:B------:R-:W-:Y:S01]  /*1530*/  IADD3 R28, PT, PT, R21, R16, R28 ;  /* 0x00000010151c7210 */ /* 0x000fe20007ffe01c */
[----:B------:R-:W-:Y:S01]  /*1540*/  IMAD.WIDE.U32 R30, R11, 0x4, R14 ;  /* 0x000000040b1e7825 */ /* 0x000fe200078e000e */
[C---:B------:R-:W-:Y:S01]  /*1550*/  IADD3 R21, PT, PT, R3.reuse, 0x4300, RZ ;  /* 0x0000430003157810 */ /* 0x040fe20007ffe0ff */
[----:B------:R1:W5:Y:S02]  /*1560*/  LDG.E.CONSTANT R25, desc[UR6][R6.64] ;  /* 0x0000000606197981 */ /* 0x000364000c1e9900 */
[----:B------:R-:W-:-:S02]  /*1570*/  VIADD R11, R3, 0x4200 ;  /* 0x00004200030b7836 */ /* 0x000fc40000000000 */
[--C-:B------:R-:W-:Y:S01]  /*1580*/  IMAD.WIDE.U32 R32, R33, 0x4, R14.reuse ;  /* 0x0000000421207825 */ /* 0x100fe200078e000e */
[----:B------:R1:W5:Y:S03]  /*1590*/  LDG.E.CONSTANT R29, desc[UR6][R30.64] ;  /* 0x000000061e1d7981 */ /* 0x000366000c1e9900 */
[----:B0-----:R-:W-:Y:S01]  /*15a0*/  VIADD R23, R3, 0x4500 ;  /* 0x0000450003177836 */ /* 0x001fe20000000000 */
[----:B------:R0:W5:Y:S01]  /*15b0*/  LDG.E.CONSTANT R16, desc[UR6][R32.64] ;  /* 0x0000000620107981 */ /* 0x000162000c1e9900 */
[----:B-1----:R-:W-:-:S04]  /*15c0*/  IMAD.WIDE.U32 R6, R11, 0x4, R14 ;  /* 0x000000040b067825 */ /* 0x002fc800078e000e */
[--C-:B------:R-:W-:Y:S01]  /*15d0*/  IMAD.WIDE.U32 R10, R21, 0x4, R14.reuse ;  /* 0x00000004150a7825 */ /* 0x100fe200078e000e */
[----:B------:R-:W-:Y:S01]  /*15e0*/  IADD3 R21, PT, PT, R3, 0x4400, RZ ;  /* 0x0000440003157810 */ /* 0x000fe20007ffe0ff */
[----:B------:R-:W5:Y:S02]  /*15f0*/  LDG.E.CONSTANT R6, desc[UR6][R6.64] ;  /* 0x0000000606067981 */ /* 0x000f64000c1e9900 */
[----:B------:R-:W-:-:S04]  /*1600*/  IMAD.WIDE.U32 R22, R23, 0x4, R14 ;  /* 0x0000000417167825 */ /* 0x000fc800078e000e */
[----:B------:R-:W-:Y:S01]  /*1610*/  IMAD.WIDE.U32 R20, R21, 0x4, R14 ;  /* 0x0000000415147825 */ /* 0x000fe200078e000e */
[----:B------:R1:W5:Y:S05]  /*1620*/  LDG.E.CONSTANT R7, desc[UR6][R10.64] ;  /* 0x000000060a077981 */ /* 0x00036a000c1e9900 */
[----:B------:R-:W5:Y:S04]  /*1630*/  LDG.E.CONSTANT R20, desc[UR6][R20.64] ;  /* 0x0000000614147981 */ /* 0x000f68000c1e9900 */
[----:B------:R1:W5:Y:S01]  /*1640*/  LDG.E.CONSTANT R21, desc[UR6][R22.64] ;  /* 0x0000000616157981 */ /* 0x000362000c1e9900 */
[----:B------:R-:W-:-:S02]  /*1650*/  IADD3 R31, PT, PT, R3, 0x4600, RZ ;  /* 0x00004600031f7810 */ /* 0x000fc40007ffe0ff */
[----:B0-----:R-:W-:-:S05]  /*1660*/  IADD3 R33, PT, PT, R3, 0x4700, RZ ;  /* 0x0000470003217810 */ /* 0x001fca0007ffe0ff */
[----:B-1----:R-:W-:-:S04]  /*1670*/  IMAD.WIDE.U32 R10, R33, 0x4, R14 ;  /* 0x00000004210a7825 */ /* 0x002fc800078e000e */
[----:B------:R-:W-:Y:S01]  /*1680*/  IMAD.WIDE.U32 R22, R31, 0x4, R14 ;  /* 0x000000041f167825 */ /* 0x000fe200078e000e */
[C---:B------:R-:W-:Y:S02]  /*1690*/  IADD3 R31, PT, PT, R3.reuse, 0x4900, RZ ;  /* 0x00004900031f7810 */ /* 0x040fe40007ffe0ff */
[C---:B------:R-:W-:Y:S01]  /*16a0*/  IADD3 R33, PT, PT, R3.reuse, 0x4a00, RZ ;  /* 0x00004a0003217810 */ /* 0x040fe20007ffe0ff */
[C---:B------:R-:W-:Y:S01]  /*16b0*/  VIADD R35, R3.reuse, 0x5100 ;  /* 0x0000510003237836 */ /* 0x040fe20000000000 */
[----:B------:R-:W-:-:S03]  /*16c0*/  IADD3 R37, PT, PT, R3, 0x5000, RZ ;  /* 0x0000500003257810 */ /* 0x000fc60007ffe0ff */
[----:B------:R-:W-:-:S04]  /*16d0*/  IMAD.WIDE.U32 R34, R35, 0x4, R14 ;  /* 0x0000000423227825 */ /* 0x000fc800078e000e */
[----:B------:R-:W-:Y:S01]  /*16e0*/  IMAD.WIDE.U32 R36, R37, 0x4, R14 ;  /* 0x0000000425247825 */ /* 0x000fe200078e000e */
[----:B--2---:R-:W-:-:S04]  /*16f0*/  IADD3 R9, PT, PT, R18, R9, R28 ;  /* 0x0000000912097210 */ /* 0x004fc80007ffe01c */
[----:B---3--:R-:W-:Y:S01]  /*1700*/  IADD3 R9, PT, PT, R27, R24, R9 ;  /* 0x000000181b097210 */ /* 0x008fe20007ffe009 */
[----:B------:R-:W-:Y:S01]  /*1710*/  VIADD R27, R3, 0x4800 ;  /* 0x00004800031b7836 */ /* 0x000fe20000000000 */
[----:B------:R-:W2:Y:S02]  /*1720*/  LDG.E.CONSTANT R24, desc[UR6][R10.64] ;  /* 0x000000060a187981 */ /* 0x000ea4000c1e9900 */
[----:B----4-:R-:W-:Y:S02]  /*1730*/  IADD3 R9, PT, PT, R17, R12, R9 ;  /* 0x0000000c11097210 */ /* 0x010fe40007ffe009 */
[----:B------:R0:W2:Y:S02]  /*1740*/  LDG.E.CONSTANT R17, desc[UR6][R22.64] ;  /* 0x0000000616117981 */ /* 0x0000a4000c1e9900 */
[----:B-----5:R-:W-:Y:S01]  /*1750*/  IADD3 R4, PT, PT, R19, R4, R9 ;  /* 0x0000000413047210 */ /* 0x020fe20007ffe009 */
[----:B------:R-:W-:Y:S02]  /*1760*/  VIADD R9, R3, 0x4b00 ;  /* 0x00004b0003097836 */ /* 0x000fe40000000000 */
[----:B------:R-:W-:Y:S01]  /*1770*/  IMAD.WIDE.U32 R18, R27, 0x4, R14 ;  /* 0x000000041b127825 */ /* 0x000fe200078e000e */
[----:B0-----:R-:W-:-:S03]  /*1780*/  IADD3 R23, PT, PT, R3, 0x4c00, RZ ;  /* 0x00004c0003177810 */ /* 0x001fc60007ffe0ff */
[----:B------:R-:W-:Y:S01]  /*1790*/  IMAD.WIDE.U32 R10, R31, 0x4, R14 ;  /* 0x000000041f0a7825 */ /* 0x000fe200078e000e */
[----:B------:R-:W-:Y:S01]  /*17a0*/  IADD3 R27, PT, PT, R3, 0x4d00, RZ ;  /* 0x00004d00031b7810 */ /* 0x000fe20007ffe0ff */
[----:B------:R-:W3:Y:S01]  /*17b0*/  LDG.E.CONSTANT R18, desc[UR6][R18.64] ;  /* 0x0000000612127981 */ /* 0x000ee2000c1e9900 */
[----:B------:R-:W-:Y:S01]  /*17c0*/  IADD3 R4, PT, PT, R13, R8, R4 ;  /* 0x000000080d047210 */ /* 0x000fe20007ffe004 */
[--C-:B------:R-:W-:Y:S02]  /*17d0*/  IMAD.WIDE.U32 R12, R33, 0x4, R14.reuse ;  /* 0x00000004210c7825 */ /* 0x100fe400078e000e */
[----:B------:R-:W3:Y:S02]  /*17e0*/  LDG.E.CONSTANT R11, desc[UR6][R10.64] ;  /* 0x000000060a0b7981 */ /* 0x000ee4000c1e9900 */
[----:B------:R-:W-:Y:S01]  /*17f0*/  IMAD.WIDE.U32 R8, R9, 0x4, R14 ;  /* 0x0000000409087825 */ /* 0x000fe200078e000e */
[----:B------:R-:W-:Y:S01]  /*1800*/  IADD3 R4, PT, PT, R26, R25, R4 ;  /* 0x000000191a047210 */ /* 0x000fe20007ffe004 */
[----:B------:R-:W4:Y:S01]  /*1810*/  LDG.E.CONSTANT R12, desc[UR6][R12.64] ;  /* 0x000000060c0c7981 */ /* 0x000f22000c1e9900 */
[----:B------:R-:W-:Y:S01]  /*1820*/  IADD3 R25, PT, PT, R3, 0x4f00, RZ ;  /* 0x00004f0003197810 */ /* 0x000fe20007ffe0ff */
[----:B------:R-:W-:-:S02]  /*1830*/  IMAD.WIDE.U32 R22, R23, 0x4, R14 ;  /* 0x0000000417167825 */ /* 0x000fc400078e000e */
[----:B------:R-:W4:Y:S02]  /*1840*/  LDG.E.CONSTANT R9, desc[UR6][R8.64] ;  /* 0x0000000608097981 */ /* 0x000f24000c1e9900 */
[----:B------:R-:W-:Y:S01]  /*1850*/  VIADD R31, R3, 0x4e00 ;  /* 0x00004e00031f7836 */ /* 0x000fe20000000000 */
[----:B------:R-:W-:Y:S01]  /*1860*/  IADD3 R16, PT, PT, R29, R16, R4 ;  /* 0x000000101d107210 */ /* 0x000fe20007ffe004 */
[--C-:B------:R-:W-:Y:S01]  /*1870*/  IMAD.WIDE.U32 R26, R27, 0x4, R14.reuse ;  /* 0x000000041b1a7825 */ /* 0x100fe200078e000e */
[----:B------:R-:W5:Y:S03]  /*1880*/  LDG.E.CONSTANT R22, desc[UR6][R22.64] ;  /* 0x0000000616167981 */ /* 0x000f66000c1e9900 */
[--C-:B------:R-:W-:Y:S01]  /*1890*/  IMAD.WIDE.U32 R30, R31, 0x4, R14.reuse ;  /* 0x000000041f1e7825 */ /* 0x100fe200078e000e */
[----:B------:R-:W5:Y:S03]  /*18a0*/  LDG.E.CONSTANT R19, desc[UR6][R26.64] ;  /* 0x000000061a137981 */ /* 0x000f66000c1e9900 */
[----:B------:R-:W-:Y:S01]  /*18b0*/  IMAD.WIDE.U32 R28, R25, 0x4, R14 ;  /* 0x00000004191c7825 */ /* 0x000fe200078e000e */
[----:B------:R-:W-:Y:S01]  /*18c0*/  IADD3 R33, PT, PT, R3, 0x5200, RZ ;  /* 0x0000520003217810 */ /* 0x000fe20007ffe0ff */
[----:B------:R0:W5:Y:S04]  /*18d0*/  LDG.E.CONSTANT R4, desc[UR6][R30.64] ;  /* 0x000000061e047981 */ /* 0x000168000c1e9900 */
[----:B------:R1:W5:Y:S01]  /*18e0*/  LDG.E.CONSTANT R13, desc[UR6][R28.64] ;  /* 0x000000061c0d7981 */ /* 0x000362000c1e9900 */
[----:B------:R-:W-:-:S02]  /*18f0*/  IADD3 R6, PT, PT, R7, R6, R16 ;  /* 0x0000000607067210 */ /* 0x000fc40007ffe010 */
[----:B------:R-:W-:Y:S01]  /*1900*/  IADD3 R7, PT, PT, R3, 0x5300, RZ ;  /* 0x0000530003077810 */ /* 0x000fe20007ffe0ff */
[--C-:B------:R-:W-:Y:S01]  /*1910*/  IMAD.WIDE.U32 R32, R33, 0x4, R14.reuse ;  /* 0x0000000421207825 */ /* 0x100fe200078e000e */
[----:B------:R-:W5:Y:S03]  /*1920*/  LDG.E.CONSTANT R23, desc[UR6][R36.64] ;  /* 0x0000000624177981 */ /* 0x000f66000c1e9900 */
[----:B0-----:R-:W-:Y:S01]  /*1930*/  IMAD.WIDE.U32 R30, R7, 0x4, R14 ;  /* 0x00000004071e7825 */ /* 0x001fe200078e000e */
[----:B------:R-:W5:Y:S03]  /*1940*/  LDG.E.CONSTANT R8, desc[UR6][R34.64] ;  /* 0x0000000622087981 */ /* 0x000f66000c1e9900 */
[C---:B------:R-:W-:Y:S01]  /*1950*/  VIADD R7, R3.reuse, 0x5400 ;  /* 0x0000540003077836 */ /* 0x040fe20000000000 */
[C---:B------:R-:W-:Y:S01]  /*1960*/  IADD3 R27, PT, PT, R3.reuse, 0x5600, RZ ;  /* 0x00005600031b7810 */ /* 0x040fe20007ffe0ff */
[----:B-1----:R-:W-:Y:S01]  /*1970*/  VIADD R29, R3, 0x5700 ;  /* 0x00005700031d7836 */ /* 0x002fe20000000000 */
[----:B------:R-:W-:Y:S01]  /*1980*/  IADD3 R10, PT, PT, R21, R20, R6 ;  /* 0x00000014150a7210 */ /* 0x000fe20007ffe006 */
[----:B------:R-:W5:Y:S01]  /*1990*/  LDG.E.CONSTANT R16, desc[UR6][R32.64] ;  /* 0x0000000620107981 */ /* 0x000f62000c1e9900 */
[----:B------:R-:W-:Y:S01]  /*19a0*/  IADD3 R21, PT, PT, R3, 0x5500, RZ ;  /* 0x0000550003157810 */ /* 0x000fe20007ffe0ff */
[----:B------:R-:W-:-:S02]  /*19b0*/  IMAD.WIDE.U32 R6, R7, 0x4, R14 ;  /* 0x0000000407067825 */ /* 0x000fc400078e000e */
[----:B------:R0:W5:Y:S02]  /*19c0*/  LDG.E.CONSTANT R25, desc[UR6][R30.64] ;  /* 0x000000061e197981 */ /* 0x000164000c1e9900 */
[--C-:B------:R-:W-:Y:S02]  /*19d0*/  IMAD.WIDE.U32 R20, R21, 0x4, R14.reuse ;  /* 0x0000000415147825 */ /* 0x100fe400078e000e */
[----:B------:R-:W5:Y:S02]  /*19e0*/  LDG.E.CONSTANT R6, desc[UR6][R6.64] ;  /* 0x0000000606067981 */ /* 0x000f64000c1e9900 */
[--C-:B------:R-:W-:Y:S02]  /*19f0*/  IMAD.WIDE.U32 R26, R27, 0x4, R14.reuse ;  /* 0x000000041b1a7825 */ /* 0x100fe400078e000e */
[----:B------:R-:W5:Y:S02]  /*1a00*/  LDG.E.CONSTANT R21, desc[UR6][R20.64] ;  /* 0x0000000614157981 */ /* 0x000f64000c1e9900 */
[----:B------:R-:W-:-:S02]  /*1a10*/  IMAD.WIDE.U32 R28, R29, 0x4, R14 ;  /* 0x000000041d1c7825 */ /* 0x000fc400078e000e */
[----:B------:R1:W5:Y:S04]  /*1a20*/  LDG.E.CONSTANT R26, desc[UR6][R26.64] ;  /* 0x000000061a1a7981 */ /* 0x000368000c1e9900 */
[----:B------:R2:W5:Y:S01]  /*1a30*/  LDG.E.CONSTANT R7, desc[UR6][R28.64] ;  /* 0x000000061c077981 */ /* 0x000562000c1e9900 */
[C---:B0-----:R-:W-:Y:S02]  /*1a40*/  IADD3 R31, PT, PT, R3.reuse, 0x5900, RZ ;  /* 0x00005900031f7810 */ /* 0x041fe40007ffe0ff */
[C---:B------:R-:W-:Y:S01]  /*1a50*/  IADD3 R33, PT, PT, R3.reuse, 0x5c00, RZ ;  /* 0x00005c0003217810 */ /* 0x040fe20007ffe0ff */
[C---:B-1----:R-:W-:Y:S01]  /*1a60*/  VIADD R27, R3.reuse, 0x5a00 ;  /* 0x00005a00031b7836 */ /* 0x042fe20000000000 */
[C---:B------:R-:W-:Y:S01]  /*1a70*/  IADD3 R37, PT, PT, R3.reuse, 0x6200, RZ ;  /* 0x0000620003257810 */ /* 0x040fe20007ffe0ff */
[----:B------:R-:W-:-:S04]  /*1a80*/  VIADD R35, R3, 0x6300 ;  /* 0x0000630003237836 */ /* 0x000fc80000000000 */
[----:B------:R-:W-:-:S04]  /*1a90*/  IMAD.WIDE.U32 R36, R37, 0x4, R14 ;  /* 0x0000000425247825 */ /* 0x000fc800078e000e */
[----:B------:R-:W-:Y:S01]  /*1aa0*/  IMAD.WIDE.U32 R34, R35, 0x4, R14 ;  /* 0x0000000423227825 */ /* 0x000fe200078e000e */
[----:B--2---:R-:W-:Y:S02]  /*1ab0*/  IADD3 R10, PT, PT, R24, R17, R10 ;  /* 0x00000011180a7210 */ /* 0x004fe40007ffe00a */
[----:B------:R-:W-:-:S05]  /*1ac0*/  IADD3 R17, PT, PT, R3, 0x5800, RZ ;  /* 0x0000580003117810 */ /* 0x000fca0007ffe0ff */
[----:B------:R-:W-:-:S04]  /*1ad0*/  IMAD.WIDE.U32 R28, R17, 0x4, R14 ;  /* 0x00000004111c7825 */ /* 0x000fc800078e000e */
[----:B------:R-:W-:Y:S01]  /*1ae0*/  VIADD R17, R3, 0x5d00 ;  /* 0x00005d0003117836 */ /* 0x000fe20000000000 */
[----:B---3--:R-:W-:Y:S01]  /*1af0*/  IADD3 R18, PT, PT, R11, R18, R10 ;  /* 0x000000120b127210 */ /* 0x008fe20007ffe00a */
[----:B------:R-:W-:Y:S01]  /*1b00*/  IMAD.WIDE.U32 R10, R31, 0x4, R14 ;  /* 0x000000041f0a7825 */ /* 0x000fe200078e000e */
[----:B------:R-:W-:-:S04]  /*1b10*/  IADD3 R31, PT, PT, R3, 0x5b00, RZ ;  /* 0x00005b00031f7810 */ /* 0x000fc80007ffe0ff */
[----:B------:R0:W2:Y:S01]  /*1b20*/  LDG.E.CONSTANT R20, desc[UR6][R10.64] ;  /* 0x000000060a147981 */ /* 0x0000a2000c1e9900 */
[----:B----4-:R-:W-:-:S03]  /*1b30*/  IADD3 R12, PT, PT, R9, R12, R18 ;  /* 0x0000000c090c7210 */ /* 0x010fc60007ffe012 */
[----:B------:R1:W2:Y:S01]  /*1b40*/  LDG.E.CONSTANT R9, desc[UR6][R28.64] ;  /* 0x000000061c097981 */ /* 0x0002a2000c1e9900 */
[----:B0-----:R-:W-:Y:S01]  /*1b50*/  IMAD.WIDE.U32 R10, R33, 0x4, R14 ;  /* 0x00000004210a7825 */ /* 0x001fe200078e000e */
[----:B-----5:R-:W-:-:S03]  /*1b60*/  IADD3 R12, PT, PT, R19, R22, R12 ;  /* 0x00000016130c7210 */ /* 0x020fc60007ffe00c */
[----:B------:R-:W-:Y:S01]  /*1b70*/  IMAD.WIDE.U32 R18, R27, 0x4, R14 ;  /* 0x000000041b127825 */ /* 0x000fe200078e000e */
[----:B------:R-:W-:-:S03]  /*1b80*/  IADD3 R27, PT, PT, R3, 0x5e00, RZ ;  /* 0x00005e00031b7810 */ /* 0x000fc60007ffe0ff */
[----:B-1----:R-:W-:Y:S01]  /*1b90*/  IMAD.WIDE.U32 R28, R31, 0x4, R14 ;  /* 0x000000041f1c7825 */ /* 0x002fe200078e000e */
[----:B------:R-:W-:Y:S01]  /*1ba0*/  IADD3 R31, PT, PT, R3, 0x5f00, RZ ;  /* 0x00005f00031f7810 */ /* 0x000fe20007ffe0ff */
[----:B------:R-:W3:Y:S01]  /*1bb0*/  LDG.E.CONSTANT R18, desc[UR6][R18.64] ;  /* 0x0000000612127981 */ /* 0x000ee2000c1e9900 */
[----:B------:R-:W-:Y:S01]  /*1bc0*/  IADD3 R4, PT, PT, R13, R4, R12 ;  /* 0x000000040d047210 */ /* 0x000fe20007ffe00c */
[----:B------:R-:W-:Y:S02]  /*1bd0*/  IMAD.WIDE.U32 R12, R17, 0x4, R14 ;  /* 0x00000004110c7825 */ /* 0x000fe400078e000e */
[----:B------:R-:W3:Y:S04]  /*1be0*/  LDG.E.CONSTANT R29, desc[UR6][R28.64] ;  /* 0x000000061c1d7981 */ /* 0x000ee8000c1e9900 */
[----:B------:R0:W4:Y:S01]  /*1bf0*/  LDG.E.CONSTANT R17, desc[UR6][R10.64] ;  /* 0x000000060a117981 */ /* 0x000122000c1e9900 */
[----:B------:R-:W-:Y:S01]  /*1c00*/  VIADD R33, R3, 0x6000 ;  /* 0x0000600003217836 */ /* 0x000fe20000000000 */
[----:B------:R-:W-:Y:S01]  /*1c10*/  IADD3 R8, PT, PT, R8, R23, R4 ;  /* 0x0000001708087210 */ /* 0x000fe20007ffe004 */
[--C-:B------:R-:W-:Y:S01]  /*1c20*/  IMAD.WIDE.U32 R22, R31, 0x4, R14.reuse ;  /* 0x000000041f167825 */ /* 0x100fe200078e000e */
[----:B------:R-:W4:Y:S03]  /*1c30*/  LDG.E.CONSTANT R12, desc[UR6][R12.64] ;  /* 0x000000060c0c7981 */ /* 0x000f26000c1e9900 */
[----:B0-----:R-:W-:Y:S01]  /*1c40*/  IMAD.WIDE.U32 R10, R27, 0x4, R14 ;  /* 0x000000041b0a7825 */ /* 0x001fe200078e000e */
[----:B------:R-:W-:Y:S01]  /*1c50*/  IADD3 R27, PT, PT, R3, 0x6100, RZ ;  /* 0x00006100031b7810 */ /* 0x000fe20007ffe0ff */
[----:B------:R-:W5:Y:S01]  /*1c60*/  LDG.E.CONSTANT R19, desc[UR6][R22.64] ;  /* 0x0000000616137981 */ /* 0x000f62000c1e9900 */
[----:B------:R-:W-:Y:S01]  /*1c70*/  IADD3 R16, PT, PT, R25, R16, R8 ;  /* 0x0000001019107210 */ /* 0x000fe20007ffe008 */
[----:B------:R-:W-:-:S02]  /*1c80*/  IMAD.WIDE.U32 R30, R33, 0x4, R14 ;  /* 0x00000004211e7825 */ /* 0x000fc400078e000e */
[----:B------:R0:W5:Y:S02]  /*1c90*/  LDG.E.CONSTANT R4, desc[UR6][R10.64] ;  /* 0x000000060a047981 */ /* 0x000164000c1e9900 */
[----:B------:R-:W-:Y:S02]  /*1ca0*/  IMAD.WIDE.U32 R24, R27, 0x4, R14 ;  /* 0x000000041b187825 */ /* 0x000fe400078e000e */
[----:B------:R1:W5:Y:S01]  /*1cb0*/  LDG.E.CONSTANT R13, desc[UR6][R30.64] ;  /* 0x000000061e0d7981 */ /* 0x000362000c1e9900 */
[----:B------:R-:W-:-:S03]  /*1cc0*/  IADD3 R6, PT, PT, R21, R6, R16 ;  /* 0x0000000615067210 */ /* 0x000fc60007ffe010 */
[----:B------:R1:W5:Y:S01]  /*1cd0*/  LDG.E.CONSTANT R8, desc[UR6][R24.64] ;  /* 0x0000000618087981 */ /* 0x000362000c1e9900 */
[C---:B0-----:R-:W-:Y:S02]  /*1ce0*/  IADD3 R11, PT, PT, R3.reuse, 0x6500, RZ ;  /* 0x00006500030b7810 */ /* 0x041fe40007ffe0ff */
[----:B------:R-:W-:Y:S01]  /*1cf0*/  IADD3 R33, PT, PT, R3, 0x6400, RZ ;  /* 0x0000640003217810 */ /* 0x000fe20007ffe0ff */
[----:B------:R-:W5:Y:S01]  /*1d00*/  LDG.E.CONSTANT R16, desc[UR6][R36.64] ;  /* 0x0000000624107981 */ /* 0x000f62000c1e9900 */
[----:B------:R-:W-:Y:S01]  /*1d10*/  IADD3 R27, PT, PT, R7, R26, R6 ;  /* 0x0000001a071b7210 */ /* 0x000fe20007ffe006 */
[----:B-1----:R-:W-:Y:S01]  /*1d20*/  IMAD.WIDE.U32 R30, R11, 0x4, R14 ;  /* 0x000000040b1e7825 */ /* 0x002fe200078e000e */
[C---:B------:R-:W-:Y:S01]  /*1d30*/  IADD3 R11, PT, PT, R3.reuse, 0x6700, RZ ;  /* 0x00006700030b7810 */ /* 0x040fe20007ffe0ff */
[----:B------:R-:W5:Y:S02]  /*1d40*/  LDG.E.CONSTANT R21, desc[UR6][R34.64] ;  /* 0x0000000622157981 */ /* 0x000f64000c1e9900 */
[----:B------:R-:W-:-:S02]  /*1d50*/  VIADD R7, R3, 0x6600 ;  /* 0x0000660003077836 */ /* 0x000fc40000000000 */
[--C-:B------:R-:W-:Y:S01]  /*1d60*/  IMAD.WIDE.U32 R32, R33, 0x4, R14.reuse ;  /* 0x0000000421207825 */ /* 0x100fe200078e000e */
[----:B------:R-:W-:Y:S01]  /*1d70*/  IADD3 R23, PT, PT, R3, 0x6800, RZ ;  /* 0x0000680003177810 */ /* 0x000fe20007ffe0ff */
[----:B------:R0:W5:Y:S02]  /*1d80*/  LDG.E.CONSTANT R26, desc[UR6][R30.64] ;  /* 0x000000061e1a7981 */ /* 0x000164000c1e9900 */
[--C-:B------:R-:W-:Y:S02]  /*1d90*/  IMAD.WIDE.U32 R6, R7, 0x4, R14.reuse ;  /* 0x0000000407067825 */ /* 0x100fe400078e000e */
[----:B------:R-:W5:Y:S02]  /*1da0*/  LDG.E.CONSTANT R28, desc[UR6][R32.64] ;  /* 0x00000006201c7981 */ /* 0x000f64000c1e9900 */
[----:B------:R-:W-:Y:S02]  /*1db0*/  IMAD.WIDE.U32 R10, R11, 0x4, R14 ;  /* 0x000000040b0a7825 */ /* 0x000fe400078e000e */
[----:B------:R-:W5:Y:S02]  /*1dc0*/  LDG.E.CONSTANT R6, desc[UR6][R6.64] ;  /* 0x0000000606067981 */ /* 0x000f64000c1e9900 */
[----:B------:R-:W-:-:S02]  /*1dd0*/  VIADD R25, R3, 0x6900 ;  /* 0x0000690003197836 */ /* 0x000fc40000000000 */
[----:B------:R-:W-:-:S04]  /*1de0*/  IMAD.WIDE.U32 R22, R23, 0x4, R14 ;  /* 0x0000000417167825 */ /* 0x000fc800078e000e */
[----:B------:R-:W-:Y:S01]  /*1df0*/  IMAD.WIDE.U32 R24, R25, 0x4, R14 ;  /* 0x0000000419187825 */ /* 0x000fe200078e000e */
[----:B------:R1:W5:Y:S04]  /*1e00*/  LDG.E.CONSTANT R7, desc[UR6][R10.64] ;  /* 0x000000060a077981 */ /* 0x000368000c1e9900 */
[----:B------:R-:W5:Y:S04]  /*1e10*/  LDG.E.CONSTANT R22, desc[UR6][R22.64] ;  /* 0x0000000616167981 */ /* 0x000f68000c1e9900 */
[----:B------:R2:W5:Y:S01]  /*1e20*/  LDG.E.CONSTANT R23, desc[UR6][R24.64] ;  /* 0x0000000618177981 */ /* 0x000562000c1e9900 */
[----:B0-----:R-:W-:-:S05]  /*1e30*/  IADD3 R31, PT, PT, R3, 0x6b00, RZ ;  /* 0x00006b00031f7810 */ /* 0x001fca0007ffe0ff */
[----:B-1----:R-:W-:Y:S01]  /*1e40*/  IMAD.WIDE.U32 R10, R31, 0x4, R14 ;  /* 0x000000041f0a7825 */ /* 0x002fe200078e000e */
[C---:B------:R-:W-:Y:S02]  /*1e50*/  IADD3 R31, PT, PT, R3.reuse, 0x6e00, RZ ;  /* 0x00006e00031f7810 */ /* 0x040fe40007ffe0ff */
[C---:B------:R-:W-:Y:S01]  /*1e60*/  IADD3 R37, PT, PT, R3.reuse, 0x7400, RZ ;  /* 0x0000740003257810 */ /* 0x040fe20007ffe0ff */
[C---:B------:R-:W-:Y:S01]  /*1e70*/  VIADD R35, R3.reuse, 0x7500 ;  /* 0x0000750003237836 */ /* 0x040fe20000000000 */
[----:B------:R-:W-:-:S03]  /*1e80*/  IADD3 R33, PT, PT, R3, 0x7600, RZ ;  /* 0x0000760003217810 */ /* 0x000fc60007ffe0ff */
[----:B------:R-:W-:-:S04]  /*1e90*/  IMAD.WIDE.U32 R36, R37, 0x4, R14 ;  /* 0x0000000425247825 */ /* 0x000fc800078e000e */
[----:B------:R-:W-:-:S04]  /*1ea0*/  IMAD.WIDE.U32 R34, R35, 0x4, R14 ;  /* 0x0000000423227825 */ /* 0x000fc800078e000e */
[----:B------:R-:W-:Y:S01]  /*1eb0*/  IMAD.WIDE.U32 R32, R33, 0x4, R14 ;  /* 0x0000000421207825 */ /* 0x000fe200078e000e */
[----:B--2---:R-:W-:Y:S02]  /*1ec0*/  IADD3 R9, PT, PT, R20, R9, R27 ;  /* 0x0000000914097210 */ /* 0x004fe40007ffe01b */
[----:B------:R-:W-:Y:S01]  /*1ed0*/  IADD3 R27, PT, PT, R3, 0x6a00, RZ ;  /* 0x00006a00031b7810 */ /* 0x000fe20007ffe0ff */
[----:B------:R0:W2:Y:S04]  /*1ee0*/  LDG.E.CONSTANT R20, desc[UR6][R10.64] ;  /* 0x000000060a147981 */ /* 0x0000a8000c1e9900 */
[----:B------:R-:W-:-:S04]  /*1ef0*/  IMAD.WIDE.U32 R24, R27, 0x4, R14 ;  /* 0x000000041b187825 */ /* 0x000fc800078e000e */
[----:B------:R-:W-:Y:S01]  /*1f00*/  VIADD R27, R3, 0x6c00 ;  /* 0x00006c00031b7836 */ /* 0x000fe20000000000 */
[----:B---3--:R-:W-:Y:S02]  /*1f10*/  IADD3 R9, PT, PT, R29, R18, R9 ;  /* 0x000000121d097210 */ /* 0x008fe40007ffe009 */
[----:B------:R-:W-:Y:S02]  /*1f20*/  IADD3 R29, PT, PT, R3, 0x6d00, RZ ;  /* 0x00006d00031d7810 */ /* 0x000fe40007ffe0ff */
[----:B----4-:R-:W-:-:S03]  /*1f30*/  IADD3 R9, PT, PT, R12, R17, R9 ;  /* 0x000000110c097210 */ /* 0x010fc60007ffe009 */
[----:B0-----:R-:W-:Y:S01]  /*1f40*/  IMAD.WIDE.U32 R10, R29, 0x4, R14 ;  /* 0x000000041d0a7825 */ /* 0x001fe200078e000e */
[----:B------:R0:W2:Y:S05]  /*1f50*/  LDG.E.CONSTANT R17, desc[UR6][R24.64] ;  /* 0x0000000618117981 */ /* 0x0000aa000c1e9900 */
[----:B------:R-:W3:Y:S01]  /*1f60*/  LDG.E.CONSTANT R11, desc[UR6][R10.64] ;  /* 0x000000060a0b7981 */ /* 0x000ee2000c1e9900 */
[----:B-----5:R-:W-:Y:S01]  /*1f70*/  IADD3 R4, PT, PT, R19, R4, R9 ;  /* 0x0000000413047210 */ /* 0x020fe20007ffe009 */
[----:B------:R-:W-:Y:S02]  /*1f80*/  VIADD R9, R3, 0x6f00 ;  /* 0x00006f0003097836 */ /* 0x000fe40000000000 */
[----:B------:R-:W-:Y:S01]  /*1f90*/  IMAD.WIDE.U32 R18, R27, 0x4, R14 ;  /* 0x000000041b127825 */ /* 0x000fe200078e000e */
[----:B0-----:R-:W-:Y:S01]  /*1fa0*/  IADD3 R25, PT, PT, R3, 0x7000, RZ ;  /* 0x0000700003197810 */ /* 0x001fe20007ffe0ff */
[----:B------:R-:W4:Y:S01]  /*1fb0*/  LDG.E.CONSTANT R10, desc[UR6][R32.64] ;  /* 0x00000006200a7981 */ /* 0x000f22000c1e9900 */
[----:B------:R-:W-:Y:S01]  /*1fc0*/  IADD3 R4, PT, PT, R8, R13, R4 ;  /* 0x0000000d08047210 */ /* 0x000fe20007ffe004 */
[--C-:B------:R-:W-:Y:S01]  /*1fd0*/  IMAD.WIDE.U32 R12, R31, 0x4, R14.reuse ;  /* 0x000000041f0c7825 */ /* 0x100fe200078e000e */
[----:B------:R-:W-:Y:S01]  /*1fe0*/  IADD3 R31, PT, PT, R3, 0x7100, RZ ;  /* 0x00007100031f7810 */ /* 0x000fe20007ffe0ff */
[----:B------:R-:W3:Y:S02]  /*1ff0*/  LDG.E.CONSTANT R18, desc[UR6][R18.64] ;  /* 0x0000000612127981 */ /* 0x000ee4000c1e9900 */
[--C-:B------:R-:W-:Y:S01]  /*2000*/  IMAD.WIDE.U32 R8, R9, 0x4, R14.reuse ;  /* 0x0000000409087825 */ /* 0x100fe200078e000e */
[----:B------:R-:W-:Y:S01]  /*2010*/  IADD3 R27, PT, PT, R3, 0x7300, RZ ;  /* 0x00007300031b7810 */ /* 0x000fe20007ffe0ff */
[----:B------:R-:W5:Y:S02]  /*2020*/  LDG.E.CONSTANT R12, desc[UR6][R12.64] ;  /* 0x000000060c0c7981 */ /* 0x000f64000c1e9900 */
[----:B------:R-:W-:Y:S01]  /*2030*/  IMAD.WIDE.U32 R24, R25, 0x4, R14 ;  /* 0x0000000419187825 */ /* 0x000fe200078e000e */
[----:B------:R-:W-:Y:S01]  /*2040*/  IADD3 R21, PT, PT, R21, R16, R4 ;  /* 0x0000001015157210 */ /* 0x000fe20007ffe004 */
[----:B------:R-:W5:Y:S02]  /*2050*/  LDG.E.CONSTANT R9, desc[UR6][R8.64] ;  /* 0x0000000608097981 */ /* 0x000f64000c1e9900 */
[----:B------:R-:W-:-:S02]  /*2060*/  VIADD R29, R3, 0x7200 ;  /* 0x00007200031d7836 */ /* 0x000fc40000000000 */
[----:B------:R-:W-:Y:S01]  /*2070*/  IMAD.WIDE.U32 R30, R31, 0x4, R14 ;  /* 0x000000041f1e7825 */ /* 0x000fe200078e000e */
[----:B------:R-:W4:Y:S01]  /*2080*/  LDG.E.CONSTANT R24, desc[UR6][R24.64] ;  /* 0x0000000618187981 */ /* 0x000f22000c1e9900 */
[----:B------:R-:W-:Y:S02]  /*2090*/  IADD3 R16, PT, PT, R26, R28, R21 ;  /* 0x0000001c1a107210 */ /* 0x000fe40007ffe015 */
[--C-:B------:R-:W-:Y:S01]  /*20a0*/  IMAD.WIDE.U32 R28, R29, 0x4, R14.reuse ;  /* 0x000000041d1c7825 */ /* 0x100fe200078e000e */
[----:B------:R0:W4:Y:S03]  /*20b0*/  LDG.E.CONSTANT R19, desc[UR6][R30.64] ;  /* 0x000000061e137981 */ /* 0x000126000c1e9900 */
[----:B------:R-:W-:Y:S01]  /*20c0*/  IMAD.WIDE.U32 R26, R27, 0x4, R14 ;  /* 0x000000041b1a7825 */ /* 0x000fe200078e000e */
[----:B------:R-:W4:Y:S04]  /*20d0*/  LDG.E.CONSTANT R4, desc[UR6][R28.64] ;  /* 0x000000061c047981 */ /* 0x000f28000c1e9900 */
[----:B------:R1:W4:Y:S01]  /*20e0*/  LDG.E.CONSTANT R13, desc[UR6][R26.64] ;  /* 0x000000061a0d7981 */ /* 0x000322000c1e9900 */
[----:B------:R-:W-:-:S03]  /*20f0*/  IADD3 R16, PT, PT, R7, R6, R16 ;  /* 0x0000000607107210 */ /* 0x000fc60007ffe010 */
[----:B------:R-:W4:Y:S01]  /*2100*/  LDG.E.CONSTANT R8, desc[UR6][R36.64] ;  /* 0x0000000624087981 */ /* 0x000f22000c1e9900 */
[----:B------:R-:W-:-:S03]  /*2110*/  IADD3 R7, PT, PT, R3, 0x7700, RZ ;  /* 0x0000770003077810 */ /* 0x000fc60007ffe0ff */
[----:B------:R-:W4:Y:S02]  /*2120*/  LDG.E.CONSTANT R21, desc[UR6][R34.64] ;  /* 0x0000000622157981 */ /* 0x000f24000c1e9900 */
[----:B0-----:R-:W-:Y:S01]  /*2130*/  IMAD.WIDE.U32 R30, R7, 0x4, R14 ;  /* 0x00000004071e7825 */ /* 0x001fe200078e000e */
[----:B-1----:R-:W-:-:S03]  /*2140*/  IADD3 R27, PT, PT, R3, 0x7a00, RZ ;  /* 0x00007a00031b7810 */ /* 0x002fc60007ffe0ff */
[----:B------:R-:W-:Y:S01]  /*2150*/  VIADD R7, R3, 0x7800 ;  /* 0x0000780003077836 */ /* 0x000fe20000000000 */
[----:B------:R0:W4:Y:S01]  /*2160*/  LDG.E.CONSTANT R25, desc[UR6][R30.64] ;  /* 0x000000061e197981 */ /* 0x000122000c1e9900 */
[----:B------:R-:W-:Y:S02]  /*2170*/  IADD3 R16, PT, PT, R23, R22, R16 ;  /* 0x0000001617107210 */ /* 0x000fe40007ffe010 */
[----:B------:R-:W-:Y:S01]  /*2180*/  IADD3 R23, PT, PT, R3, 0x7900, RZ ;  /* 0x0000790003177810 */ /* 0x000fe20007ffe0ff */
[----:B------:R-:W-:-:S04]  /*2190*/  IMAD.WIDE.U32 R6, R7, 0x4, R14 ;  /* 0x0000000407067825 */ /* 0x000fc800078e000e */
[--C-:B------:R-:W-:Y:S02]  /*21a0*/  IMAD.WIDE.U32 R22, R23, 0x4, R14.reuse ;  /* 0x0000000417167825 */ /* 0x100fe400078e000e */
[----:B------:R-:W4:Y:S02]  /*21b0*/  LDG.E.CONSTANT R6, desc[UR6][R6.64] ;  /* 0x0000000606067981 */ /* 0x000f24000c1e9900 */
[----:B------:R-:W-:Y:S02]  /*21c0*/  VIADD R29, R3, 0x7b00 ;  /* 0x00007b00031d7836 */ /* 0x000fe40000000000 */
[--C-:B------:R-:W-:Y:S01]  /*21d0*/  IMAD.WIDE.U32 R26, R27, 0x4, R14.reuse ;  /* 0x000000041b1a7825 */ /* 0x100fe200078e000e */
[----:B------:R-:W4:Y:S03]  /*21e0*/  LDG.E.CONSTANT R23, desc[UR6][R22.64] ;  /* 0x0000000616177981 */ /* 0x000f26000c1e9900 */
[----:B------:R-:W-:-:S02]  /*21f0*/  IMAD.WIDE.U32 R28, R29, 0x4, R14 ;  /* 0x000000041d1c7825 */ /* 0x000fc400078e000e */
[----:B------:R1:W4:Y:S04]  /*2200*/  LDG.E.CONSTANT R26, desc[UR6][R26.64] ;  /* 0x000000061a1a7981 */ /* 0x000328000c1e9900 */
[----:B------:R2:W4:Y:S01]  /*2210*/  LDG.E.CONSTANT R7, desc[UR6][R28.64] ;  /* 0x000000061c077981 */ /* 0x000522000c1e9900 */
[C---:B0-----:R-:W-:Y:S02]  /*2220*/  IADD3 R31, PT, PT, R3.reuse, 0x7d00, RZ ;  /* 0x00007d00031f7810 */ /* 0x041fe40007ffe0ff */
[C---:B------:R-:W-:Y:S01]  /*2230*/  IADD3 R33, PT, PT, R3.reuse, 0x8000, RZ ;  /* 0x0000800003217810 */ /* 0x040fe20007ffe0ff */
[C---:B-1----:R-:W-:Y:S02]  /*2240*/  VIADD R27, R3.reuse, 0x7e00 ;  /* 0x00007e00031b7836 */ /* 0x042fe40000000000 */
[C---:B------:R-:W-:Y:S01]  /*2250*/  VIADD R35, R3.reuse, 0x8400 ;  /* 0x0000840003237836 */ /* 0x040fe20000000000 */
[----:B------:R-:W-:-:S03]  /*2260*/  IADD3 R37, PT, PT, R3, 0x8600, RZ ;  /* 0x0000860003257810 */ /* 0x000fc60007ffe0ff */
[----:B------:R-:W-:-:S04]  /*2270*/  IMAD.WIDE.U32 R34, R35, 0x4, R14 ;  /* 0x0000000423227825 */ /* 0x000fc800078e000e */
[----:B------:R-:W-:Y:S01]  /*2280*/  IMAD.WIDE.U32 R36, R37, 0x4, R14 ;  /* 0x0000000425247825 */ /* 0x000fe200078e000e */
[----:B--2---:R-:W-:Y:S02]  /*2290*/  IADD3 R16, PT, PT, R20, R17, R16 ;  /* 0x0000001114107210 */ /* 0x004fe40007ffe010 */
[----:B------:R-:W-:-:S05]  /*22a0*/  IADD3 R17, PT, PT, R3, 0x7c00, RZ ;  /* 0x00007c0003117810 */ /* 0x000fca0007ffe0ff */
[----:B------:R-:W-:Y:S01]  /*22b0*/  IMAD.WIDE.U32 R28, R17, 0x4, R14 ;  /* 0x00000004111c7825 */ /* 0x000fe200078e000e */
[----:B---3--:R-:W-:-:S03]  /*22c0*/  IADD3 R11, PT, PT, R11, R18, R16 ;  /* 0x000000120b0b7210 */ /* 0x008fc60007ffe010 */
[----:B------:R-:W-:Y:S01]  /*22d0*/  IMAD.WIDE.U32 R16, R31, 0x4, R14 ;  /* 0x000000041f107825 */ /* 0x000fe200078e000e */
[----:B------:R-:W-:-:S04]  /*22e0*/  IADD3 R31, PT, PT, R3, 0x7f00, RZ ;  /* 0x00007f00031f7810 */ /* 0x000fc80007ffe0ff */
[----:B------:R-:W2:Y:S01]  /*22f0*/  LDG.E.CONSTANT R20, desc[UR6][R16.64] ;  /* 0x0000000610147981 */ /* 0x000ea2000c1e9900 */
[----:B-----5:R-:W-:-:S03]  /*2300*/  IADD3 R11, PT, PT, R9, R12, R11 ;  /* 0x0000000c090b7210 */ /* 0x020fc60007ffe00b */
[----:B------:R0:W2:Y:S01]  /*2310*/  LDG.E.CONSTANT R9, desc[UR6][R28.64] ;  /* 0x000000061c097981 */ /* 0x0000a2000c1e9900 */
[----:B----4-:R-:W-:Y:S01]  /*2320*/  IADD3 R24, PT, PT, R19, R24, R11 ;  /* 0x0000001813187210 */ /* 0x010fe20007ffe00b */
[----:B------:R-:W-:Y:S02]  /*2330*/  VIADD R11, R3, 0x8100 ;  /* 0x00008100030b7836 */ /* 0x000fe40000000000 */
[----:B------:R-:W-:-:S04]  /*2340*/  IMAD.WIDE.U32 R18, R27, 0x4, R14 ;  /* 0x000000041b127825 */ /* 0x000fc800078e000e */
[----:B0-----:R-:W-:Y:S01]  /*2350*/  IMAD.WIDE.U32 R28, R31, 0x4, R14 ;  /* 0x000000041f1c7825 */ /* 0x001fe200078e000e */
[----:B------:R-:W-:Y:S01]  /*2360*/  IADD3 R4, PT, PT, R13, R4, R24 ;  /* 0x000000040d047210 */ /* 0x000fe20007ffe018 */
[----:B------:R-:W3:Y:S01]  /*2370*/  LDG.E.CONSTANT R18, desc[UR6][R18.64] ;  /* 0x0000000612127981 */ /* 0x000ee2000c1e9900 */
[----:B------:R-:W-:Y:S01]  /*2380*/  IADD3 R27, PT, PT, R3, 0x8200, RZ ;  /* 0x00008200031b7810 */ /* 0x000fe20007ffe0ff */
[--C-:B------:R-:W-:Y:S01]  /*2390*/  IMAD.WIDE.U32 R12, R11, 0x4, R14.reuse ;  /* 0x000000040b0c7825 */ /* 0x100fe200078e000e */
[----:B------:R-:W-:Y:S01]  /*23a0*/  IADD3 R31, PT, PT, R3, 0x8300, RZ ;  /* 0x00008300031f7810 */ /* 0x000fe20007ffe0ff */
[----:B------:R-:W3:Y:S02]  /*23b0*/  LDG.E.CONSTANT R29, desc[UR6][R28.64] ;  /* 0x000000061c1d7981 */ /* 0x000ee4000c1e9900 */
[----:B------:R-:W-:Y:S01]  /*23c0*/  IMAD.WIDE.U32 R16, R33, 0x4, R14 ;  /* 0x0000000421107825 */ /* 0x000fe200078e000e */
[----:B------:R-:W-:Y:S01]  /*23d0*/  IADD3 R8, PT, PT, R21, R8, R4 ;  /* 0x0000000815087210 */ /* 0x000fe20007ffe004 */
[----:B------:R0:W4:Y:S01]  /*23e0*/  LDG.E.CONSTANT R11, desc[UR6][R12.64] ;  /* 0x000000060c0b7981 */ /* 0x000122000c1e9900 */
[----:B------:R-:W-:Y:S01]  /*23f0*/  IADD3 R21, PT, PT, R3, 0x8500, RZ ;  /* 0x0000850003157810 */ /* 0x000fe20007ffe0ff */
[----:B------:R-:W-:-:S02]  /*2400*/  IMAD.WIDE.U32 R30, R31, 0x4, R14 ;  /* 0x000000041f1e7825 */ /* 0x000fc400078e000e */
[----:B------:R-:W4:Y:S01]  /*2410*/  LDG.E.CONSTANT R16, desc[UR6][R16.64] ;  /* 0x0000000610107981 */ /* 0x000f22000c1e9900 */
[----:B------:R-:W-:Y:S01]  /*2420*/  IADD3 R10, PT, PT, R25, R10, R8 ;  /* 0x0000000a190a7210 */ /* 0x000fe20007ffe008 */
[--C-:B0-----:R-:W-:Y:S02]  /*2430*/  IMAD.WIDE.U32 R12, R27, 0x4, R14.reuse ;  /* 0x000000041b0c7825 */ /* 0x101fe400078e000e */
[----:B------:R-:W5:Y:S02]  /*2440*/  LDG.E.CONSTANT R19, desc[UR6][R30.64] ;  /* 0x000000061e137981 */ /* 0x000f64000c1e9900 */
[----:B------:R-:W-:Y:S02]  /*2450*/  IMAD.WIDE.U32 R24, R21, 0x4, R14 ;  /* 0x0000000415187825 */ /* 0x000fe400078e000e */
[----:B------:R0:W5:Y:S02]  /*2460*/  LDG.E.CONSTANT R4, desc[UR6][R12.64] ;  /* 0x000000060c047981 */ /* 0x000164000c1e9900 */
[----:B------:R-:W-:-:S02]  /*2470*/  VIADD R21, R3, 0x8700 ;  /* 0x0000870003157836 */ /* 0x000fc40000000000 */
[----:B------:R-:W5:Y:S01]  /*2480*/  LDG.E.CONSTANT R17, desc[UR6][R34.64] ;  /* 0x0000000622117981 */ /* 0x000f62000c1e9900 */
[----:B------:R-:W-:Y:S02]  /*2490*/  IADD3 R33, PT, PT, R3, 0x8800, RZ ;  /* 0x0000880003217810 */ /* 0x000fe40007ffe0ff */
[----:B------:R-:W-:Y:S01]  /*24a0*/  IADD3 R6, PT, PT, R23, R6, R10 ;  /* 0x0000000617067210 */ /* 0x000fe20007ffe00a */
[----:B------:R1:W5:Y:S01]  /*24b0*/  LDG.E.CONSTANT R8, desc[UR6][R24.64] ;  /* 0x0000000618087981 */ /* 0x000362000c1e9900 */
[----:B0-----:R-:W-:Y:S01]  /*24c0*/  IADD3 R13, PT, PT, R3, 0x8900, RZ ;  /* 0x00008900030d7810 */ /* 0x001fe20007ffe0ff */
[--C-:B------:R-:W-:Y:S02]  /*24d0*/  IMAD.WIDE.U32 R22, R21, 0x4, R14.reuse ;  /* 0x0000000415167825 */ /* 0x100fe400078e000e */
[----:B------:R-:W5:Y:S02]  /*24e0*/  LDG.E.CONSTANT R10, desc[UR6][R36.64] ;  /* 0x00000006240a7981 */ /* 0x000f64000c1e9900 */
[----:B------:R-:W-:Y:S01]  /*24f0*/  IMAD.WIDE.U32 R30, R13, 0x4, R14 ;  /* 0x000000040d1e7825 */ /* 0x000fe200078e000e */
[----:B------:R-:W-:Y:S01]  /*2500*/  IADD3 R28, PT, PT, R7, R26, R6 ;  /* 0x0000001a071c7210 */ /* 0x000fe20007ffe006 */
[----:B------:R0:W5:Y:S01]  /*2510*/  LDG.E.CONSTANT R21, desc[UR6][R22.64] ;  /* 0x0000000616157981 */ /* 0x000162000c1e9900 */
[C---:B------:R-:W-:Y:S01]  /*2520*/  IADD3 R13, PT, PT, R3.reuse, 0x8b00, RZ ;  /* 0x00008b00030d7810 */ /* 0x040fe20007ffe0ff */
[----:B------:R-:W-:-:S02]  /*2530*/  VIADD R7, R3, 0x8a00 ;  /* 0x00008a0003077836 */ /* 0x000fc40000000000 */
[--C-:B------:R-:W-:Y:S01]  /*2540*/  IMAD.WIDE.U32 R32, R33, 0x4, R14.reuse ;  /* 0x0000000421207825 */ /* 0x100fe200078e000e */
[----:B-1----:R-:W-:Y:S01]  /*2550*/  IADD3 R25, PT, PT, R3, 0x8c00, RZ ;  /* 0x00008c0003197810 */ /* 0x002fe20007ffe0ff */
[----:B------:R1:W5:Y:S02]  /*2560*/  LDG.E.CONSTANT R27, desc[UR6][R30.64] ;  /* 0x000000061e1b7981 */ /* 0x000364000c1e9900 */
[--C-:B------:R-:W-:Y:S02]  /*2570*/  IMAD.WIDE.U32 R6, R7, 0x4, R14.reuse ;  /* 0x0000000407067825 */ /* 0x100fe400078e000e */
[----:B------:R1:W5:Y:S02]  /*2580*/  LDG.E.CONSTANT R26, desc[UR6][R32.64] ;  /* 0x00000006201a7981 */ /* 0x000364000c1e9900 */
[--C-:B------:R-:W-:Y:S02]  /*2590*/  IMAD.WIDE.U32 R12, R13, 0x4, R14.reuse ;  /* 0x000000040d0c7825 */ /* 0x100fe400078e000e */
[----:B------:R-:W5:Y:S02]  /*25a0*/  LDG.E.CONSTANT R6, desc[UR6][R6.64] ;  /* 0x0000000606067981 */ /* 0x000f64000c1e9900 */
[----:B0-----:R-:W-:-:S04]  /*25b0*/  IMAD.WIDE.U32 R22, R25, 0x4, R14 ;  /* 0x0000000419167825 */ /* 0x001fc800078e000e */
[----:B------:R-:W-:Y:S02]  /*25c0*/  VIADD R25, R3, 0x8d00 ;  /* 0x00008d0003197836 */ /* 0x000fe40000000000 */
[----:B------:R0:W5:Y:S04]  /*25d0*/  LDG.E.CONSTANT R22, desc[UR6][R22.64] ;  /* 0x0000000616167981 */ /* 0x000168000c1e9900 */
[----:B------:R0:W5:Y:S01]  /*25e0*/  LDG.E.CONSTANT R7, desc[UR6][R12.64] ;  /* 0x000000060c077981 */ /* 0x000162000c1e9900 */
[----:B------:R-:W-:-:S06]  /*25f0*/  IMAD.WIDE.U32 R24, R25, 0x4, R14 ;  /* 0x0000000419187825 */ /* 0x000fcc00078e000e */
[----:B------:R-:W5:Y:S01]  /*2600*/  LDG.E.CONSTANT R25, desc[UR6][R24.64] ;  /* 0x0000000618197981 */ /* 0x000f62000c1e9900 */
[C---:B-1----:R-:W-:Y:S02]  /*2610*/  IADD3 R31, PT, PT, R3.reuse, 0x8e00, RZ ;  /* 0x00008e00031f7810 */ /* 0x042fe40007ffe0ff */
[C---:B------:R-:W-:Y:S01]  /*2620*/  IADD3 R33, PT, PT, R3.reuse, 0x8f00, RZ ;  /* 0x00008f0003217810 */ /* 0x040fe20007ffe0ff */
[----:B0-----:R-:W-:-:S04]  /*2630*/  VIADD R23, R3, 0x9000 ;  /* 0x0000900003177836 */ /* 0x001fc80000000000 */
[----:B------:R-:W-:Y:S01]  /*2640*/  IMAD.WIDE.U32 R12, R33, 0x4, R14 ;  /* 0x00000004210c7825 */ /* 0x000fe200078e000e */
[C---:B------:R-:W-:Y:S02]  /*2650*/  IADD3 R33, PT, PT, R3.reuse, 0x9200, RZ ;  /* 0x0000920003217810 */ /* 0x040fe40007ffe0ff */
[C---:B------:R-:W-:Y:S01]  /*2660*/  IADD3 R35, PT, PT, R3.reuse, 0x9700, RZ ;  /* 0x0000970003237810 */ /* 0x040fe20007ffe0ff */
[----:B------:R-:W-:-:S04]  /*2670*/  VIADD R37, R3, 0x9900 ;  /* 0x0000990003257836 */ /* 0x000fc80000000000 */
[----:B------:R-:W-:-:S04]  /*2680*/  IMAD.WIDE.U32 R34, R35, 0x4, R14 ;  /* 0x0000000423227825 */ /* 0x000fc800078e000e */
[----:B------:R-:W-:Y:S01]  /*2690*/  IMAD.WIDE.U32 R36, R37, 0x4, R14 ;  /* 0x0000000425247825 */ /* 0x000fe200078e000e */
[----:B--2---:R-:W-:-:S04]  /*26a0*/  IADD3 R9, PT, PT, R20, R9, R28 ;  /* 0x0000000914097210 */ /* 0x004fc80007ffe01c */
[----:B---3--:R-:W-:Y:S01]  /*26b0*/  IADD3 R9, PT, PT, R29, R18, R9 ;  /* 0x000000121d097210 */ /* 0x008fe20007ffe009 */
[----:B------:R-:W-:Y:S01]  /*26c0*/  IMAD.WIDE.U32 R28, R31, 0x4, R14 ;  /* 0x000000041f1c7825 */ /* 0x000fe200078e000e */
[----:B------:R-:W-:-:S05]  /*26d0*/  IADD3 R31, PT, PT, R3, 0x9100, RZ ;  /* 0x00009100031f7810 */ /* 0x000fca0007ffe0ff */
[----:B------:R-:W2:Y:S01]  /*26e0*/  LDG.E.CONSTANT R28, desc[UR6][R28.64] ;  /* 0x000000061c1c7981 */ /* 0x000ea2000c1e9900 */
[----:B----4-:R-:W-:-:S03]  /*26f0*/  IADD3 R9, PT, PT, R11, R16, R9 ;  /* 0x000000100b097210 */ /* 0x010fc60007ffe009 */
[----:B------:R0:W2:Y:S01]  /*2700*/  LDG.E.CONSTANT R11, desc[UR6][R12.64] ;  /* 0x000000060c0b7981 */ /* 0x0000a2000c1e9900 */
[----:B-----5:R-:W-:Y:S01]  /*2710*/  IADD3 R4, PT, PT, R19, R4, R9 ;  /* 0x0000000413047210 */ /* 0x020fe20007ffe009 */
        /* <DEDUP_REMOVED lines=9> */
[----:B------:R-:W-:Y:S02]  /*27b0*/  IMAD.WIDE.U32 R16, R33, 0x4, R14 ;  /* 0x0000000421107825 */ /* 0x000fe400078e000e */
[----:B------:R0:W4:Y:S01]  /*27c0*/  LDG.E.CONSTANT R23, desc[UR6][R8.64] ;  /* 0x0000000608177981 */ /* 0x000122000c1e9900 */
[----:B------:R-:W-:Y:S01]  /*27d0*/  IADD3 R10, PT, PT, R21, R10, R4 ;  /* 0x0000000a150a7210 */ /* 0x000fe20007ffe004 */
[----:B------:R-:W-:-:S02]  /*27e0*/  IMAD.WIDE.U32 R20, R31, 0x4, R14 ;  /* 0x000000041f147825 */ /* 0x000fc400078e000e */
[----:B------:R-:W4:Y:S04]  /*27f0*/  LDG.E.CONSTANT R16, desc[UR6][R16.64] ;  /* 0x0000000610107981 */ /* 0x000f28000c1e9900 */
[----:B------:R1:W5:Y:S01]  /*2800*/  LDG.E.CONSTANT R19, desc[UR6][R20.64] ;  /* 0x0000000614137981 */ /* 0x000362000c1e9900 */
[----:B0-----:R-:W-:Y:S01]  /*2810*/  IMAD.WIDE.U32 R8, R29, 0x4, R14 ;  /* 0x000000041d087825 */ /* 0x001fe200078e000e */
[----:B------:R-:W-:Y:S02]  /*2820*/  IADD3 R26, PT, PT, R27, R26, R10 ;  /* 0x0000001a1b1a7210 */ /* 0x000fe40007ffe00a */
[----:B------:R-:W5:Y:S01]  /*2830*/  LDG.E.CONSTANT R12, desc[UR6][R36.64] ;  /* 0x00000006240c7981 */ /* 0x000f62000c1e9900 */
[C---:B------:R-:W-:Y:S01]  /*2840*/  VIADD R29, R3.reuse, 0x9600 ;  /* 0x00009600031d7836 */ /* 0x040fe20000000000 */
[----:B------:R-:W-:-:S02]  /*2850*/  IADD3 R27, PT, PT, R3, 0x9800, RZ ;  /* 0x00009800031b7810 */ /* 0x000fc40007ffe0ff */
[----:B------:R0:W5:Y:S01]  /*2860*/  LDG.E.CONSTANT R4, desc[UR6][R8.64] ;  /* 0x0000000608047981 */ /* 0x000162000c1e9900 */
[----:B------:R-:W-:Y:S01]  /*2870*/  IMAD.WIDE.U32 R30, R29, 0x4, R14 ;  /* 0x000000041d1e7825 */ /* 0x000fe200078e000e */
[C---:B------:R-:W-:Y:S02]  /*2880*/  IADD3 R33, PT, PT, R3.reuse, 0x9a00, RZ ;  /* 0x00009a0003217810 */ /* 0x040fe40007ffe0ff */
[----:B------:R-:W5:Y:S01]  /*2890*/  LDG.E.CONSTANT R17, desc[UR6][R34.64] ;  /* 0x0000000622117981 */ /* 0x000f62000c1e9900 */
[----:B-1----:R-:W-:-:S03]  /*28a0*/  IADD3 R21, PT, PT, R3, 0x9d00, RZ ;  /* 0x00009d0003157810 */ /* 0x002fc60007ffe0ff */
[----:B------:R1:W5:Y:S01]  /*28b0*/  LDG.E.CONSTANT R10, desc[UR6][R30.64] ;  /* 0x000000061e0a7981 */ /* 0x000362000c1e9900 */
[----:B0-----:R-:W-:Y:S02]  /*28c0*/  IADD3 R9, PT, PT, R3, 0x9b00, RZ ;  /* 0x00009b0003097810 */ /* 0x001fe40007ffe0ff */
[----:B------:R-:W-:Y:S01]  /*28d0*/  IADD3 R26, PT, PT, R7, R6, R26 ;  /* 0x00000006071a7210 */ /* 0x000fe20007ffe01a */
[----:B------:R-:W-:-:S04]  /*28e0*/  IMAD.WIDE.U32 R6, R27, 0x4, R14 ;  /* 0x000000041b067825 */ /* 0x000fc800078e000e */
[--C-:B-1----:R-:W-:Y:S01]  /*28f0*/  IMAD.WIDE.U32 R30, R9, 0x4, R14.reuse ;  /* 0x00000004091e7825 */ /* 0x102fe200078e000e */
[----:B------:R0:W5:Y:S03]  /*2900*/  LDG.E.CONSTANT R27, desc[UR6][R6.64] ;  /* 0x00000006061b7981 */ /* 0x000166000c1e9900 */
[----:B------:R-:W-:Y:S02]  /*2910*/  VIADD R9, R3, 0x9c00 ;  /* 0x00009c0003097836 */ /* 0x000fe40000000000 */
[----:B------:R-:W-:Y:S01]  /*2920*/  IMAD.WIDE.U32 R32, R33, 0x4, R14 ;  /* 0x0000000421207825 */ /* 0x000fe200078e000e */
[----:B------:R-:W-:Y:S02]  /*2930*/  IADD3 R22, PT, PT, R25, R22, R26 ;  /* 0x0000001619167210 */ /* 0x000fe40007ffe01a */
[----:B------:R1:W5:Y:S01]  /*2940*/  LDG.E.CONSTANT R26, desc[UR6][R30.64] ;  /* 0x000000061e1a7981 */ /* 0x000362000c1e9900 */
[----:B0-----:R-:W-:-:S03]  /*2950*/  IMAD.WIDE.U32 R6, R9, 0x4, R14 ;  /* 0x0000000409067825 */ /* 0x001fc600078e000e */
[----:B------:R0:W5:Y:S01]  /*2960*/  LDG.E.CONSTANT R29, desc[UR6][R32.64] ;  /* 0x00000006201d7981 */ /* 0x000162000c1e9900 */
[--C-:B------:R-:W-:Y:S01]  /*2970*/  IMAD.WIDE.U32 R8, R21, 0x4, R14.reuse ;  /* 0x0000000415087825 */ /* 0x100fe200078e000e */
[C---:B------:R-:W-:Y:S02]  /*2980*/  IADD3 R21, PT, PT, R3.reuse, 0x9e00, RZ ;  /* 0x00009e0003157810 */ /* 0x040fe40007ffe0ff */
[----:B------:R-:W5:Y:S01]  /*2990*/  LDG.E.CONSTANT R6, desc[UR6][R6.64] ;  /* 0x0000000606067981 */ /* 0x000f62000c1e9900 */
[----:B------:R-:W-:Y:S02]  /*29a0*/  VIADD R25, R3, 0x9f00 ;  /* 0x00009f0003197836 */ /* 0x000fe40000000000 */
[----:B------:R-:W-:-:S04]  /*29b0*/  IMAD.WIDE.U32 R20, R21, 0x4, R14 ;  /* 0x0000000415147825 */ /* 0x000fc800078e000e */
[----:B------:R-:W-:Y:S01]  /*29c0*/  IMAD.WIDE.U32 R24, R25, 0x4, R14 ;  /* 0x0000000419187825 */ /* 0x000fe200078e000e */
[----:B------:R0:W5:Y:S04]  /*29d0*/  LDG.E.CONSTANT R7, desc[UR6][R8.64] ;  /* 0x0000000608077981 */ /* 0x000168000c1e9900 */
[----:B------:R-:W5:Y:S04]  /*29e0*/  LDG.E.CONSTANT R20, desc[UR6][R20.64] ;  /* 0x0000000614147981 */ /* 0x000f68000c1e9900 */
[----:B------:R0:W5:Y:S01]  /*29f0*/  LDG.E.CONSTANT R21, desc[UR6][R24.64] ;  /* 0x0000000618157981 */ /* 0x000162000c1e9900 */
[----:B-1----:R-:W-:-:S02]  /*2a00*/  IADD3 R31, PT, PT, R3, 0xa000, RZ ;  /* 0x0000a000031f7810 */ /* 0x002fc40007ffe0ff */
[----:B0-----:R-:W-:-:S05]  /*2a10*/  IADD3 R33, PT, PT, R3, 0xa100, RZ ;  /* 0x0000a10003217810 */ /* 0x001fca0007ffe0ff */
[----:B------:R-:W-:-:S04]  /*2a20*/  IMAD.WIDE.U32 R8, R33, 0x4, R14 ;  /* 0x0000000421087825 */ /* 0x000fc800078e000e */
[----:B------:R-:W-:Y:S01]  /*2a30*/  IMAD.WIDE.U32 R24, R31, 0x4, R14 ;  /* 0x000000041f187825 */ /* 0x000fe200078e000e */
[C---:B------:R-:W-:Y:S01]  /*2a40*/  IADD3 R31, PT, PT, R3.reuse, 0xa300, RZ ;  /* 0x0000a300031f7810 */ /* 0x040fe20007ffe0ff */
[----:B------:R0:W5:Y:S01]  /*2a50*/  LDG.E.CONSTANT R8, desc[UR6][R8.64] ;  /* 0x0000000608087981 */ /* 0x000162000c1e9900 */
[C---:B------:R-:W-:Y:S01]  /*2a60*/  IADD3 R33, PT, PT, R3.reuse, 0xa400, RZ ;  /* 0x0000a40003217810 */ /* 0x040fe20007ffe0ff */
[C---:B------:R-:W-:Y:S01]  /*2a70*/  VIADD R35, R3.reuse, 0xab00 ;  /* 0x0000ab0003237836 */ /* 0x040fe20000000000 */
[C---:B------:R-:W-:Y:S01]  /*2a80*/  IADD3 R37, PT, PT, R3.reuse, 0xaa00, RZ ;  /* 0x0000aa0003257810 */ /* 0x040fe20007ffe0ff */
[----:B0-----:R-:W-:-:S04]  /*2a90*/  VIADD R9, R3, 0xa800 ;  /* 0x0000a80003097836 */ /* 0x001fc80000000000 */
[----:B------:R-:W-:-:S04]  /*2aa0*/  IMAD.WIDE.U32 R36, R37, 0x4, R14 ;  /* 0x0000000425247825 */ /* 0x000fc800078e000e */
[----:B------:R-:W-:Y:S01]  /*2ab0*/  IMAD.WIDE.U32 R34, R35, 0x4, R14 ;  /* 0x0000000423227825 */ /* 0x000fe200078e000e */
[----:B--2---:R-:W-:-:S04]  /*2ac0*/  IADD3 R11, PT, PT, R11, R28, R22 ;  /* 0x0000001c0b0b7210 */ /* 0x004fc80007ffe016 */
[----:B---3--:R-:W-:Y:S02]  /*2ad0*/  IADD3 R11, PT, PT, R13, R18, R11 ;  /* 0x000000120d0b7210 */ /* 0x008fe40007ffe00b */
[----:B------:R0:W2:Y:S02]  /*2ae0*/  LDG.E.CONSTANT R13, desc[UR6][R24.64] ;  /* 0x00000006180d7981 */ /* 0x0000a4000c1e9900 */
[----:B----4-:R-:W-:Y:S01]  /*2af0*/  IADD3 R11, PT, PT, R23, R16, R11 ;  /* 0x00000010170b7210 */ /* 0x010fe20007ffe00b */
[C---:B------:R-:W-:Y:S01]  /*2b00*/  VIADD R23, R3.reuse, 0xa200 ;  /* 0x0000a20003177836 */ /* 0x040fe20000000000 */
[----:B0-----:R-:W-:Y:S02]  /*2b10*/  IADD3 R25, PT, PT, R3, 0xa600, RZ ;  /* 0x0000a60003197810 */ /* 0x001fe40007ffe0ff */
[----:B-----5:R-:W-:Y:S01]  /*2b20*/  IADD3 R4, PT, PT, R19, R4, R11 ;  /* 0x0000000413047210 */ /* 0x020fe20007ffe00b */
[----:B------:R-:W-:-:S04]  /*2b30*/  IMAD.WIDE.U32 R18, R23, 0x4, R14 ;  /* 0x0000000417127825 */ /* 0x000fc800078e000e */
[----:B------:R-:W-:Y:S02]  /*2b40*/  VIADD R11, R3, 0xa500 ;  /* 0x0000a500030b7836 */ /* 0x000fe40000000000 */
[----:B------:R-:W-:Y:S01]  /*2b50*/  IMAD.WIDE.U32 R22, R31, 0x4, R14 ;  /* 0x000000041f167825 */ /* 0x000fe200078e000e */
[----:B------:R-:W-:Y:S01]  /*2b60*/  IADD3 R4, PT, PT, R17, R10, R4 ;  /* 0x0000000a11047210 */ /* 0x000fe20007ffe004 */
[----:B------:R-:W3:Y:S01]  /*2b70*/  LDG.E.CONSTANT R18, desc[UR6][R18.64] ;  /* 0x0000000612127981 */ /* 0x000ee2000c1e9900 */
[----:B------:R-:W-:Y:S01]  /*2b80*/  IADD3 R31, PT, PT, R3, 0xa700, RZ ;  /* 0x0000a700031f7810 */ /* 0x000fe20007ffe0ff */
[--C-:B------:R-:W-:Y:S02]  /*2b90*/  IMAD.WIDE.U32 R16, R33, 0x4, R14.reuse ;  /* 0x0000000421107825 */ /* 0x100fe400078e000e */
[----:B------:R-:W3:Y:S02]  /*2ba0*/  LDG.E.CONSTANT R23, desc[UR6][R22.64] ;  /* 0x0000000616177981 */ /* 0x000ee4000c1e9900 */
[----:B------:R-:W-:-:S02]  /*2bb0*/  IMAD.WIDE.U32 R10, R11, 0x4, R14 ;  /* 0x000000040b0a7825 */ /* 0x000fc400078e000e */
[----:B------:R-:W4:Y:S01]  /*2bc0*/  LDG.E.CONSTANT R16, desc[UR6][R16.64] ;  /* 0x0000000610107981 */ /* 0x000f22000c1e9900 */
[----:B------:R-:W-:Y:S01]  /*2bd0*/  IADD3 R12, PT, PT, R12, R27, R4 ;  /* 0x0000001b0c0c7210 */ /* 0x000fe20007ffe004 */
[--C-:B------:R-:W-:Y:S01]  /*2be0*/  IMAD.WIDE.U32 R24, R25, 0x4, R14.reuse ;  /* 0x0000000419187825 */ /* 0x100fe200078e000e */
[----:B------:R-:W-:Y:S01]  /*2bf0*/  IADD3 R27, PT, PT, R3, 0xa900, RZ ;  /* 0x0000a900031b7810 */ /* 0x000fe20007ffe0ff */
[----:B------:R-:W4:Y:S02]  /*2c00*/  LDG.E.CONSTANT R11, desc[UR6][R10.64] ;  /* 0x000000060a0b7981 */ /* 0x000f24000c1e9900 */
[----:B------:R-:W-:Y:S02]  /*2c10*/  IMAD.WIDE.U32 R30, R31, 0x4, R14 ;  /* 0x000000041f1e7825 */ /* 0x000fe400078e000e */
[----:B------:R-:W5:Y:S04]  /*2c20*/  LDG.E.CONSTANT R24, desc[UR6][R24.64] ;  /* 0x0000000618187981 */ /* 0x000f68000c1e9900 */
[----:B------:R0:W5:Y:S01]  /*2c30*/  LDG.E.CONSTANT R17, desc[UR6][R30.64] ;  /* 0x000000061e117981 */ /* 0x000162000c1e9900 */
[----:B------:R-:W-:Y:S01]  /*2c40*/  IADD3 R12, PT, PT, R26, R29, R12 ;  /* 0x0000001d1a0c7210 */ /* 0x000fe20007ffe00c */
[--C-:B------:R-:W-:Y:S01]  /*2c50*/  IMAD.WIDE.U32 R28, R9, 0x4, R14.reuse ;  /* 0x00000004091c7825 */ /* 0x100fe200078e000e */
[----:B------:R-:W-:Y:S01]  /*2c60*/  IADD3 R33, PT, PT, R3, 0xac00, RZ ;  /* 0x0000ac0003217810 */ /* 0x000fe20007ffe0ff */
[----:B------:R-:W5:Y:S02]  /*2c70*/  LDG.E.CONSTANT R19, desc[UR6][R36.64] ;  /* 0x0000000624137981 */ /* 0x000f64000c1e9900 */
[----:B------:R-:W-:-:S02]  /*2c80*/  IMAD.WIDE.U32 R26, R27, 0x4, R14 ;  /* 0x000000041b1a7825 */ /* 0x000fc400078e000e */
[----:B------:R-:W5:Y:S04]  /*2c90*/  LDG.E.CONSTANT R4, desc[UR6][R28.64] ;  /* 0x000000061c047981 */ /* 0x000f68000c1e9900 */
[----:B------:R1:W5:Y:S01]  /*2ca0*/  LDG.E.CONSTANT R9, desc[UR6][R26.64] ;  /* 0x000000061a097981 */ /* 0x000362000c1e9900 */
[----:B------:R-:W-:-:S03]  /*2cb0*/  IADD3 R6, PT, PT, R7, R6, R12 ;  /* 0x0000000607067210 */ /* 0x000fc60007ffe00c */
[----:B------:R-:W5:Y:S01]  /*2cc0*/  LDG.E.CONSTANT R10, desc[UR6][R34.64] ;  /* 0x00000006220a7981 */ /* 0x000f62000c1e9900 */
[----:B------:R-:W-:Y:S01]  /*2cd0*/  IADD3 R7, PT, PT, R3, 0xad00, RZ ;  /* 0x0000ad0003077810 */ /* 0x000fe20007ffe0ff */
[----:B------:R-:W-:-:S04]  /*2ce0*/  IMAD.WIDE.U32 R32, R33, 0x4, R14 ;  /* 0x0000000421207825 */ /* 0x000fc800078e000e */
[----:B0-----:R-:W-:Y:S01]  /*2cf0*/  IMAD.WIDE.U32 R30, R7, 0x4, R14 ;  /* 0x00000004071e7825 */ /* 0x001fe200078e000e */
[----:B------:R-:W5:Y:S03]  /*2d00*/  LDG.E.CONSTANT R12, desc[UR6][R32.64] ;  /* 0x00000006200c7981 */ /* 0x000f66000c1e9900 */
[----:B------:R-:W-:Y:S01]  /*2d10*/  VIADD R7, R3, 0xae00 ;  /* 0x0000ae0003077836 */ /* 0x000fe20000000000 */
[----:B------:R0:W5:Y:S01]  /*2d20*/  LDG.E.CONSTANT R25, desc[UR6][R30.64] ;  /* 0x000000061e197981 */ /* 0x000162000c1e9900 */
[----:B------:R-:W-:Y:S02]  /*2d30*/  IADD3 R22, PT, PT, R21, R20, R6 ;  /* 0x0000001415167210 */ /* 0x000fe40007ffe006 */
[----:B------:R-:W-:Y:S01]  /*2d40*/  IADD3 R21, PT, PT, R3, 0xaf00, RZ ;  /* 0x0000af0003157810 */ /* 0x000fe20007ffe0ff */
[----:B------:R-:W-:Y:S01]  /*2d50*/  IMAD.WIDE.U32 R6, R7, 0x4, R14 ;  /* 0x0000000407067825 */ /* 0x000fe200078e000e */
[----:B-1----:R-:W-:-:S03]  /*2d60*/  IADD3 R27, PT, PT, R3, 0xb000, RZ ;  /* 0x0000b000031b7810 */ /* 0x002fc60007ffe0ff */
[--C-:B------:R-:W-:Y:S02]  /*2d70*/  IMAD.WIDE.U32 R20, R21, 0x4, R14.reuse ;  /* 0x0000000415147825 */ /* 0x100fe400078e000e */
[----:B------:R-:W5:Y:S02]  /*2d80*/  LDG.E.CONSTANT R6, desc[UR6][R6.64] ;  /* 0x0000000606067981 */ /* 0x000f64000c1e9900 */
[----:B------:R-:W-:Y:S02]  /*2d90*/  VIADD R29, R3, 0xb100 ;  /* 0x0000b100031d7836 */ /* 0x000fe40000000000 */
[--C-:B------:R-:W-:Y:S01]  /*2da0*/  IMAD.WIDE.U32 R26, R27, 0x4, R14.reuse ;  /* 0x000000041b1a7825 */ /* 0x100fe200078e000e */
[----:B------:R1:W5:Y:S03]  /*2db0*/  LDG.E.CONSTANT R7, desc[UR6][R20.64] ;  /* 0x0000000614077981 */ /* 0x000366000c1e9900 */
[----:B------:R-:W-:-:S02]  /*2dc0*/  IMAD.WIDE.U32 R28, R29, 0x4, R14 ;  /* 0x000000041d1c7825 */ /* 0x000fc400078e000e */
[----:B------:R1:W5:Y:S04]  /*2dd0*/  LDG.E.CONSTANT R26, desc[UR6][R26.64] ;  /* 0x000000061a1a7981 */ /* 0x000368000c1e9900 */
[----:B------:R-:W5:Y:S01]  /*2de0*/  LDG.E.CONSTANT R29, desc[UR6][R28.64] ;  /* 0x000000061c1d7981 */ /* 0x000f62000c1e9900 */
[----:B0-----:R-:W-:-:S05]  /*2df0*/  IADD3 R31, PT, PT, R3, 0xb300, RZ ;  /* 0x0000b300031f7810 */ /* 0x001fca0007ffe0ff */
[----:B-1----:R-:W-:Y:S01]  /*2e00*/  IMAD.WIDE.U32 R20, R31, 0x4, R14 ;  /* 0x000000041f147825 */ /* 0x002fe200078e000e */
[----:B------:R-:W-:-:S03]  /*2e10*/  IADD3 R31, PT, PT, R3, 0xb500, RZ ;  /* 0x0000b500031f7810 */ /* 0x000fc60007ffe0ff */
[C---:B------:R-:W-:Y:S01]  /*2e20*/  VIADD R27, R3.reuse, 0xb400 ;  /* 0x0000b400031b7836 */ /* 0x040fe20000000000 */
[C---:B------:R-:W-:Y:S01]  /*2e30*/  IADD3 R33, PT, PT, R3.reuse, 0xb600, RZ ;  /* 0x0000b60003217810 */ /* 0x040fe20007ffe0ff */
[C---:B------:R-:W-:Y:S02]  /*2e40*/  VIADD R35, R3.reuse, 0xba00 ;  /* 0x0000ba0003237836 */ /* 0x040fe40000000000 */
[----:B------:R-:W-:Y:S02]  /*2e50*/  VIADD R37, R3, 0xbd00 ;  /* 0x0000bd0003257836 */ /* 0x000fe40000000000 */
[----:B------:R-:W-:-:S04]  /*2e60*/  IMAD.WIDE.U32 R34, R35, 0x4, R14 ;  /* 0x0000000423227825 */ /* 0x000fc800078e000e */
[----:B------:R-:W-:Y:S01]  /*2e70*/  IMAD.WIDE.U32 R36, R37, 0x4, R14 ;  /* 0x0000000425247825 */ /* 0x000fe200078e000e */
[----:B--2---:R-:W-:Y:S02]  /*2e80*/  IADD3 R8, PT, PT, R8, R13, R22 ;  /* 0x0000000d08087210 */ /* 0x004fe40007ffe016 */
[----:B------:R-:W-:Y:S02]  /*2e90*/  IADD3 R13, PT, PT, R3, 0xb200, RZ ;  /* 0x0000b200030d7810 */ /* 0x000fe40007ffe0ff */
[----:B---3--:R-:W-:-:S03]  /*2ea0*/  IADD3 R8, PT, PT, R23, R18, R8 ;  /* 0x0000001217087210 */ /* 0x008fc60007ffe008 */
[----:B------:R-:W-:Y:S01]  /*2eb0*/  IMAD.WIDE.U32 R22, R13, 0x4, R14 ;  /* 0x000000040d167825 */ /* 0x000fe200078e000e */
[----:B------:R-:W2:Y:S01]  /*2ec0*/  LDG.E.CONSTANT R18, desc[UR6][R20.64] ;  /* 0x0000000614127981 */ /* 0x000ea2000c1e9900 */
[----:B----4-:R-:W-:Y:S02]  /*2ed0*/  IADD3 R8, PT, PT, R11, R16, R8 ;  /* 0x000000100b087210 */ /* 0x010fe40007ffe008 */
[----:B------:R-:W-:Y:S01]  /*2ee0*/  VIADD R13, R3, 0xb700 ;  /* 0x0000b700030d7836 */ /* 0x000fe20000000000 */
[----:B------:R0:W2:Y:S01]  /*2ef0*/  LDG.E.CONSTANT R11, desc[UR6][R22.64] ;  /* 0x00000006160b7981 */ /* 0x0000a2000c1e9900 */
[----:B-----5:R-:W-:Y:S01]  /*2f00*/  IADD3 R8, PT, PT, R17, R24, R8 ;  /* 0x0000001811087210 */ /* 0x020fe20007ffe008 */
[----:B------:R-:W-:Y:S01]  /*2f10*/  IMAD.WIDE.U32 R16, R27, 0x4, R14 ;  /* 0x000000041b107825 */ /* 0x000fe200078e000e */
[----:B------:R-:W-:-:S03]  /*2f20*/  IADD3 R27, PT, PT, R3, 0xb800, RZ ;  /* 0x0000b800031b7810 */ /* 0x000fc60007ffe0ff */
[--C-:B0-----:R-:W-:Y:S01]  /*2f30*/  IMAD.WIDE.U32 R22, R31, 0x4, R14.reuse ;  /* 0x000000041f167825 */ /* 0x101fe200078e000e */
[----:B------:R-:W-:Y:S01]  /*2f40*/  IADD3 R31, PT, PT, R3, 0xb900, RZ ;  /* 0x0000b900031f7810 */ /* 0x000fe20007ffe0ff */
[----:B------:R-:W3:Y:S02]  /*2f50*/  LDG.E.CONSTANT R16, desc[UR6][R16.64] ;  /* 0x0000000610107981 */ /* 0x000ee4000c1e9900 */
[----:B------:R-:W-:Y:S02]  /*2f60*/  IMAD.WIDE.U32 R20, R33, 0x4, R14 ;  /* 0x0000000421147825 */ /* 0x000fe400078e000e */
[----:B------:R-:W3:Y:S01]  /*2f70*/  LDG.E.CONSTANT R23, desc[UR6][R22.64] ;  /* 0x0000000616177981 */ /* 0x000ee2000c1e9900 */
[----:B------:R-:W-:Y:S01]  /*2f80*/  IADD3 R4, PT, PT, R9, R4, R8 ;  /* 0x0000000409047210 */ /* 0x000fe20007ffe008 */
[----:B------:R-:W-:Y:S02]  /*2f90*/  IMAD.WIDE.U32 R8, R13, 0x4, R14 ;  /* 0x000000040d087825 */ /* 0x000fe400078e000e */
[----:B------:R-:W4:Y:S01]  /*2fa0*/  LDG.E.CONSTANT R20, desc[UR6][R20.64] ;  /* 0x0000000614147981 */ /* 0x000f22000c1e9900 */
[----:B------:R-:W-:-:S03]  /*2fb0*/  IADD3 R10, PT, PT, R10, R19, R4 ;  /* 0x000000130a0a7210 */ /* 0x000fc60007ffe004 */
[----:B------:R0:W4:Y:S01]  /*2fc0*/  LDG.E.CONSTANT R13, desc[UR6][R8.64] ;  /* 0x00000006080d7981 */ /* 0x000122000c1e9900 */
[----:B------:R-:W-:Y:S01]  /*2fd0*/  IADD3 R19, PT, PT, R3, 0xbb00, RZ ;  /* 0x0000bb0003137810 */ /* 0x000fe20007ffe0ff */
[--C-:B------:R-:W-:Y:S02]  /*2fe0*/  IMAD.WIDE.U32 R30, R31, 0x4, R14.reuse ;  /* 0x000000041f1e7825 */ /* 0x100fe400078e000e */
[----:B------:R-:W5:Y:S02]  /*2ff0*/  LDG.E.CONSTANT R17, desc[UR6][R34.64] ;  /* 0x0000000622117981 */ /* 0x000f64000c1e9900 */
[----:B0-----:R-:W-:Y:S01]  /*3000*/  IMAD.WIDE.U32 R8, R27, 0x4, R14 ;  /* 0x000000041b087825 */ /* 0x001fe200078e000e */
[----:B------:R-:W-:Y:S02]  /*3010*/  IADD3 R12, PT, PT, R25, R12, R10 ;  /* 0x0000000c190c7210 */ /* 0x000fe40007ffe00a */
[----:B------:R-:W-:Y:S01]  /*3020*/  IADD3 R21, PT, PT, R3, 0xbc00, RZ ;  /* 0x0000bc0003157810 */ /* 0x000fe20007ffe0ff */
[----:B------:R-:W-:Y:S01]  /*3030*/  IMAD.WIDE.U32 R24, R19, 0x4, R14 ;  /* 0x0000000413187825 */ /* 0x000fe200078e000e */
[----:B------:R0:W5:Y:S01]  /*3040*/  LDG.E.CONSTANT R4, desc[UR6][R8.64] ;  /* 0x0000000608047981 */ /* 0x000162000c1e9900 */
[----:B------:R-:W-:-:S03]  /*3050*/  IADD3 R33, PT, PT, R3, 0xbe00, RZ ;  /* 0x0000be0003217810 */ /* 0x000fc60007ffe0ff */
[----:B------:R1:W5:Y:S04]  /*3060*/  LDG.E.CONSTANT R19, desc[UR6][R30.64] ;  /* 0x000000061e137981 */ /* 0x000368000c1e9900 */
[----:B------:R1:W5:Y:S01]  /*3070*/  LDG.E.CONSTANT R10, desc[UR6][R24.64] ;  /* 0x00000006180a7981 */ /* 0x000362000c1e9900 */
[----:B0-----:R-:W-:Y:S02]  /*3080*/  IADD3 R9, PT, PT, R3, 0xbf00, RZ ;  /* 0x0000bf0003097810 */ /* 0x001fe40007ffe0ff */
[----:B------:R-:W-:Y:S01]  /*3090*/  IADD3 R28, PT, PT, R7, R6, R12 ;  /* 0x00000006071c7210 */ /* 0x000fe20007ffe00c */
[--C-:B------:R-:W-:Y:S01]  /*30a0*/  IMAD.WIDE.U32 R6, R21, 0x4, R14.reuse ;  /* 0x0000000415067825 */ /* 0x100fe200078e000e */
[----:B------:R-:W5:Y:S03]  /*30b0*/  LDG.E.CONSTANT R12, desc[UR6][R36.64] ;  /* 0x00000006240c7981 */ /* 0x000f66000c1e9900 */
[----:B-1----:R-:W-:Y:S01]  /*30c0*/  IMAD.WIDE.U32 R30, R9, 0x4, R14 ;  /* 0x00000004091e7825 */ /* 0x002fe200078e000e */
[C---:B------:R-:W-:Y:S01]  /*30d0*/  IADD3 R25, PT, PT, R3.reuse, 0xc100, RZ ;  /* 0x0000c10003197810 */ /* 0x040fe20007ffe0ff */
[----:B------:R0:W5:Y:S02]  /*30e0*/  LDG.E.CONSTANT R21, desc[UR6][R6.64] ;  /* 0x0000000606157981 */ /* 0x000164000c1e9900 */
[----:B------:R-:W-:-:S02]  /*30f0*/  VIADD R9, R3, 0xc000 ;  /* 0x0000c00003097836 */ /* 0x000fc40000000000 */
[----:B------:R-:W-:Y:S01]  /*3100*/  IMAD.WIDE.U32 R32, R33, 0x4, R14 ;  /* 0x0000000421207825 */ /* 0x000fe200078e000e */
[----:B------:R-:W-:Y:S01]  /*3110*/  IADD3 R28, PT, PT, R29, R26, R28 ;  /* 0x0000001a1d1c7210 */ /* 0x000fe20007ffe01c */
[----:B------:R1:W5:Y:S02]  /*3120*/  LDG.E.CONSTANT R22, desc[UR6][R30.64] ;  /* 0x000000061e167981 */ /* 0x000364000c1e9900 */
[--C-:B0-----:R-:W-:Y:S02]  /*3130*/  IMAD.WIDE.U32 R6, R9, 0x4, R14.reuse ;  /* 0x0000000409067825 */ /* 0x101fe400078e000e */
[----:B------:R0:W5:Y:S02]  /*3140*/  LDG.E.CONSTANT R29, desc[UR6][R32.64] ;  /* 0x00000006201d7981 */ /* 0x000164000c1e9900 */
[----:B------:R-:W-:Y:S01]  /*3150*/  IMAD.WIDE.U32 R8, R25, 0x4, R14 ;  /* 0x0000000419087825 */ /* 0x000fe200078e000e */
[C---:B------:R-:W-:Y:S01]  /*3160*/  IADD3 R25, PT, PT, R3.reuse, 0xc200, RZ ;  /* 0x0000c20003197810 */ /* 0x040fe20007ffe0ff */
[----:B------:R-:W5:Y:S02]  /*3170*/  LDG.E.CONSTANT R6, desc[UR6][R6.64] ;  /* 0x0000000606067981 */ /* 0x000f64000c1e9900 */
[----:B------:R-:W-:-:S02]  /*3180*/  VIADD R27, R3, 0xc300 ;  /* 0x0000c300031b7836 */ /* 0x000fc40000000000 */
[--C-:B------:R-:W-:Y:S01]  /*3190*/  IMAD.WIDE.U32 R24, R25, 0x4, R14.reuse ;  /* 0x0000000419187825 */ /* 0x100fe200078e000e */
[----:B------:R0:W5:Y:S03]  /*31a0*/  LDG.E.CONSTANT R7, desc[UR6][R8.64] ;  /* 0x0000000608077981 */ /* 0x000166000c1e9900 */
[----:B------:R-:W-:Y:S02]  /*31b0*/  IMAD.WIDE.U32 R26, R27, 0x4, R14 ;  /* 0x000000041b1a7825 */ /* 0x000fe400078e000e */
[----:B------:R-:W5:Y:S04]  /*31c0*/  LDG.E.CONSTANT R24, desc[UR6][R24.64] ;  /* 0x0000000618187981 */ /* 0x000f68000c1e9900 */
[----:B------:R0:W5:Y:S01]  /*31d0*/  LDG.E.CONSTANT R25, desc[UR6][R26.64] ;  /* 0x000000061a197981 */ /* 0x000162000c1e9900 */
[----:B-1----:R-:W-:-:S02]  /*31e0*/  IADD3 R31, PT, PT, R3, 0xc400, RZ ;  /* 0x0000c400031f7810 */ /* 0x002fc40007ffe0ff */
[----:B0-----:R-:W-:-:S05]  /*31f0*/  IADD3 R33, PT, PT, R3, 0xc500, RZ ;  /* 0x0000c50003217810 */ /* 0x001fca0007ffe0ff */
[----:B------:R-:W-:-:S04]  /*3200*/  IMAD.WIDE.U32 R8, R33, 0x4, R14 ;  /* 0x0000000421087825 */ /* 0x000fc800078e000e */
        /* <DEDUP_REMOVED lines=9> */
[----:B------:R-:W-:-:S03]  /*32a0*/  VIADD R23, R3, 0xc600 ;  /* 0x0000c60003177836 */ /* 0x000fc60000000000 */
[----:B----4-:R-:W-:Y:S02]  /*32b0*/  IADD3 R11, PT, PT, R13, R20, R11 ;  /* 0x000000140d0b7210 */ /* 0x010fe40007ffe00b */
[----:B------:R0:W2:Y:S04]  /*32c0*/  LDG.E.CONSTANT R20, desc[UR6][R8.64] ;  /* 0x0000000608147981 */ /* 0x0000a8000c1e9900 */
[----:B------:R1:W2:Y:S01]  /*32d0*/  LDG.E.CONSTANT R13, desc[UR6][R26.64] ;  /* 0x000000061a0d7981 */ /* 0x0002a2000c1e9900 */
[----:B0-----:R-:W-:Y:S01]  /*32e0*/  IMAD.WIDE.U32 R8, R31, 0x4, R14 ;  /* 0x000000041f087825 */ /* 0x001fe200078e000e */
[----:B-----5:R-:W-:-:S03]  /*32f0*/  IADD3 R4, PT, PT, R19, R4, R11 ;  /* 0x0000000413047210 */ /* 0x020fc60007ffe00b */
[C---:B------:R-:W-:Y:S01]  /*3300*/  VIADD R11, R3.reuse, 0xc900 ;  /* 0x0000c900030b7836 */ /* 0x040fe20000000000 */
[----:B-1----:R-:W-:Y:S01]  /*3310*/  IADD3 R27, PT, PT, R3, 0xca00, RZ ;  /* 0x0000ca00031b7810 */ /* 0x002fe20007ffe0ff */
[----:B------:R-:W-:Y:S01]  /*3320*/  IMAD.WIDE.U32 R18, R23, 0x4, R14 ;  /* 0x0000000417127825 */ /* 0x000fe200078e000e */
[----:B------:R-:W-:Y:S01]  /*3330*/  IADD3 R4, PT, PT, R10, R17, R4 ;  /* 0x000000110a047210 */ /* 0x000fe20007ffe004 */
[----:B------:R-:W3:Y:S01]  /*3340*/  LDG.E.CONSTANT R9, desc[UR6][R8.64] ;  /* 0x0000000608097981 */ /* 0x000ee2000c1e9900 */
[----:B------:R-:W-:Y:S01]  /*3350*/  IADD3 R31, PT, PT, R3, 0xcb00, RZ ;  /* 0x0000cb00031f7810 */ /* 0x000fe20007ffe0ff */
[--C-:B------:R-:W-:Y:S02]  /*3360*/  IMAD.WIDE.U32 R16, R33, 0x4, R14.reuse ;  /* 0x0000000421107825 */ /* 0x100fe400078e000e */
[----:B------:R-:W3:Y:S02]  /*3370*/  LDG.E.CONSTANT R18, desc[UR6][R18.64] ;  /* 0x0000000612127981 */ /* 0x000ee4000c1e9900 */
[----:B------:R-:W-:Y:S01]  /*3380*/  IMAD.WIDE.U32 R10, R11, 0x4, R14 ;  /* 0x000000040b0a7825 */ /* 0x000fe200078e000e */
[----:B------:R-:W-:Y:S01]  /*3390*/  IADD3 R23, PT, PT, R3, 0xcd00, RZ ;  /* 0x0000cd0003177810 */ /* 0x000fe20007ffe0ff */
[----:B------:R-:W4:Y:S01]  /*33a0*/  LDG.E.CONSTANT R16, desc[UR6][R16.64] ;  /* 0x0000000610107981 */ /* 0x000f22000c1e9900 */
[----:B------:R-:W-:Y:S01]  /*33b0*/  IADD3 R12, PT, PT, R12, R21, R4 ;  /* 0x000000150c0c7210 */ /* 0x000fe20007ffe004 */
[----:B------:R-:W-:-:S02]  /*33c0*/  IMAD.WIDE.U32 R26, R27, 0x4, R14 ;  /* 0x000000041b1a7825 */ /* 0x000fc400078e000e */
[----:B------:R-:W4:Y:S02]  /*33d0*/  LDG.E.CONSTANT R11, desc[UR6][R10.64] ;  /* 0x000000060a0b7981 */ /* 0x000f24000c1e9900 */
[----:B------:R-:W-:Y:S02]  /*33e0*/  VIADD R21, R3, 0xcc00 ;  /* 0x0000cc0003157836 */ /* 0x000fe40000000000 */
[----:B------:R-:W5:Y:S01]  /*33f0*/  LDG.E.CONSTANT R8, desc[UR6][R34.64] ;  /* 0x0000000622087981 */ /* 0x000f62000c1e9900 */
[----:B------:R-:W-:Y:S01]  /*3400*/  IMAD.WIDE.U32 R30, R31, 0x4, R14 ;  /* 0x000000041f1e7825 */ /* 0x000fe200078e000e */
[----:B------:R-:W-:Y:S02]  /*3410*/  IADD3 R33, PT, PT, R3, 0xd000, RZ ;  /* 0x0000d00003217810 */ /* 0x000fe40007ffe0ff */
[----:B------:R-:W5:Y:S01]  /*3420*/  LDG.E.CONSTANT R26, desc[UR6][R26.64] ;  /* 0x000000061a1a7981 */ /* 0x000f62000c1e9900 */
[----:B------:R-:W-:Y:S01]  /*3430*/  IADD3 R12, PT, PT, R22, R29, R12 ;  /* 0x0000001d160c7210 */ /* 0x000fe20007ffe00c */
[----:B------:R-:W-:-:S02]  /*3440*/  IMAD.WIDE.U32 R28, R21, 0x4, R14 ;  /* 0x00000004151c7825 */ /* 0x000fc400078e000e */
[----:B------:R0:W5:Y:S02]  /*3450*/  LDG.E.CONSTANT R19, desc[UR6][R30.64] ;  /* 0x000000061e137981 */ /* 0x000164000c1e9900 */
[----:B------:R-:W-:Y:S02]  /*3460*/  IMAD.WIDE.U32 R22, R23, 0x4, R14 ;  /* 0x0000000417167825 */ /* 0x000fe400078e000e */
[----:B------:R-:W5:Y:S04]  /*3470*/  LDG.E.CONSTANT R17, desc[UR6][R28.64] ;  /* 0x000000061c117981 */ /* 0x000f68000c1e9900 */
[----:B------:R1:W5:Y:S01]  /*3480*/  LDG.E.CONSTANT R4, desc[UR6][R22.64] ;  /* 0x0000000616047981 */ /* 0x000362000c1e9900 */
[----:B------:R-:W-:Y:S01]  /*3490*/  IADD3 R6, PT, PT, R7, R6, R12 ;  /* 0x0000000607067210 */ /* 0x000fe20007ffe00c */
[--C-:B------:R-:W-:Y:S01]  /*34a0*/  IMAD.WIDE.U32 R32, R33, 0x4, R14.reuse ;  /* 0x0000000421207825 */ /* 0x100fe200078e000e */
[----:B------:R-:W-:Y:S01]  /*34b0*/  IADD3 R7, PT, PT, R3, 0xd100, RZ ;  /* 0x0000d10003077810 */ /* 0x000fe20007ffe0ff */
[----:B------:R-:W5:Y:S04]  /*34c0*/  LDG.E.CONSTANT R21, desc[UR6][R36.64] ;  /* 0x0000000624157981 */ /* 0x000f68000c1e9900 */
[----:B0-----:R-:W-:Y:S01]  /*34d0*/  IMAD.WIDE.U32 R30, R7, 0x4, R14 ;  /* 0x00000004071e7825 */ /* 0x001fe200078e000e */
[C---:B-1----:R-:W-:Y:S01]  /*34e0*/  IADD3 R23, PT, PT, R3.reuse, 0xd300, RZ ;  /* 0x0000d30003177810 */ /* 0x042fe20007ffe0ff */
[----:B------:R-:W5:Y:S02]  /*34f0*/  LDG.E.CONSTANT R27, desc[UR6][R32.64] ;  /* 0x00000006201b7981 */ /* 0x000f64000c1e9900 */
[----:B------:R-:W-:Y:S01]  /*3500*/  VIADD R7, R3, 0xd200 ;  /* 0x0000d20003077836 */ /* 0x000fe20000000000 */
[----:B------:R-:W-:-:S03]  /*3510*/  IADD3 R10, PT, PT, R25, R24, R6 ;  /* 0x00000018190a7210 */ /* 0x000fc60007ffe006 */
[--C-:B------:R-:W-:Y:S01]  /*3520*/  IMAD.WIDE.U32 R6, R7, 0x4, R14.reuse ;  /* 0x0000000407067825 */ /* 0x100fe200078e000e */
[----:B------:R0:W5:Y:S03]  /*3530*/  LDG.E.CONSTANT R12, desc[UR6][R30.64] ;  /* 0x000000061e0c7981 */ /* 0x000166000c1e9900 */
[--C-:B------:R-:W-:Y:S01]  /*3540*/  IMAD.WIDE.U32 R22, R23, 0x4, R14.reuse ;  /* 0x0000000417167825 */ /* 0x100fe200078e000e */
[C---:B------:R-:W-:Y:S01]  /*3550*/  IADD3 R25, PT, PT, R3.reuse, 0xd400, RZ ;  /* 0x0000d40003197810 */ /* 0x040fe20007ffe0ff */
[----:B------:R-:W5:Y:S02]  /*3560*/  LDG.E.CONSTANT R6, desc[UR6][R6.64] ;  /* 0x0000000606067981 */ /* 0x000f64000c1e9900 */
[----:B------:R-:W-:Y:S02]  /*3570*/  VIADD R29, R3, 0xd500 ;  /* 0x0000d500031d7836 */ /* 0x000fe40000000000 */
[--C-:B------:R-:W-:Y:S01]  /*3580*/  IMAD.WIDE.U32 R24, R25, 0x4, R14.reuse ;  /* 0x0000000419187825 */ /* 0x100fe200078e000e */
[----:B------:R1:W5:Y:S03]  /*3590*/  LDG.E.CONSTANT R7, desc[UR6][R22.64] ;  /* 0x0000000616077981 */ /* 0x000366000c1e9900 */
[----:B------:R-:W-:-:S02]  /*35a0*/  IMAD.WIDE.U32 R28, R29, 0x4, R14 ;  /* 0x000000041d1c7825 */ /* 0x000fc400078e000e */
[----:B------:R-:W5:Y:S04]  /*35b0*/  LDG.E.CONSTANT R24, desc[UR6][R24.64] ;  /* 0x0000000618187981 */ /* 0x000f68000c1e9900 */
[----:B------:R2:W5:Y:S01]  /*35c0*/  LDG.E.CONSTANT R25, desc[UR6][R28.64] ;  /* 0x000000061c197981 */ /* 0x000562000c1e9900 */
[C---:B0-----:R-:W-:Y:S02]  /*35d0*/  IADD3 R31, PT, PT, R3.reuse, 0xd700, RZ ;  /* 0x0000d700031f7810 */ /* 0x041fe40007ffe0ff */
[----:B------:R-:W-:-:S03]  /*35e0*/  IADD3 R33, PT, PT, R3, 0xd900, RZ ;  /* 0x0000d90003217810 */ /* 0x000fc60007ffe0ff */
[----:B-1----:R-:W-:Y:S01]  /*35f0*/  IMAD.WIDE.U32 R22, R31, 0x4, R14 ;  /* 0x000000041f167825 */ /* 0x002fe200078e000e */
[----:B------:R-:W-:-:S03]  /*3600*/  IADD3 R35, PT, PT, R3, 0xda00, RZ ;  /* 0x0000da0003237810 */ /* 0x000fc60007ffe0ff */
[C---:B------:R-:W-:Y:S01]  /*3610*/  VIADD R31, R3.reuse, 0xd800 ;  /* 0x0000d800031f7836 */ /* 0x040fe20000000000 */
[----:B------:R-:W-:-:S05]  /*3620*/  IADD3 R37, PT, PT, R3, 0xe000, RZ ;  /* 0x0000e00003257810 */ /* 0x000fca0007ffe0ff */
[----:B------:R-:W-:Y:S01]  /*3630*/  IMAD.WIDE.U32 R36, R37, 0x4, R14 ;  /* 0x0000000425247825 */ /* 0x000fe200078e000e */
[----:B--2---:R-:W-:Y:S02]  /*3640*/  IADD3 R10, PT, PT, R20, R13, R10 ;  /* 0x0000000d140a7210 */ /* 0x004fe40007ffe00a */
[----:B------:R-:W-:Y:S01]  /*3650*/  IADD3 R13, PT, PT, R3, 0xd600, RZ ;  /* 0x0000d600030d7810 */ /* 0x000fe20007ffe0ff */
[----:B------:R0:W2:Y:S04]  /*3660*/  LDG.E.CONSTANT R20, desc[UR6][R22.64] ;  /* 0x0000000616147981 */ /* 0x0000a8000c1e9900 */
[----:B------:R-:W-:-:S04]  /*3670*/  IMAD.WIDE.U32 R28, R13, 0x4, R14 ;  /* 0x000000040d1c7825 */ /* 0x000fc800078e000e */
[----:B------:R-:W-:Y:S01]  /*3680*/  VIADD R13, R3, 0xdb00 ;  /* 0x0000db00030d7836 */ /* 0x000fe20000000000 */
[----:B---3--:R-:W-:Y:S01]  /*3690*/  IADD3 R9, PT, PT, R9, R18, R10 ;  /* 0x0000001209097210 */ /* 0x008fe20007ffe00a */
[----:B0-----:R-:W-:-:S06]  /*36a0*/  IMAD.WIDE.U32 R22, R33, 0x4, R14 ;  /* 0x0000000421167825 */ /* 0x001fcc00078e000e */
[----:B------:R-:W3:Y:S01]  /*36b0*/  LDG.E.CONSTANT R23, desc[UR6][R22.64] ;  /* 0x0000000616177981 */ /* 0x000ee2000c1e9900 */
[----:B----4-:R-:W-:-:S03]  /*36c0*/  IADD3 R11, PT, PT, R11, R16, R9 ;  /* 0x000000100b0b7210 */ /* 0x010fc60007ffe009 */
[----:B------:R0:W2:Y:S01]  /*36d0*/  LDG.E.CONSTANT R9, desc[UR6][R28.64] ;  /* 0x000000061c097981 */ /* 0x0000a2000c1e9900 */
[----:B-----5:R-:W-:Y:S01]  /*36e0*/  IADD3 R19, PT, PT, R19, R26, R11 ;  /* 0x0000001a13137210 */ /* 0x020fe20007ffe00b */
[----:B------:R-:W-:Y:S01]  /*36f0*/  IMAD.WIDE.U32 R10, R31, 0x4, R14 ;  /* 0x000000041f0a7825 */ /* 0x000fe200078e000e */
[C---:B0-----:R-:W-:Y:S02]  /*3700*/  IADD3 R29, PT, PT, R3.reuse, 0xdc00, RZ ;  /* 0x0000dc00031d7810 */ /* 0x041fe40007ffe0ff */
[----:B------:R-:W-:-:S03]  /*3710*/  IADD3 R31, PT, PT, R3, 0xdd00, RZ ;  /* 0x0000dd00031f7810 */ /* 0x000fc60007ffe0ff */
[----:B------:R-:W3:Y:S01]  /*3720*/  LDG.E.CONSTANT R10, desc[UR6][R10.64] ;  /* 0x000000060a0a7981 */ /* 0x000ee2000c1e9900 */
[----:B------:R-:W-:Y:S01]  /*3730*/  IADD3 R4, PT, PT, R4, R17, R19 ;  /* 0x0000001104047210 */ /* 0x000fe20007ffe013 */
[----:B------:R-:W-:-:S04]  /*3740*/  IMAD.WIDE.U32 R18, R35, 0x4, R14 ;  /* 0x0000000423127825 */ /* 0x000fc800078e000e */
[----:B------:R-:W-:Y:S01]  /*3750*/  IMAD.WIDE.U32 R16, R13, 0x4, R14 ;  /* 0x000000040d107825 */ /* 0x000fe200078e000e */
[----:B------:R-:W-:Y:S01]  /*3760*/  IADD3 R8, PT, PT, R8, R21, R4 ;  /* 0x0000001508087210 */ /* 0x000fe20007ffe004 */
[----:B------:R-:W4:Y:S02]  /*3770*/  LDG.E.CONSTANT R18, desc[UR6][R18.64] ;  /* 0x0000000612127981 */ /* 0x000f24000c1e9900 */
[--C-:B------:R-:W-:Y:S01]  /*3780*/  IMAD.WIDE.U32 R28, R29, 0x4, R14.reuse ;  /* 0x000000041d1c7825 */ /* 0x100fe200078e000e */
[C---:B------:R-:W-:Y:S01]  /*3790*/  IADD3 R13, PT, PT, R3.reuse, 0xdf00, RZ ;  /* 0x0000df00030d7810 */ /* 0x040fe20007ffe0ff */
[----:B------:R-:W4:Y:S02]  /*37a0*/  LDG.E.CONSTANT R17, desc[UR6][R16.64] ;  /* 0x0000000610117981 */ /* 0x000f24000c1e9900 */
[----:B------:R-:W-:Y:S02]  /*37b0*/  VIADD R21, R3, 0xde00 ;  /* 0x0000de0003157836 */ /* 0x000fe40000000000 */
[----:B------:R-:W-:Y:S01]  /*37c0*/  IMAD.WIDE.U32 R30, R31, 0x4, R14 ;  /* 0x000000041f1e7825 */ /* 0x000fe200078e000e */
[----:B------:R-:W5:Y:S01]  /*37d0*/  LDG.E.CONSTANT R28, desc[UR6][R28.64] ;  /* 0x000000061c1c7981 */ /* 0x000f62000c1e9900 */
[----:B------:R-:W-:-:S02]  /*37e0*/  IADD3 R8, PT, PT, R12, R27, R8 ;  /* 0x0000001b0c087210 */ /* 0x000fc40007ffe008 */
[--C-:B------:R-:W-:Y:S01]  /*37f0*/  IMAD.WIDE.U32 R26, R21, 0x4, R14.reuse ;  /* 0x00000004151a7825 */ /* 0x100fe200078e000e */
[----:B------:R0:W5:Y:S03]  /*3800*/  LDG.E.CONSTANT R19, desc[UR6][R30.64] ;  /* 0x000000061e137981 */ /* 0x000166000c1e9900 */
[----:B------:R-:W-:Y:S01]  /*3810*/  IMAD.WIDE.U32 R12, R13, 0x4, R14 ;  /* 0x000000040d0c7825 */ /* 0x000fe200078e000e */
[C---:B------:R-:W-:Y:S01]  /*3820*/  IADD3 R33, PT, PT, R3.reuse, 0xe200, RZ ;  /* 0x0000e20003217810 */ /* 0x040fe20007ffe0ff */
[----:B------:R-:W5:Y:S02]  /*3830*/  LDG.E.CONSTANT R4, desc[UR6][R26.64] ;  /* 0x000000061a047981 */ /* 0x000f64000c1e9900 */
[----:B------:R-:W-:Y:S02]  /*3840*/  VIADD R35, R3, 0xe100 ;  /* 0x0000e10003237836 */ /* 0x000fe40000000000 */
[----:B------:R1:W5:Y:S01]  /*3850*/  LDG.E.CONSTANT R11, desc[UR6][R12.64] ;  /* 0x000000060c0b7981 */ /* 0x000362000c1e9900 */
[----:B------:R-:W-:-:S02]  /*3860*/  IADD3 R6, PT, PT, R7, R6, R8 ;  /* 0x0000000607067210 */ /* 0x000fc40007ffe008 */
[----:B------:R-:W-:Y:S01]  /*3870*/  IADD3 R7, PT, PT, R3, 0xe300, RZ ;  /* 0x0000e30003077810 */ /* 0x000fe20007ffe0ff */
[--C-:B------:R-:W-:Y:S01]  /*3880*/  IMAD.WIDE.U32 R34, R35, 0x4, R14.reuse ;  /* 0x0000000423227825 */ /* 0x100fe200078e000e */
[----:B------:R-:W5:Y:S03]  /*3890*/  LDG.E.CONSTANT R8, desc[UR6][R36.64] ;  /* 0x0000000624087981 */ /* 0x000f66000c1e9900 */
[--C-:B0-----:R-:W-:Y:S01]  /*38a0*/  IMAD.WIDE.U32 R30, R7, 0x4, R14.reuse ;  /* 0x00000004071e7825 */ /* 0x101fe200078e000e */
[C---:B-1----:R-:W-:Y:S01]  /*38b0*/  IADD3 R13, PT, PT, R3.reuse, 0xe500, RZ ;  /* 0x0000e500030d7810 */ /* 0x042fe20007ffe0ff */
[----:B------:R-:W5:Y:S02]  /*38c0*/  LDG.E.CONSTANT R21, desc[UR6][R34.64] ;  /* 0x0000000622157981 */ /* 0x000f64000c1e9900 */
[----:B------:R-:W-:Y:S02]  /*38d0*/  VIADD R7, R3, 0xe400 ;  /* 0x0000e40003077836 */ /* 0x000fe40000000000 */
[----:B------:R-:W-:Y:S01]  /*38e0*/  IMAD.WIDE.U32 R32, R33, 0x4, R14 ;  /* 0x0000000421207825 */ /* 0x000fe200078e000e */
[----:B------:R-:W-:Y:S01]  /*38f0*/  IADD3 R16, PT, PT, R25, R24, R6 ;  /* 0x0000001819107210 */ /* 0x000fe20007ffe006 */
[----:B------:R-:W5:Y:S02]  /*3900*/  LDG.E.CONSTANT R22, desc[UR6][R30.64] ;  /* 0x000000061e167981 */ /* 0x000f64000c1e9900 */
[--C-:B------:R-:W-:Y:S01]  /*3910*/  IMAD.WIDE.U32 R6, R7, 0x4, R14.reuse ;  /* 0x0000000407067825 */ /* 0x100fe200078e000e */
[----:B------:R-:W-:Y:S01]  /*3920*/  IADD3 R25, PT, PT, R3, 0xe600, RZ ;  /* 0x0000e60003197810 */ /* 0x000fe20007ffe0ff */
[----:B------:R0:W5:Y:S02]  /*3930*/  LDG.E.CONSTANT R29, desc[UR6][R32.64] ;  /* 0x00000006201d7981 */ /* 0x000164000c1e9900 */
[----:B------:R-:W-:-:S02]  /*3940*/  IMAD.WIDE.U32 R12, R13, 0x4, R14 ;  /* 0x000000040d0c7825 */ /* 0x000fc400078e000e */
[----:B------:R-:W5:Y:S02]  /*3950*/  LDG.E.CONSTANT R6, desc[UR6][R6.64] ;  /* 0x0000000606067981 */ /* 0x000f64000c1e9900 */
[----:B------:R-:W-:Y:S02]  /*3960*/  VIADD R27, R3, 0xe700 ;  /* 0x0000e700031b7836 */ /* 0x000fe40000000000 */
[--C-:B------:R-:W-:Y:S01]  /*3970*/  IMAD.WIDE.U32 R24, R25, 0x4, R14.reuse ;  /* 0x0000000419187825 */ /* 0x100fe200078e000e */
[----:B------:R1:W5:Y:S03]  /*3980*/  LDG.E.CONSTANT R7, desc[UR6][R12.64] ;  /* 0x000000060c077981 */ /* 0x000366000c1e9900 */
[----:B------:R-:W-:Y:S02]  /*3990*/  IMAD.WIDE.U32 R26, R27, 0x4, R14 ;  /* 0x000000041b1a7825 */ /* 0x000fe400078e000e */
[----:B------:R-:W5:Y:S04]  /*39a0*/  LDG.E.CONSTANT R24, desc[UR6][R24.64] ;  /* 0x0000000618187981 */ /* 0x000f68000c1e9900 */
[----:B------:R1:W5:Y:S01]  /*39b0*/  LDG.E.CONSTANT R25, desc[UR6][R26.64] ;  /* 0x000000061a197981 */ /* 0x000362000c1e9900 */
[----:B0-----:R-:W-:-:S02]  /*39c0*/  IADD3 R33, PT, PT, R3, 0xe900, RZ ;  /* 0x0000e90003217810 */ /* 0x001fc40007ffe0ff */
[----:B------:R-:W-:-:S03]  /*39d0*/  IADD3 R31, PT, PT, R3, 0xe800, RZ ;  /* 0x0000e800031f7810 */ /* 0x000fc60007ffe0ff */
[----:B-1----:R-:W-:Y:S01]  /*39e0*/  IMAD.WIDE.U32 R12, R33, 0x4, R14 ;  /* 0x00000004210c7825 */ /* 0x002fe200078e000e */
[----:B------:R-:W-:-:S03]  /*39f0*/  IADD3 R33, PT, PT, R3, 0xeb00, RZ ;  /* 0x0000eb0003217810 */ /* 0x000fc60007ffe0ff */
[----:B------:R-:W-:Y:S01]  /*3a00*/  IMAD.WIDE.U32 R26, R31, 0x4, R14 ;  /* 0x000000041f1a7825 */ /* 0x000fe200078e000e */
[----:B------:R-:W-:-:S03]  /*3a10*/  IADD3 R35, PT, PT, R3, 0xec00, RZ ;  /* 0x0000ec0003237810 */ /* 0x000fc60007ffe0ff */
[C---:B------:R-:W-:Y:S01]  /*3a20*/  VIADD R31, R3.reuse, 0xea00 ;  /* 0x0000ea00031f7836 */ /* 0x040fe20000000000 */
[----:B------:R-:W-:-:S05]  /*3a30*/  IADD3 R37, PT, PT, R3, 0xf200, RZ ;  /* 0x0000f20003257810 */ /* 0x000fca0007ffe0ff */
[----:B------:R-:W-:Y:S01]  /*3a40*/  IMAD.WIDE.U32 R36, R37, 0x4, R14 ;  /* 0x0000000425247825 */ /* 0x000fe200078e000e */
[----:B--2---:R-:W-:Y:S02]  /*3a50*/  IADD3 R9, PT, PT, R20, R9, R16 ;  /* 0x0000000914097210 */ /* 0x004fe40007ffe010 */
[----:B------:R0:W2:Y:S02]  /*3a60*/  LDG.E.CONSTANT R20, desc[UR6][R12.64] ;  /* 0x000000060c147981 */ /* 0x0000a4000c1e9900 */
[----:B---3--:R-:W-:Y:S01]  /*3a70*/  IADD3 R9, PT, PT, R23, R10, R9 ;  /* 0x0000000a17097210 */ /* 0x008fe20007ffe009 */
[----:B------:R-:W-:Y:S02]  /*3a80*/  VIADD R23, R3, 0xed00 ;  /* 0x0000ed0003177836 */ /* 0x000fe40000000000 */
        /* <DEDUP_REMOVED lines=11> */
[--C-:B------:R-:W-:Y:S01]  /*3b40*/  IMAD.WIDE.U32 R10, R23, 0x4, R14.reuse ;  /* 0x00000004170a7825 */ /* 0x100fe200078e000e */
[----:B------:R-:W-:Y:S01]  /*3b50*/  IADD3 R23, PT, PT, R3, 0xf100, RZ ;  /* 0x0000f10003177810 */ /* 0x000fe20007ffe0ff */
[----:B------:R-:W4:Y:S02]  /*3b60*/  LDG.E.CONSTANT R18, desc[UR6][R18.64] ;  /* 0x0000000612127981 */ /* 0x000f24000c1e9900 */
[----:B------:R-:W-:Y:S02]  /*3b70*/  IMAD.WIDE.U32 R26, R27, 0x4, R14 ;  /* 0x000000041b1a7825 */ /* 0x000fe400078e000e */
[----:B------:R-:W4:Y:S01]  /*3b80*/  LDG.E.CONSTANT R11, desc[UR6][R10.64] ;  /* 0x000000060a0b7981 */ /* 0x000f22000c1e9900 */
[----:B------:R-:W-:Y:S01]  /*3b90*/  IADD3 R8, PT, PT, R21, R8, R4 ;  /* 0x0000000815087210 */ /* 0x000fe20007ffe004 */
[----:B------:R-:W-:Y:S02]  /*3ba0*/  VIADD R21, R3, 0xf000 ;  /* 0x0000f00003157836 */ /* 0x000fe40000000000 */
[----:B------:R-:W5:Y:S01]  /*3bb0*/  LDG.E.CONSTANT R26, desc[UR6][R26.64] ;  /* 0x000000061a1a7981 */ /* 0x000f62000c1e9900 */
[----:B------:R-:W-:-:S04]  /*3bc0*/  IMAD.WIDE.U32 R30, R31, 0x4, R14 ;  /* 0x000000041f1e7825 */ /* 0x000fc800078e000e */
[----:B------:R-:W-:Y:S01]  /*3bd0*/  VIADD R35, R3, 0xf300 ;  /* 0x0000f30003237836 */ /* 0x000fe20000000000 */
[----:B------:R-:W5:Y:S01]  /*3be0*/  LDG.E.CONSTANT R19, desc[UR6][R30.64] ;  /* 0x000000061e137981 */ /* 0x000f62000c1e9900 */
[----:B------:R-:W-:Y:S01]  /*3bf0*/  IADD3 R8, PT, PT, R22, R29, R8 ;  /* 0x0000001d16087210 */ /* 0x000fe20007ffe008 */
[--C-:B------:R-:W-:Y:S01]  /*3c00*/  IMAD.WIDE.U32 R28, R21, 0x4, R14.reuse ;  /* 0x00000004151c7825 */ /* 0x100fe200078e000e */
[----:B------:R-:W-:Y:S01]  /*3c10*/  IADD3 R33, PT, PT, R3, 0xf400, RZ ;  /* 0x0000f40003217810 */ /* 0x000fe20007ffe0ff */
[----:B------:R-:W5:Y:S02]  /*3c20*/  LDG.E.CONSTANT R21, desc[UR6][R36.64] ;  /* 0x0000000624157981 */ /* 0x000f64000c1e9900 */
[--C-:B------:R-:W-:Y:S02]  /*3c30*/  IMAD.WIDE.U32 R22, R23, 0x4, R14.reuse ;  /* 0x0000000417167825 */ /* 0x100fe400078e000e */
[----:B------:R-:W5:Y:S02]  /*3c40*/  LDG.E.CONSTANT R17, desc[UR6][R28.64] ;  /* 0x000000061c117981 */ /* 0x000f64000c1e9900 */
[----:B------:R-:W-:-:S02]  /*3c50*/  IMAD.WIDE.U32 R34, R35, 0x4, R14 ;  /* 0x0000000423227825 */ /* 0x000fc400078e000e */
[----:B------:R0:W5:Y:S01]  /*3c60*/  LDG.E.CONSTANT R4, desc[UR6][R22.64] ;  /* 0x0000000616047981 */ /* 0x000162000c1e9900 */
[----:B------:R-:W-:Y:S02]  /*3c70*/  IADD3 R6, PT, PT, R7, R6, R8 ;  /* 0x0000000607067210 */ /* 0x000fe40007ffe008 */
[----:B------:R-:W-:Y:S01]  /*3c80*/  IADD3 R7, PT, PT, R3, 0xf500, RZ ;  /* 0x0000f50003077810 */ /* 0x000fe20007ffe0ff */
[----:B------:R-:W5:Y:S01]  /*3c90*/  LDG.E.CONSTANT R8, desc[UR6][R34.64] ;  /* 0x0000000622087981 */ /* 0x000f62000c1e9900 */
[----:B------:R-:W-:Y:S01]  /*3ca0*/  IMAD.WIDE.U32 R32, R33, 0x4, R14 ;  /* 0x0000000421207825 */ /* 0x000fe200078e000e */
[----:B0-----:R-:W-:-:S03]  /*3cb0*/  IADD3 R23, PT, PT, R3, 0xf700, RZ ;  /* 0x0000f70003177810 */ /* 0x001fc60007ffe0ff */
[----:B------:R-:W-:Y:S01]  /*3cc0*/  IMAD.WIDE.U32 R30, R7, 0x4, R14 ;  /* 0x00000004071e7825 */ /* 0x000fe200078e000e */
[----:B------:R-:W5:Y:S03]  /*3cd0*/  LDG.E.CONSTANT R10, desc[UR6][R32.64] ;  /* 0x00000006200a7981 */ /* 0x000f66000c1e9900 */
[----:B------:R-:W-:Y:S01]  /*3ce0*/  VIADD R7, R3, 0xf600 ;  /* 0x0000f60003077836 */ /* 0x000fe20000000000 */
[----:B------:R0:W5:Y:S01]  /*3cf0*/  LDG.E.CONSTANT R27, desc[UR6][R30.64] ;  /* 0x000000061e1b7981 */ /* 0x000162000c1e9900 */
[----:B------:R-:W-:Y:S01]  /*3d00*/  IADD3 R12, PT, PT, R25, R24, R6 ;  /* 0x00000018190c7210 */ /* 0x000fe20007ffe006 */
[----:B------:R-:W-:Y:S01]  /*3d10*/  IMAD.WIDE.U32 R22, R23, 0x4, R14 ;  /* 0x0000000417167825 */ /* 0x000fe200078e000e */
[----:B------:R-:W-:-:S03]  /*3d20*/  IADD3 R25, PT, PT, R3, 0xf800, RZ ;  /* 0x0000f80003197810 */ /* 0x000fc60007ffe0ff */
[--C-:B------:R-:W-:Y:S02]  /*3d30*/  IMAD.WIDE.U32 R6, R7, 0x4, R14.reuse ;  /* 0x0000000407067825 */ /* 0x100fe400078e000e */
[----:B------:R-:W5:Y:S02]  /*3d40*/  LDG.E.CONSTANT R23, desc[UR6][R22.64] ;  /* 0x0000000616177981 */ /* 0x000f64000c1e9900 */
[----:B------:R-:W-:Y:S02]  /*3d50*/  VIADD R29, R3, 0xf900 ;  /* 0x0000f900031d7836 */ /* 0x000fe40000000000 */
[--C-:B------:R-:W-:Y:S01]  /*3d60*/  IMAD.WIDE.U32 R24, R25, 0x4, R14.reuse ;  /* 0x0000000419187825 */ /* 0x100fe200078e000e */
[----:B------:R-:W5:Y:S03]  /*3d70*/  LDG.E.CONSTANT R6, desc[UR6][R6.64] ;  /* 0x0000000606067981 */ /* 0x000f66000c1e9900 */
[----:B------:R-:W-:-:S02]  /*3d80*/  IMAD.WIDE.U32 R28, R29, 0x4, R14 ;  /* 0x000000041d1c7825 */ /* 0x000fc400078e000e */
[----:B------:R1:W5:Y:S04]  /*3d90*/  LDG.E.CONSTANT R24, desc[UR6][R24.64] ;  /* 0x0000000618187981 */ /* 0x000368000c1e9900 */
[----:B------:R1:W5:Y:S01]  /*3da0*/  LDG.E.CONSTANT R7, desc[UR6][R28.64] ;  /* 0x000000061c077981 */ /* 0x000362000c1e9900 */
[C---:B0-----:R-:W-:Y:S02]  /*3db0*/  IADD3 R31, PT, PT, R3.reuse, 0xfa00, RZ ;  /* 0x0000fa00031f7810 */ /* 0x041fe40007ffe0ff */
[C---:B------:R-:W-:Y:S01]  /*3dc0*/  IADD3 R33, PT, PT, R3.reuse, 0xfb00, RZ ;  /* 0x0000fb0003217810 */ /* 0x040fe20007ffe0ff */
[----:B-1----:R-:W-:Y:S02]  /*3dd0*/  VIADD R25, R3, 0xfc00 ;  /* 0x0000fc0003197836 */ /* 0x002fe40000000000 */
[----:B------:R-:W-:Y:S01]  /*3de0*/  IMAD.WIDE.U32 R28, R31, 0x4, R14 ;  /* 0x000000041f1c7825 */ /* 0x000fe200078e000e */
[----:B------:R-:W-:-:S03]  /*3df0*/  IADD3 R31, PT, PT, R3, 0xfd00, RZ ;  /* 0x0000fd00031f7810 */ /* 0x000fc60007ffe0ff */
[C---:B------:R-:W-:Y:S01]  /*3e00*/  VIADD R35, R3.reuse, 0x10200 ;  /* 0x0001020003237836 */ /* 0x040fe20000000000 */
[----:B------:R-:W-:-:S03]  /*3e10*/  IADD3 R37, PT, PT, R3, 0x10400, RZ ;  /* 0x0001040003257810 */ /* 0x000fc60007ffe0ff */
[----:B------:R-:W-:-:S04]  /*3e20*/  IMAD.WIDE.U32 R34, R35, 0x4, R14 ;  /* 0x0000000423227825 */ /* 0x000fc800078e000e */
[----:B------:R-:W-:Y:S01]  /*3e30*/  IMAD.WIDE.U32 R36, R37, 0x4, R14 ;  /* 0x0000000425247825 */ /* 0x000fe200078e000e */
[----:B--2---:R-:W-:-:S04]  /*3e40*/  IADD3 R9, PT, PT, R20, R9, R12 ;  /* 0x0000000914097210 */ /* 0x004fc80007ffe00c */
        /* <DEDUP_REMOVED lines=8> */
[----:B------:R-:W-:Y:S02]  /*3ed0*/  VIADD R11, R3, 0xff00 ;  /* 0x0000ff00030b7836 */ /* 0x000fe40000000000 */
[----:B------:R-:W-:-:S04]  /*3ee0*/  IMAD.WIDE.U32 R18, R25, 0x4, R14 ;  /* 0x0000000419127825 */ /* 0x000fc800078e000e */
[----:B-1----:R-:W-:Y:S01]  /*3ef0*/  IMAD.WIDE.U32 R28, R31, 0x4, R14 ;  /* 0x000000041f1c7825 */ /* 0x002fe200078e000e */
[C---:B------:R-:W-:Y:S01]  /*3f00*/  IADD3 R25, PT, PT, R3.reuse, 0x10000, RZ ;  /* 0x0001000003197810 */ /* 0x040fe20007ffe0ff */
[----:B------:R-:W3:Y:S01]  /*3f10*/  LDG.E.CONSTANT R18, desc[UR6][R18.64] ;  /* 0x0000000612127981 */ /* 0x000ee2000c1e9900 */
[----:B------:R-:W-:Y:S02]  /*3f20*/  IADD3 R31, PT, PT, R3, 0x10100, RZ ;  /* 0x00010100031f7810 */ /* 0x000fe40007ffe0ff */
[----:B------:R-:W-:Y:S01]  /*3f30*/  IADD3 R4, PT, PT, R4, R17, R26 ;  /* 0x0000001104047210 */ /* 0x000fe20007ffe01a */
[----:B------:R-:W-:Y:S01]  /*3f40*/  IMAD.WIDE.U32 R16, R11, 0x4, R14 ;  /* 0x000000040b107825 */ /* 0x000fe200078e000e */
[----:B------:R-:W3:Y:S02]  /*3f50*/  LDG.E.CONSTANT R29, desc[UR6][R28.64] ;  /* 0x000000061c1d7981 */ /* 0x000ee4000c1e9900 */
[----:B------:R-:W-:Y:S02]  /*3f60*/  IADD3 R8, PT, PT, R8, R21, R4 ;  /* 0x0000001508087210 */ /* 0x000fe40007ffe004 */
[----:B------:R0:W4:Y:S01]  /*3f70*/  LDG.E.CONSTANT R11, desc[UR6][R12.64] ;  /* 0x000000060c0b7981 */ /* 0x000122000c1e9900 */
[----:B------:R-:W-:Y:S01]  /*3f80*/  IADD3 R21, PT, PT, R3, 0x10300, RZ ;  /* 0x0001030003157810 */ /* 0x000fe20007ffe0ff */
[----:B------:R-:W-:-:S02]  /*3f90*/  IMAD.WIDE.U32 R30, R31, 0x4, R14 ;  /* 0x000000041f1e7825 */ /* 0x000fc400078e000e */
[----:B------:R-:W4:Y:S04]  /*3fa0*/  LDG.E.CONSTANT R16, desc[UR6][R16.64] ;  /* 0x0000000610107981 */ /* 0x000f28000c1e9900 */
[----:B------:R-:W5:Y:S01]  /*3fb0*/  LDG.E.CONSTANT R19, desc[UR6][R30.64] ;  /* 0x000000061e137981 */ /* 0x000f62000c1e9900 */
[----:B0-----:R-:W-:Y:S01]  /*3fc0*/  IMAD.WIDE.U32 R12, R25, 0x4, R14 ;  /* 0x00000004190c7825 */ /* 0x001fe200078e000e */
[----:B------:R-:W-:-:S03]  /*3fd0*/  IADD3 R10, PT, PT, R27, R10, R8 ;  /* 0x0000000a1b0a7210 */ /* 0x000fc60007ffe008 */
[----:B------:R-:W-:Y:S01]  /*3fe0*/  IMAD.WIDE.U32 R26, R21, 0x4, R14 ;  /* 0x00000004151a7825 */ /* 0x000fe200078e000e */
[----:B------:R0:W5:Y:S03]  /*3ff0*/  LDG.E.CONSTANT R4, desc[UR6][R12.64] ;  /* 0x000000060c047981 */ /* 0x000166000c1e9900 */
[C---:B------:R-:W-:Y:S01]  /*4000*/  VIADD R21, R3.reuse, 0x10500 ;  /* 0x0001050003157836 */ /* 0x040fe20000000000 */
[----:B------:R-:W5:Y:S01]  /*4010*/  LDG.E.CONSTANT R17, desc[UR6][R34.64] ;  /* 0x0000000622117981 */ /* 0x000f62000c1e9900 */
[----:B------:R-:W-:Y:S02]  /*4020*/  IADD3 R33, PT, PT, R3, 0x10600, RZ ;  /* 0x0001060003217810 */ /* 0x000fe40007ffe0ff */
[----:B------:R-:W-:Y:S01]  /*4030*/  IADD3 R6, PT, PT, R23, R6, R10 ;  /* 0x0000000617067210 */ /* 0x000fe20007ffe00a */
[----:B------:R-:W5:Y:S01]  /*4040*/  LDG.E.CONSTANT R8, desc[UR6][R26.64] ;  /* 0x000000061a087981 */ /* 0x000f62000c1e9900 */
[----:B0-----:R-:W-:Y:S01]  /*4050*/  IADD3 R13, PT, PT, R3, 0x10700, RZ ;  /* 0x00010700030d7810 */ /* 0x001fe20007ffe0ff */
[----:B------:R-:W-:-:S02]  /*4060*/  IMAD.WIDE.U32 R22, R21, 0x4, R14 ;  /* 0x0000000415167825 */ /* 0x000fc400078e000e */
[----:B------:R-:W5:Y:S02]  /*4070*/  LDG.E.CONSTANT R21, desc[UR6][R36.64] ;  /* 0x0000000624157981 */ /* 0x000f64000c1e9900 */
[----:B------:R-:W-:Y:S01]  /*4080*/  IMAD.WIDE.U32 R30, R13, 0x4, R14 ;  /* 0x000000040d1e7825 */ /* 0x000fe200078e000e */
[----:B------:R-:W-:Y:S01]  /*4090*/  IADD3 R28, PT, PT, R7, R24, R6 ;  /* 0x00000018071c7210 */ /* 0x000fe20007ffe006 */
[----:B------:R0:W5:Y:S02]  /*40a0*/  LDG.E.CONSTANT R10, desc[UR6][R22.64] ;  /* 0x00000006160a7981 */ /* 0x000164000c1e9900 */
[C---:B------:R-:W-:Y:S01]  /*40b0*/  VIADD R7, R3.reuse, 0x10800 ;  /* 0x0001080003077836 */ /* 0x040fe20000000000 */
[----:B------:R-:W-:Y:S01]  /*40c0*/  IADD3 R13, PT, PT, R3, 0x10900, RZ ;  /* 0x00010900030d7810 */ /* 0x000fe20007ffe0ff */
[--C-:B------:R-:W-:Y:S01]  /*40d0*/  IMAD.WIDE.U32 R32, R33, 0x4, R14.reuse ;  /* 0x0000000421207825 */ /* 0x100fe200078e000e */
[----:B------:R-:W-:Y:S01]  /*40e0*/  IADD3 R25, PT, PT, R3, 0x10a00, RZ ;  /* 0x00010a0003197810 */ /* 0x000fe20007ffe0ff */
[----:B------:R1:W5:Y:S02]  /*40f0*/  LDG.E.CONSTANT R27, desc[UR6][R30.64] ;  /* 0x000000061e1b7981 */ /* 0x000364000c1e9900 */
[----:B------:R-:W-:-:S02]  /*4100*/  IMAD.WIDE.U32 R6, R7, 0x4, R14 ;  /* 0x0000000407067825 */ /* 0x000fc400078e000e */
        /* <DEDUP_REMOVED lines=22> */
[----:B------:R0:W2:Y:S01]  /*4270*/  LDG.E.CONSTANT R28, desc[UR6][R28.64] ;  /* 0x000000061c1c7981 */ /* 0x0000a2000c1e9900 */
[----:B----4-:R-:W-:-:S03]  /*4280*/  IADD3 R9, PT, PT, R16, R11, R9 ;  /* 0x0000000b10097210 */ /* 0x010fc60007ffe009 */
[----:B------:R1:W2:Y:S01]  /*4290*/  LDG.E.CONSTANT R11, desc[UR6][R12.64] ;  /* 0x000000060c0b7981 */ /* 0x0002a2000c1e9900 */
[----:B-----5:R-:W-:Y:S01]  /*42a0*/  IADD3 R4, PT, PT, R19, R4, R9 ;  /* 0x0000000413047210 */ /* 0x020fe20007ffe009 */
[----:B------:R-:W-:Y:S02]  /*42b0*/  VIADD R9, R3, 0x11100 ;  /* 0x0001110003097836 */ /* 0x000fe40000000000 */
[----:B------:R-:W-:Y:S01]  /*42c0*/  IMAD.WIDE.U32 R18, R23, 0x4, R14 ;  /* 0x0000000417127825 */ /* 0x000fe200078e000e */
[----:B0-----:R-:W-:-:S03]  /*42d0*/  IADD3 R29, PT, PT, R3, 0x11200, RZ ;  /* 0x00011200031d7810 */ /* 0x001fc60007ffe0ff */
[----:B-1----:R-:W-:Y:S01]  /*42e0*/  IMAD.WIDE.U32 R12, R31, 0x4, R14 ;  /* 0x000000041f0c7825 */ /* 0x002fe200078e000e */
[----:B------:R-:W-:Y:S01]  /*42f0*/  IADD3 R4, PT, PT, R8, R17, R4 ;  /* 0x0000001108047210 */ /* 0x000fe20007ffe004 */
[----:B------:R-:W3:Y:S02]  /*4300*/  LDG.E.CONSTANT R18, desc[UR6][R18.64] ;  /* 0x0000000612127981 */ /* 0x000ee4000c1e9900 */
[--C-:B------:R-:W-:Y:S01]  /*4310*/  IMAD.WIDE.U32 R8, R9, 0x4, R14.reuse ;  /* 0x0000000409087825 */ /* 0x100fe200078e000e */
[----:B------:R-:W-:Y:S01]  /*4320*/  IADD3 R31, PT, PT, R3, 0x11300, RZ ;  /* 0x00011300031f7810 */ /* 0x000fe20007ffe0ff */
[----:B------:R-:W3:Y:S02]  /*4330*/  LDG.E.CONSTANT R13, desc[UR6][R12.64] ;  /* 0x000000060c0d7981 */ /* 0x000ee4000c1e9900 */
[----:B------:R-:W-:Y:S02]  /*4340*/  IMAD.WIDE.U32 R16, R33, 0x4, R14 ;  /* 0x0000000421107825 */ /* 0x000fe400078e000e */
[----:B------:R0:W4:Y:S01]  /*4350*/  LDG.E.CONSTANT R23, desc[UR6][R8.64] ;  /* 0x0000000608177981 */ /* 0x000122000c1e9900 */
[----:B------:R-:W-:Y:S01]  /*4360*/  IADD3 R10, PT, PT, R10, R21, R4 ;  /* 0x000000150a0a7210 */ /* 0x000fe20007ffe004 */
[----:B------:R-:W-:-:S02]  /*4370*/  IMAD.WIDE.U32 R20, R31, 0x4, R14 ;  /* 0x000000041f147825 */ /* 0x000fc400078e000e */
[----:B------:R-:W4:Y:S01]  /*4380*/  LDG.E.CONSTANT R16, desc[UR6][R16.64] ;  /* 0x0000000610107981 */ /* 0x000f22000c1e9900 */
[----:B------:R-:W-:-:S03]  /*4390*/  IADD3 R33, PT, PT, R3, 0x11800, RZ ;  /* 0x0001180003217810 */ /* 0x000fc60007ffe0ff */
[----:B------:R1:W5:Y:S01]  /*43a0*/  LDG.E.CONSTANT R19, desc[UR6][R20.64] ;  /* 0x0000000614137981 */ /* 0x000362000c1e9900 */
[----:B0-----:R-:W-:Y:S01]  /*43b0*/  IMAD.WIDE.U32 R8, R29, 0x4, R14 ;  /* 0x000000041d087825 */ /* 0x001fe200078e000e */
[----:B------:R-:W-:-:S03]  /*43c0*/  IADD3 R26, PT, PT, R27, R26, R10 ;  /* 0x0000001a1b1a7210 */ /* 0x000fc60007ffe00a */
[C---:B------:R-:W-:Y:S01]  /*43d0*/  VIADD R29, R3.reuse, 0x11400 ;  /* 0x00011400031d7836 */ /* 0x040fe20000000000 */
[----:B------:R0:W5:Y:S01]  /*43e0*/  LDG.E.CONSTANT R4, desc[UR6][R8.64] ;  /* 0x0000000608047981 */ /* 0x000162000c1e9900 */
[----:B------:R-:W-:Y:S02]  /*43f0*/  IADD3 R27, PT, PT, R3, 0x11600, RZ ;  /* 0x00011600031b7810 */ /* 0x000fe40007ffe0ff */
[----:B------:R-:W-:Y:S01]  /*4400*/  IMAD.WIDE.U32 R30, R29, 0x4, R14 ;  /* 0x000000041d1e7825 */ /* 0x000fe200078e000e */
[----:B------:R-:W5:Y:S01]  /*4410*/  LDG.E.CONSTANT R17, desc[UR6][R34.64] ;  /* 0x0000000622117981 */ /* 0x000f62000c1e9900 */
[----:B-1----:R-:W-:-:S03]  /*4420*/  IADD3 R21, PT, PT, R3, 0x11b00, RZ ;  /* 0x00011b0003157810 */ /* 0x002fc60007ffe0ff */
[----:B------:R1:W5:Y:S01]  /*4430*/  LDG.E.CONSTANT R10, desc[UR6][R30.64] ;  /* 0x000000061e0a7981 */ /* 0x000362000c1e9900 */
[----:B0-----:R-:W-:Y:S02]  /*4440*/  IADD3 R9, PT, PT, R3, 0x11900, RZ ;  /* 0x0001190003097810 */ /* 0x001fe40007ffe0ff */
[----:B------:R-:W-:Y:S01]  /*4450*/  IADD3 R26, PT, PT, R7, R6, R26 ;  /* 0x00000006071a7210 */ /* 0x000fe20007ffe01a */
[--C-:B------:R-:W-:Y:S02]  /*4460*/  IMAD.WIDE.U32 R6, R27, 0x4, R14.reuse ;  /* 0x000000041b067825 */ /* 0x100fe400078e000e */
[----:B------:R-:W5:Y:S02]  /*4470*/  LDG.E.CONSTANT R27, desc[UR6][R36.64] ;  /* 0x00000006241b7981 */ /* 0x000f64000c1e9900 */
[----:B-1----:R-:W-:Y:S02]  /*4480*/  IMAD.WIDE.U32 R30, R9, 0x4, R14 ;  /* 0x00000004091e7825 */ /* 0x002fe400078e000e */
        /* <DEDUP_REMOVED lines=26> */
[----:B--2---:R-:W-:Y:S02]  /*4630*/  IADD3 R11, PT, PT, R11, R28, R26 ;  /* 0x0000001c0b0b7210 */ /* 0x004fe40007ffe01a */
[----:B------:R0:W2:Y:S02]  /*4640*/  LDG.E.CONSTANT R26, desc[UR6][R8.64] ;  /* 0x00000006081a7981 */ /* 0x0000a4000c1e9900 */
[----:B---3--:R-:W-:Y:S01]  /*4650*/  IADD3 R11, PT, PT, R13, R18, R11 ;  /* 0x000000120d0b7210 */ /* 0x008fe20007ffe00b */
[----:B0-----:R-:W-:Y:S01]  /*4660*/  IMAD.WIDE.U32 R8, R31, 0x4, R14 ;  /* 0x000000041f087825 */ /* 0x001fe200078e000e */
[----:B------:R0:W2:Y:S02]  /*4670*/  LDG.E.CONSTANT R13, desc[UR6][R24.64] ;  /* 0x00000006180d7981 */ /* 0x0000a4000c1e9900 */
[----:B----4-:R-:W-:Y:S01]  /*4680*/  IADD3 R11, PT, PT, R23, R16, R11 ;  /* 0x00000010170b7210 */ /* 0x010fe20007ffe00b */
[C---:B------:R-:W-:Y:S01]  /*4690*/  VIADD R23, R3.reuse, 0x12000 ;  /* 0x0001200003177836 */ /* 0x040fe20000000000 */
[C---:B------:R-:W-:Y:S01]  /*46a0*/  IADD3 R31, PT, PT, R3.reuse, 0x12500, RZ ;  /* 0x00012500031f7810 */ /* 0x040fe20007ffe0ff */
[----:B------:R-:W3:Y:S01]  /*46b0*/  LDG.E.CONSTANT R9, desc[UR6][R8.64] ;  /* 0x0000000608097981 */ /* 0x000ee2000c1e9900 */
[----:B0-----:R-:W-:-:S02]  /*46c0*/  IADD3 R25, PT, PT, R3, 0x12400, RZ ;  /* 0x0001240003197810 */ /* 0x001fc40007ffe0ff */
[----:B-----5:R-:W-:Y:S01]  /*46d0*/  IADD3 R4, PT, PT, R19, R4, R11 ;  /* 0x0000000413047210 */ /* 0x020fe20007ffe00b */
[----:B------:R-:W-:Y:S01]  /*46e0*/  VIADD R11, R3, 0x12300 ;  /* 0x00012300030b7836 */ /* 0x000fe20000000000 */
[----:B------:R-:W4:Y:S01]  /*46f0*/  LDG.E.CONSTANT R8, desc[UR6][R34.64] ;  /* 0x0000000622087981 */ /* 0x000f22000c1e9900 */
[----:B------:R-:W-:Y:S01]  /*4700*/  IMAD.WIDE.U32 R18, R23, 0x4, R14 ;  /* 0x0000000417127825 */ /* 0x000fe200078e000e */
[----:B------:R-:W-:-:S03]  /*4710*/  IADD3 R4, PT, PT, R17, R10, R4 ;  /* 0x0000000a11047210 */ /* 0x000fc60007ffe004 */
[--C-:B------:R-:W-:Y:S02]  /*4720*/  IMAD.WIDE.U32 R16, R33, 0x4, R14.reuse ;  /* 0x0000000421107825 */ /* 0x100fe400078e000e */
[----:B------:R-:W3:Y:S02]  /*4730*/  LDG.E.CONSTANT R18, desc[UR6][R18.64] ;  /* 0x0000000612127981 */ /* 0x000ee4000c1e9900 */
[----:B------:R-:W-:Y:S01]  /*4740*/  IMAD.WIDE.U32 R10, R11, 0x4, R14 ;  /* 0x000000040b0a7825 */ /* 0x000fe200078e000e */
[----:B------:R-:W-:Y:S01]  /*4750*/  IADD3 R23, PT, PT, R3, 0x12700, RZ ;  /* 0x0001270003177810 */ /* 0x000fe20007ffe0ff */
[----:B------:R-:W5:Y:S01]  /*4760*/  LDG.E.CONSTANT R16, desc[UR6][R16.64] ;  /* 0x0000000610107981 */ /* 0x000f62000c1e9900 */
[----:B------:R-:W-:Y:S01]  /*4770*/  IADD3 R12, PT, PT, R27, R12, R4 ;  /* 0x0000000c1b0c7210 */ /* 0x000fe20007ffe004 */
[----:B------:R-:W-:Y:S02]  /*4780*/  IMAD.WIDE.U32 R24, R25, 0x4, R14 ;  /* 0x0000000419187825 */ /* 0x000fe400078e000e */
        /* <DEDUP_REMOVED lines=8> */
[----:B------:R-:W-:Y:S01]  /*4810*/  IADD3 R33, PT, PT, R3, 0x12a00, RZ ;  /* 0x00012a0003217810 */ /* 0x000fe20007ffe0ff */
[----:B------:R-:W4:Y:S04]  /*4820*/  LDG.E.CONSTANT R4, desc[UR6][R28.64] ;  /* 0x000000061c047981 */ /* 0x000f28000c1e9900 */
[----:B------:R1:W4:Y:S01]  /*4830*/  LDG.E.CONSTANT R17, desc[UR6][R22.64] ;  /* 0x0000000616117981 */ /* 0x000322000c1e9900 */
[----:B------:R-:W-:-:S03]  /*4840*/  IADD3 R6, PT, PT, R7, R6, R12 ;  /* 0x0000000607067210 */ /* 0x000fc60007ffe00c */
[----:B------:R-:W4:Y:S01]  /*4850*/  LDG.E.CONSTANT R25, desc[UR6][R36.64] ;  /* 0x0000000624197981 */ /* 0x000f22000c1e9900 */
[----:B------:R-:W-:Y:S01]  /*4860*/  IADD3 R7, PT, PT, R3, 0x12b00, RZ ;  /* 0x00012b0003077810 */ /* 0x000fe20007ffe0ff */
[----:B------:R-:W-:-:S04]  /*4870*/  IMAD.WIDE.U32 R32, R33, 0x4, R14 ;  /* 0x0000000421207825 */ /* 0x000fc800078e000e */
[----:B0-----:R-:W-:Y:S01]  /*4880*/  IMAD.WIDE.U32 R30, R7, 0x4, R14 ;  /* 0x00000004071e7825 */ /* 0x001fe200078e000e */
[----:B------:R-:W4:Y:S03]  /*4890*/  LDG.E.CONSTANT R12, desc[UR6][R32.64] ;  /* 0x00000006200c7981 */ /* 0x000f26000c1e9900 */
[----:B------:R-:W-:Y:S01]  /*48a0*/  VIADD R7, R3, 0x12c00 ;  /* 0x00012c0003077836 */ /* 0x000fe20000000000 */
[----:B------:R0:W4:Y:S01]  /*48b0*/  LDG.E.CONSTANT R27, desc[UR6][R30.64] ;  /* 0x000000061e1b7981 */ /* 0x000122000c1e9900 */
[----:B------:R-:W-:Y:S02]  /*48c0*/  IADD3 R10, PT, PT, R21, R20, R6 ;  /* 0x00000014150a7210 */ /* 0x000fe40007ffe006 */
[----:B------:R-:W-:Y:S01]  /*48d0*/  IADD3 R21, PT, PT, R3, 0x12d00, RZ ;  /* 0x00012d0003157810 */ /* 0x000fe20007ffe0ff */
[----:B------:R-:W-:Y:S01]  /*48e0*/  IMAD.WIDE.U32 R6, R7, 0x4, R14 ;  /* 0x0000000407067825 */ /* 0x000fe200078e000e */
[----:B-1----:R-:W-:-:S03]  /*48f0*/  IADD3 R23, PT, PT, R3, 0x12e00, RZ ;  /* 0x00012e0003177810 */ /* 0x002fc60007ffe0ff */
[--C-:B------:R-:W-:Y:S02]  /*4900*/  IMAD.WIDE.U32 R20, R21, 0x4, R14.reuse ;  /* 0x0000000415147825 */ /* 0x100fe400078e000e */
[----:B------:R-:W4:Y:S02]  /*4910*/  LDG.E.CONSTANT R6, desc[UR6][R6.64] ;  /* 0x0000000606067981 */ /* 0x000f24000c1e9900 */
[----:B------:R-:W-:Y:S02]  /*4920*/  VIADD R29, R3, 0x12f00 ;  /* 0x00012f00031d7836 */ /* 0x000fe40000000000 */
[--C-:B------:R-:W-:Y:S01]  /*4930*/  IMAD.WIDE.U32 R22, R23, 0x4, R14.reuse ;  /* 0x0000000417167825 */ /* 0x100fe200078e000e */
[----:B------:R1:W4:Y:S03]  /*4940*/  LDG.E.CONSTANT R7, desc[UR6][R20.64] ;  /* 0x0000000614077981 */ /* 0x000326000c1e9900 */
[----:B------:R-:W-:-:S02]  /*4950*/  IMAD.WIDE.U32 R28, R29, 0x4, R14 ;  /* 0x000000041d1c7825 */ /* 0x000fc400078e000e */
[----:B------:R-:W4:Y:S04]  /*4960*/  LDG.E.CONSTANT R22, desc[UR6][R22.64] ;  /* 0x0000000616167981 */ /* 0x000f28000c1e9900 */
[----:B------:R2:W4:Y:S01]  /*4970*/  LDG.E.CONSTANT R23, desc[UR6][R28.64] ;  /* 0x000000061c177981 */ /* 0x000522000c1e9900 */
        /* <DEDUP_REMOVED lines=11> */
[----:B------:R-:W-:Y:S02]  /*4a30*/  VIADD R13, R3, 0x13500 ;  /* 0x00013500030d7836 */ /* 0x000fe40000000000 */
[----:B0-----:R-:W-:-:S06]  /*4a40*/  IMAD.WIDE.U32 R20, R33, 0x4, R14 ;  /* 0x0000000421147825 */ /* 0x001fcc00078e000e */
[----:B------:R-:W2:Y:S01]  /*4a50*/  LDG.E.CONSTANT R21, desc[UR6][R20.64] ;  /* 0x0000000614157981 */ /* 0x000ea2000c1e9900 */
[----:B---3--:R-:W-:-:S04]  /*4a60*/  IADD3 R9, PT, PT, R9, R18, R10 ;  /* 0x0000001209097210 */ /* 0x008fc80007ffe00a */
[----:B-----5:R-:W-:Y:S02]  /*4a70*/  IADD3 R11, PT, PT, R11, R16, R9 ;  /* 0x000000100b0b7210 */ /* 0x020fe40007ffe009 */
[----:B------:R0:W2:Y:S02]  /*4a80*/  LDG.E.CONSTANT R9, desc[UR6][R28.64] ;  /* 0x000000061c097981 */ /* 0x0000a4000c1e9900 */
[----:B----4-:R-:W-:Y:S01]  /*4a90*/  IADD3 R19, PT, PT, R19, R24, R11 ;  /* 0x0000001813137210 */ /* 0x010fe20007ffe00b */
        /* <DEDUP_REMOVED lines=8> */
[----:B------:R-:W4:Y:S01]  /*4b20*/  LDG.E.CONSTANT R18, desc[UR6][R18.64] ;  /* 0x0000000612127981 */ /* 0x000f22000c1e9900 */
[----:B------:R-:W-:Y:S01]  /*4b30*/  IADD3 R13, PT, PT, R3, 0x13900, RZ ;  /* 0x00013900030d7810 */ /* 0x000fe20007ffe0ff */
[--C-:B------:R-:W-:Y:S02]  /*4b40*/  IMAD.WIDE.U32 R28, R29, 0x4, R14.reuse ;  /* 0x000000041d1c7825 */ /* 0x100fe400078e000e */
[----:B------:R-:W4:Y:S02]  /*4b50*/  LDG.E.CONSTANT R17, desc[UR6][R16.64] ;  /* 0x0000000610117981 */ /* 0x000f24000c1e9900 */
[----:B------:R-:W-:Y:S02]  /*4b60*/  VIADD R33, R3, 0x13800 ;  /* 0x0001380003217836 */ /* 0x000fe40000000000 */
[----:B------:R-:W-:Y:S01]  /*4b70*/  IMAD.WIDE.U32 R24, R31, 0x4, R14 ;  /* 0x000000041f187825 */ /* 0x000fe200078e000e */
[----:B------:R-:W-:Y:S01]  /*4b80*/  IADD3 R27, PT, PT, R27, R12, R4 ;  /* 0x0000000c1b1b7210 */ /* 0x000fe20007ffe004 */
[----:B------:R-:W5:Y:S02]  /*4b90*/  LDG.E.CONSTANT R28, desc[UR6][R28.64] ;  /* 0x000000061c1c7981 */ /* 0x000f64000c1e9900 */
[----:B------:R-:W-:-:S02]  /*4ba0*/  IMAD.WIDE.U32 R30, R33, 0x4, R14 ;  /* 0x00000004211e7825 */ /* 0x000fc400078e000e */
[----:B------:R-:W5:Y:S02]  /*4bb0*/  LDG.E.CONSTANT R19, desc[UR6][R24.64] ;  /* 0x0000000618137981 */ /* 0x000f64000c1e9900 */
[--C-:B------:R-:W-:Y:S01]  /*4bc0*/  IMAD.WIDE.U32 R12, R13, 0x4, R14.reuse ;  /* 0x000000040d0c7825 */ /* 0x100fe200078e000e */
[C---:B------:R-:W-:Y:S01]  /*4bd0*/  IADD3 R33, PT, PT, R3.reuse, 0x13c00, RZ ;  /* 0x00013c0003217810 */ /* 0x040fe20007ffe0ff */
[----:B------:R-:W5:Y:S02]  /*4be0*/  LDG.E.CONSTANT R11, desc[UR6][R30.64] ;  /* 0x000000061e0b7981 */ /* 0x000f64000c1e9900 */
[----:B------:R-:W-:Y:S02]  /*4bf0*/  VIADD R35, R3, 0x13b00 ;  /* 0x00013b0003237836 */ /* 0x000fe40000000000 */
[----:B------:R0:W5:Y:S02]  /*4c00*/  LDG.E.CONSTANT R4, desc[UR6][R12.64] ;  /* 0x000000060c047981 */ /* 0x000164000c1e9900 */
[----:B------:R-:W-:-:S02]  /*4c10*/  IMAD.WIDE.U32 R34, R35, 0x4, R14 ;  /* 0x0000000423227825 */ /* 0x000fc400078e000e */
[----:B------:R-:W5:Y:S01]  /*4c20*/  LDG.E.CONSTANT R8, desc[UR6][R36.64] ;  /* 0x0000000624087981 */ /* 0x000f62000c1e9900 */
[----:B------:R-:W-:Y:S02]  /*4c30*/  IADD3 R6, PT, PT, R7, R6, R27 ;  /* 0x0000000607067210 */ /* 0x000fe40007ffe01b */
[----:B------:R-:W-:Y:S01]  /*4c40*/  IADD3 R7, PT, PT, R3, 0x13d00, RZ ;  /* 0x00013d0003077810 */ /* 0x000fe20007ffe0ff */
[--C-:B------:R-:W-:Y:S01]  /*4c50*/  IMAD.WIDE.U32 R32, R33, 0x4, R14.reuse ;  /* 0x0000000421207825 */ /* 0x100fe200078e000e */
[----:B0-----:R-:W-:Y:S01]  /*4c60*/  IADD3 R13, PT, PT, R3, 0x13f00, RZ ;  /* 0x00013f00030d7810 */ /* 0x001fe20007ffe0ff */
[----:B------:R-:W5:Y:S02]  /*4c70*/  LDG.E.CONSTANT R27, desc[UR6][R34.64] ;  /* 0x00000006221b7981 */ /* 0x000f64000c1e9900 */
[----:B------:R-:W-:Y:S02]  /*4c80*/  IMAD.WIDE.U32 R30, R7, 0x4, R14 ;  /* 0x00000004071e7825 */ /* 0x000fe400078e000e */
[----:B------:R-:W5:Y:S02]  /*4c90*/  LDG.E.CONSTANT R29, desc[UR6][R32.64] ;  /* 0x00000006201d7981 */ /* 0x000f64000c1e9900 */
[----:B------:R-:W-:Y:S01]  /*4ca0*/  VIADD R7, R3, 0x13e00 ;  /* 0x00013e0003077836 */ /* 0x000fe20000000000 */
[----:B------:R-:W-:-:S03]  /*4cb0*/  IADD3 R20, PT, PT, R23, R22, R6 ;  /* 0x0000001617147210 */ /* 0x000fc60007ffe006 */
[--C-:B------:R-:W-:Y:S01]  /*4cc0*/  IMAD.WIDE.U32 R6, R7, 0x4, R14.reuse ;  /* 0x0000000407067825 */ /* 0x100fe200078e000e */
[----:B------:R0:W5:Y:S03]  /*4cd0*/  LDG.E.CONSTANT R16, desc[UR6][R30.64] ;  /* 0x000000061e107981 */ /* 0x000166000c1e9900 */
[--C-:B------:R-:W-:Y:S02]  /*4ce0*/  IMAD.WIDE.U32 R12, R13, 0x4, R14.reuse ;  /* 0x000000040d0c7825 */ /* 0x100fe400078e000e */
[----:B------:R-:W5:Y:S01]  /*4cf0*/  LDG.E.CONSTANT R6, desc[UR6][R6.64] ;  /* 0x0000000606067981 */ /* 0x000f62000c1e9900 */
[C---:B------:R-:W-:Y:S01]  /*4d00*/  IADD3 R23, PT, PT, R3.reuse, 0x14000, RZ ;  /* 0x0001400003177810 */ /* 0x040fe20007ffe0ff */
[----:B------:R-:W-:Y:S02]  /*4d10*/  VIADD R25, R3, 0x14100 ;  /* 0x0001410003197836 */ /* 0x000fe40000000000 */
[----:B------:R-:W5:Y:S02]  /*4d20*/  LDG.E.CONSTANT R7, desc[UR6][R12.64] ;  /* 0x000000060c077981 */ /* 0x000f64000c1e9900 */
[----:B------:R-:W-:-:S04]  /*4d30*/  IMAD.WIDE.U32 R22, R23, 0x4, R14 ;  /* 0x0000000417167825 */ /* 0x000fc800078e000e */
[----:B------:R-:W-:Y:S02]  /*4d40*/  IMAD.WIDE.U32 R24, R25, 0x4, R14 ;  /* 0x0000000419187825 */ /* 0x000fe400078e000e */
[----:B------:R1:W5:Y:S04]  /*4d50*/  LDG.E.CONSTANT R22, desc[UR6][R22.64] ;  /* 0x0000000616167981 */ /* 0x000368000c1e9900 */
[----:B------:R-:W5:Y:S01]  /*4d60*/  LDG.E.CONSTANT R25, desc[UR6][R24.64] ;  /* 0x0000000618197981 */ /* 0x000f62000c1e9900 */
[C---:B0-----:R-:W-:Y:S02]  /*4d70*/  IADD3 R31, PT, PT, R3.reuse, 0x14200, RZ ;  /* 0x00014200031f7810 */ /* 0x041fe40007ffe0ff */
[C---:B------:R-:W-:Y:S01]  /*4d80*/  IADD3 R33, PT, PT, R3.reuse, 0x14300, RZ ;  /* 0x0001430003217810 */ /* 0x040fe20007ffe0ff */
[----:B-1----:R-:W-:-:S04]  /*4d90*/  VIADD R23, R3, 0x14400 ;  /* 0x0001440003177836 */ /* 0x002fc80000000000 */
[----:B------:R-:W-:Y:S01]  /*4da0*/  IMAD.WIDE.U32 R12, R33, 0x4, R14 ;  /* 0x00000004210c7825 */ /* 0x000fe200078e000e */
[C---:B------:R-:W-:Y:S02]  /*4db0*/  IADD3 R33, PT, PT, R3.reuse, 0x14600, RZ ;  /* 0x0001460003217810 */ /* 0x040fe40007ffe0ff */
[C---:B------:R-:W-:Y:S01]  /*4dc0*/  IADD3 R35, PT, PT, R3.reuse, 0x14b00, RZ ;  /* 0x00014b0003237810 */ /* 0x040fe20007ffe0ff */
[----:B------:R-:W-:-:S04]  /*4dd0*/  VIADD R37, R3, 0x14a00 ;  /* 0x00014a0003257836 */ /* 0x000fc80000000000 */
[----:B------:R-:W-:-:S04]  /*4de0*/  IMAD.WIDE.U32 R36, R37, 0x4, R14 ;  /* 0x0000000425247825 */ /* 0x000fc800078e000e */
[----:B------:R-:W-:Y:S01]  /*4df0*/  IMAD.WIDE.U32 R34, R35, 0x4, R14 ;  /* 0x0000000423227825 */ /* 0x000fe200078e000e */
[----:B--2---:R-:W-:Y:S02]  /*4e00*/  IADD3 R9, PT, PT, R26, R9, R20 ;  /* 0x000000091a097210 */ /* 0x004fe40007ffe014 */
[----:B------:R0:W2:Y:S02]  /*4e10*/  LDG.E.CONSTANT R26, desc[UR6][R12.64] ;  /* 0x000000060c1a7981 */ /* 0x0000a4000c1e9900 */
[----:B---3--:R-:W-:Y:S01]  /*4e20*/  IADD3 R9, PT, PT, R21, R10, R9 ;  /* 0x0000000a15097210 */ /* 0x008fe20007ffe009 */
[----:B------:R-:W-:Y:S01]  /*4e30*/  IMAD.WIDE.U32 R20, R31, 0x4, R14 ;  /* 0x000000041f147825 */ /* 0x000fe200078e000e */
[----:B------:R-:W-:Y:S02]  /*4e40*/  IADD3 R31, PT, PT, R3, 0x14500, RZ ;  /* 0x00014500031f7810 */ /* 0x000fe40007ffe0ff */
[----:B----4-:R-:W-:Y:S02]  /*4e50*/  IADD3 R17, PT, PT, R17, R18, R9 ;  /* 0x0000001211117210 */ /* 0x010fe40007ffe009 */
[----:B------:R1:W2:Y:S01]  /*4e60*/  LDG.E.CONSTANT R9, desc[UR6][R20.64] ;  /* 0x0000000614097981 */ /* 0x0002a2000c1e9900 */
[----:B0-----:R-:W-:Y:S01]  /*4e70*/  IMAD.WIDE.U32 R12, R33, 0x4, R14 ;  /* 0x00000004210c7825 */ /* 0x001fe200078e000e */
[----:B-----5:R-:W-:-:S03]  /*4e80*/  IADD3 R28, PT, PT, R19, R28, R17 ;  /* 0x0000001c131c7210 */ /* 0x020fc60007ffe011 */
[----:B------:R-:W-:Y:S02]  /*4e90*/  VIADD R17, R3, 0x14700 ;  /* 0x0001470003117836 */ /* 0x000fe40000000000 */
[----:B------:R-:W3:Y:S01]  /*4ea0*/  LDG.E.CONSTANT R12, desc[UR6][R12.64] ;  /* 0x000000060c0c7981 */ /* 0x000ee2000c1e9900 */
[----:B------:R-:W-:-:S04]  /*4eb0*/  IMAD.WIDE.U32 R18, R23, 0x4, R14 ;  /* 0x0000000417127825 */ /* 0x000fc800078e000e */
[----:B-1----:R-:W-:Y:S01]  /*4ec0*/  IMAD.WIDE.U32 R20, R31, 0x4, R14 ;  /* 0x000000041f147825 */ /* 0x002fe200078e000e */
[----:B------:R-:W-:Y:S01]  /*4ed0*/  IADD3 R4, PT, PT, R4, R11, R28 ;  /* 0x0000000b04047210 */ /* 0x000fe20007ffe01c */
[----:B------:R-:W4:Y:S01]  /*4ee0*/  LDG.E.CONSTANT R18, desc[UR6][R18.64] ;  /* 0x0000000612127981 */ /* 0x000f22000c1e9900 */
[----:B------:R-:W-:Y:S01]  /*4ef0*/  IADD3 R23, PT, PT, R3, 0x14800, RZ ;  /* 0x0001480003177810 */ /* 0x000fe20007ffe0ff */
[----:B------:R-:W-:Y:S01]  /*4f00*/  IMAD.WIDE.U32 R10, R17, 0x4, R14 ;  /* 0x00000004110a7825 */ /* 0x000fe200078e000e */
[C---:B------:R-:W-:Y:S01]  /*4f10*/  IADD3 R31, PT, PT, R3.reuse, 0x14900, RZ ;  /* 0x00014900031f7810 */ /* 0x040fe20007ffe0ff */
[----:B------:R-:W4:Y:S01]  /*4f20*/  LDG.E.CONSTANT R21, desc[UR6][R20.64] ;  /* 0x0000000614157981 */ /* 0x000f22000c1e9900 */
[----:B------:R-:W-:-:S03]  /*4f30*/  IADD3 R33, PT, PT, R3, 0x14c00, RZ ;  /* 0x00014c0003217810 */ /* 0x000fc60007ffe0ff */
[----:B------:R0:W3:Y:S01]  /*4f40*/  LDG.E.CONSTANT R17, desc[UR6][R10.64] ;  /* 0x000000060a117981 */ /* 0x0000e2000c1e9900 */
[----:B------:R-:W-:Y:S01]  /*4f50*/  IMAD.WIDE.U32 R30, R31, 0x4, R14 ;  /* 0x000000041f1e7825 */ /* 0x000fe200078e000e */
[----:B------:R-:W-:Y:S02]  /*4f60*/  IADD3 R8, PT, PT, R27, R8, R4 ;  /* 0x000000081b087210 */ /* 0x000fe40007ffe004 */
[----:B------:R-:W5:Y:S01]  /*4f70*/  LDG.E.CONSTANT R13, desc[UR6][R34.64] ;  /* 0x00000006220d7981 */ /* 0x000f62000c1e9900 */
[----:B------:R-:W-:-:S03]  /*4f80*/  IMAD.WIDE.U32 R32, R33, 0x4, R14 ;  /* 0x0000000421207825 */ /* 0x000fc600078e000e */
[----:B------:R-:W5:Y:S01]  /*4f90*/  LDG.E.CONSTANT R19, desc[UR6][R30.64] ;  /* 0x000000061e137981 */ /* 0x000f62000c1e9900 */
[----:B0-----:R-:W-:-:S04]  /*4fa0*/  IMAD.WIDE.U32 R10, R23, 0x4, R14 ;  /* 0x00000004170a7825 */ /* 0x001fc800078e000e */
[C---:B------:R-:W-:Y:S01]  /*4fb0*/  VIADD R23, R3.reuse, 0x14d00 ;  /* 0x00014d0003177836 */ /* 0x040fe20000000000 */
[----:B------:R-:W-:Y:S01]  /*4fc0*/  IADD3 R16, PT, PT, R16, R29, R8 ;  /* 0x0000001d10107210 */ /* 0x000fe20007ffe008 */
[----:B------:R0:W5:Y:S04]  /*4fd0*/  LDG.E.CONSTANT R4, desc[UR6][R10.64] ;  /* 0x000000060a047981 */ /* 0x000168000c1e9900 */
[----:B------:R-:W5:Y:S01]  /*4fe0*/  LDG.E.CONSTANT R8, desc[UR6][R36.64] ;  /* 0x0000000624087981 */ /* 0x000f62000c1e9900 */
[----:B0-----:R-:W-:Y:S02]  /*4ff0*/  IADD3 R11, PT, PT, R3, 0x14f00, RZ ;  /* 0x00014f00030b7810 */ /* 0x001fe40007ffe0ff */
[----:B------:R-:W-:Y:S01]  /*5000*/  IADD3 R28, PT, PT, R7, R6, R16 ;  /* 0x00000006071c7210 */ /* 0x000fe20007ffe010 */
[--C-:B------:R-:W-:Y:S01]  /*5010*/  IMAD.WIDE.U32 R6, R23, 0x4, R14.reuse ;  /* 0x0000000417067825 */ /* 0x100fe200078e000e */
[----:B------:R-:W-:Y:S01]  /*5020*/  IADD3 R23, PT, PT, R3, 0x14e00, RZ ;  /* 0x00014e0003177810 */ /* 0x000fe20007ffe0ff */
[----:B------:R0:W5:Y:S02]  /*5030*/  LDG.E.CONSTANT R16, desc[UR6][R32.64] ;  /* 0x0000000620107981 */ /* 0x000164000c1e9900 */
[----:B------:R-:W-:-:S02]  /*5040*/  IMAD.WIDE.U32 R30, R11, 0x4, R14 ;  /* 0x000000040b1e7825 */ /* 0x000fc400078e000e */
[----:B------:R1:W5:Y:S02]  /*5050*/  LDG.E.CONSTANT R27, desc[UR6][R6.64] ;  /* 0x00000006061b7981 */ /* 0x000364000c1e9900 */
[----:B------:R-:W-:Y:S02]  /*5060*/  VIADD R11, R3, 0x15000 ;  /* 0x00015000030b7836 */ /* 0x000fe40000000000 */
[----:B------:R1:W5:Y:S01]  /*5070*/  LDG.E.CONSTANT R29, desc[UR6][R30.64] ;  /* 0x000000061e1d7981 */ /* 0x000362000c1e9900 */
[----:B0-----:R-:W-:Y:S01]  /*5080*/  IMAD.WIDE.U32 R32, R23, 0x4, R14 ;  /* 0x0000000417207825 */ /* 0x001fe200078e000e */
[----:B------:R-:W-:-:S03]  /*5090*/  IADD3 R23, PT, PT, R3, 0x15100, RZ ;  /* 0x0001510003177810 */ /* 0x000fc60007ffe0ff */
[--C-:B-1----:R-:W-:Y:S01]  /*50a0*/  IMAD.WIDE.U32 R6, R11, 0x4, R14.reuse ;  /* 0x000000040b067825 */ /* 0x102fe200078e000e */
[----:B------:R0:W5:Y:S03]  /*50b0*/  LDG.E.CONSTANT R20, desc[UR6][R32.64] ;  /* 0x0000000620147981 */ /* 0x000166000c1e9900 */
[----:B------:R-:W-:Y:S01]  /*50c0*/  IMAD.WIDE.U32 R10, R23, 0x4, R14 ;  /* 0x00000004170a7825 */ /* 0x000fe200078e000e */
[----:B------:R-:W-:Y:S01]  /*50d0*/  IADD3 R23, PT, PT, R3, 0x15200, RZ ;  /* 0x0001520003177810 */ /* 0x000fe20007ffe0ff */
[----:B------:R-:W5:Y:S01]  /*50e0*/  LDG.E.CONSTANT R6, desc[UR6][R6.64] ;  /* 0x0000000606067981 */ /* 0x000f62000c1e9900 */
[----:B------:R-:W-:Y:S01]  /*50f0*/  IADD3 R28, PT, PT, R25, R22, R28 ;  /* 0x00000016191c7210 */ /* 0x000fe20007ffe01c */
[----:B------:R-:W-:Y:S02]  /*5100*/  VIADD R25, R3, 0x15300 ;  /* 0x0001530003197836 */ /* 0x000fe40000000000 */
[--C-:B------:R-:W-:Y:S01]  /*5110*/  IMAD.WIDE.U32 R22, R23, 0x4, R14.reuse ;  /* 0x0000000417167825 */ /* 0x100fe200078e000e */
[----:B------:R1:W5:Y:S03]  /*5120*/  LDG.E.CONSTANT R7, desc[UR6][R10.64] ;  /* 0x000000060a077981 */ /* 0x000366000c1e9900 */
[----:B------:R-:W-:-:S02]  /*5130*/  IMAD.WIDE.U32 R24, R25, 0x4, R14 ;  /* 0x0000000419187825 */ /* 0x000fc400078e000e */
[----:B------:R-:W5:Y:S04]  /*5140*/  LDG.E.CONSTANT R22, desc[UR6][R22.64] ;  /* 0x0000000616167981 */ /* 0x000f68000c1e9900 */
[----:B------:R1:W5:Y:S01]  /*5150*/  LDG.E.CONSTANT R23, desc[UR6][R24.64] ;  /* 0x0000000618177981 */ /* 0x000362000c1e9900 */
[C---:B------:R-:W-:Y:S02]  /*5160*/  IADD3 R31, PT, PT, R3.reuse, 0x15400, RZ ;  /* 0x00015400031f7810 */ /* 0x040fe40007ffe0ff */
        /* <DEDUP_REMOVED lines=11> */
[----:B0-----:R-:W-:Y:S01]  /*5220*/  IMAD.WIDE.U32 R10, R31, 0x4, R14 ;  /* 0x000000041f0a7825 */ /* 0x001fe200078e000e */
[----:B----4-:R-:W-:-:S03]  /*5230*/  IADD3 R9, PT, PT, R21, R18, R9 ;  /* 0x0000001215097210 */ /* 0x010fc60007ffe009 */
[C---:B------:R-:W-:Y:S01]  /*5240*/  VIADD R21, R3.reuse, 0x15600 ;  /* 0x0001560003157836 */ /* 0x040fe20000000000 */
[----:B------:R-:W-:Y:S01]  /*5250*/  IADD3 R31, PT, PT, R3, 0x15b00, RZ ;  /* 0x00015b00031f7810 */ /* 0x000fe20007ffe0ff */
[----:B------:R-:W4:Y:S01]  /*5260*/  LDG.E.CONSTANT R11, desc[UR6][R10.64] ;  /* 0x000000060a0b7981 */ /* 0x000f22000c1e9900 */
[----:B---3--:R-:W-:-:S03]  /*5270*/  IADD3 R9, PT, PT, R17, R12, R9 ;  /* 0x0000000c11097210 */ /* 0x008fc60007ffe009 */
[----:B------:R0:W2:Y:S01]  /*5280*/  LDG.E.CONSTANT R17, desc[UR6][R24.64] ;  /* 0x0000000618117981 */ /* 0x0000a2000c1e9900 */
[----:B------:R-:W-:Y:S01]  /*5290*/  IMAD.WIDE.U32 R30, R31, 0x4, R14 ;  /* 0x000000041f1e7825 */ /* 0x000fe200078e000e */
[----:B-----5:R-:W-:-:S03]  /*52a0*/  IADD3 R4, PT, PT, R19, R4, R9 ;  /* 0x0000000413047210 */ /* 0x020fc60007ffe009 */
[----:B------:R-:W-:Y:S02]  /*52b0*/  VIADD R9, R3, 0x15900 ;  /* 0x0001590003097836 */ /* 0x000fe40000000000 */
[----:B------:R-:W-:Y:S01]  /*52c0*/  IMAD.WIDE.U32 R18, R21, 0x4, R14 ;  /* 0x0000000415127825 */ /* 0x000fe200078e000e */
[----:B------:R-:W-:Y:S02]  /*52d0*/  IADD3 R4, PT, PT, R13, R8, R4 ;  /* 0x000000080d047210 */ /* 0x000fe40007ffe004 */
[----:B0-----:R-:W-:Y:S01]  /*52e0*/  IADD3 R25, PT, PT, R3, 0x15a00, RZ ;  /* 0x00015a0003197810 */ /* 0x001fe20007ffe0ff */
[--C-:B------:R-:W-:Y:S02]  /*52f0*/  IMAD.WIDE.U32 R12, R33, 0x4, R14.reuse ;  /* 0x00000004210c7825 */ /* 0x100fe400078e000e */
[----:B------:R-:W4:Y:S02]  /*5300*/  LDG.E.CONSTANT R18, desc[UR6][R18.64] ;  /* 0x0000000612127981 */ /* 0x000f24000c1e9900 */
[--C-:B------:R-:W-:Y:S01]  /*5310*/  IMAD.WIDE.U32 R8, R9, 0x4, R14.reuse ;  /* 0x0000000409087825 */ /* 0x100fe200078e000e */
[----:B------:R-:W-:Y:S01]  /*5320*/  IADD3 R21, PT, PT, R3, 0x15d00, RZ ;  /* 0x00015d0003157810 */ /* 0x000fe20007ffe0ff */
[----:B------:R-:W3:Y:S02]  /*5330*/  LDG.E.CONSTANT R12, desc[UR6][R12.64] ;  /* 0x000000060c0c7981 */ /* 0x000ee4000c1e9900 */
[----:B------:R-:W-:-:S02]  /*5340*/  IMAD.WIDE.U32 R24, R25, 0x4, R14 ;  /* 0x0000000419187825 */ /* 0x000fc400078e000e */
[----:B------:R-:W3:Y:S01]  /*5350*/  LDG.E.CONSTANT R9, desc[UR6][R8.64] ;  /* 0x0000000608097981 */ /* 0x000ee2000c1e9900 */
[----:B------:R-:W-:Y:S01]  /*5360*/  IADD3 R16, PT, PT, R27, R16, R4 ;  /* 0x000000101b107210 */ /* 0x000fe20007ffe004 */
[C---:B------:R-:W-:Y:S02]  /*5370*/  VIADD R27, R3.reuse, 0x15c00 ;  /* 0x00015c00031b7836 */ /* 0x040fe40000000000 */
[----:B------:R-:W5:Y:S04]  /*5380*/  LDG.E.CONSTANT R24, desc[UR6][R24.64] ;  /* 0x0000000618187981 */ /* 0x000f68000c1e9900 */
[----:B------:R-:W5:Y:S01]  /*5390*/  LDG.E.CONSTANT R19, desc[UR6][R30.64] ;  /* 0x000000061e137981 */ /* 0x000f62000c1e9900 */
[----:B------:R-:W-:-:S03]  /*53a0*/  IADD3 R33, PT, PT, R3, 0x16000, RZ ;  /* 0x0001600003217810 */ /* 0x000fc60007ffe0ff */
[----:B------:R-:W5:Y:S01]  /*53b0*/  LDG.E.CONSTANT R8, desc[UR6][R36.64] ;  /* 0x0000000624087981 */ /* 0x000f62000c1e9900 */
[----:B------:R-:W-:Y:S01]  /*53c0*/  IADD3 R16, PT, PT, R29, R20, R16 ;  /* 0x000000141d107210 */ /* 0x000fe20007ffe010 */
[--C-:B------:R-:W-:Y:S02]  /*53d0*/  IMAD.WIDE.U32 R28, R27, 0x4, R14.reuse ;  /* 0x000000041b1c7825 */ /* 0x100fe400078e000e */
[----:B------:R-:W5:Y:S02]  /*53e0*/  LDG.E.CONSTANT R25, desc[UR6][R34.64] ;  /* 0x0000000622197981 */ /* 0x000f64000c1e9900 */
[----:B------:R-:W-:Y:S02]  /*53f0*/  IMAD.WIDE.U32 R20, R21, 0x4, R14 ;  /* 0x0000000415147825 */ /* 0x000fe400078e000e */
[----:B------:R-:W5:Y:S04]  /*5400*/  LDG.E.CONSTANT R13, desc[UR6][R28.64] ;  /* 0x000000061c0d7981 */ /* 0x000f68000c1e9900 */
[----:B------:R0:W5:Y:S01]  /*5410*/  LDG.E.CONSTANT R4, desc[UR6][R20.64] ;  /* 0x0000000614047981 */ /* 0x000162000c1e9900 */
[----:B------:R-:W-:-:S02]  /*5420*/  IADD3 R16, PT, PT, R7, R6, R16 ;  /* 0x0000000607107210 */ /* 0x000fc40007ffe010 */
[----:B------:R-:W-:Y:S01]  /*5430*/  IADD3 R7, PT, PT, R3, 0x16100, RZ ;  /* 0x0001610003077810 */ /* 0x000fe20007ffe0ff */
[----:B------:R-:W-:Y:S01]  /*5440*/  IMAD.WIDE.U32 R32, R33, 0x4, R14 ;  /* 0x0000000421207825 */ /* 0x000fe200078e000e */
[----:B0-----:R-:W-:-:S03]  /*5450*/  IADD3 R21, PT, PT, R3, 0x16300, RZ ;  /* 0x0001630003157810 */ /* 0x001fc60007ffe0ff */
[----:B------:R-:W-:Y:S01]  /*5460*/  IMAD.WIDE.U32 R30, R7, 0x4, R14 ;  /* 0x00000004071e7825 */ /* 0x000fe200078e000e */
[----:B------:R-:W5:Y:S03]  /*5470*/  LDG.E.CONSTANT R10, desc[UR6][R32.64] ;  /* 0x00000006200a7981 */ /* 0x000f66000c1e9900 */
[----:B------:R-:W-:Y:S01]  /*5480*/  VIADD R7, R3, 0x16200 ;  /* 0x0001620003077836 */ /* 0x000fe20000000000 */
[----:B------:R0:W5:Y:S01]  /*5490*/  LDG.E.CONSTANT R27, desc[UR6][R30.64] ;  /* 0x000000061e1b7981 */ /* 0x000162000c1e9900 */
[----:B------:R-:W-:Y:S02]  /*54a0*/  IADD3 R16, PT, PT, R23, R22, R16 ;  /* 0x0000001617107210 */ /* 0x000fe40007ffe010 */
        /* <DEDUP_REMOVED lines=19> */
[----:B------:R-:W-:Y:S01]  /*55e0*/  IMAD.WIDE.U32 R28, R17, 0x4, R14 ;  /* 0x00000004111c7825 */ /* 0x000fe200078e000e */
[----:B----4-:R-:W-:-:S03]  /*55f0*/  IADD3 R11, PT, PT, R11, R18, R16 ;  /* 0x000000120b0b7210 */ /* 0x010fc60007ffe010 */
[----:B------:R-:W-:Y:S01]  /*5600*/  IMAD.WIDE.U32 R16, R31, 0x4, R14 ;  /* 0x000000041f107825 */ /* 0x000fe200078e000e */
[----:B------:R-:W-:-:S04]  /*5610*/  IADD3 R31, PT, PT, R3, 0x16900, RZ ;  /* 0x00016900031f7810 */ /* 0x000fc80007ffe0ff */
[----:B------:R-:W2:Y:S01]  /*5620*/  LDG.E.CONSTANT R20, desc[UR6][R16.64] ;  /* 0x0000000610147981 */ /* 0x000ea2000c1e9900 */
[----:B---3--:R-:W-:-:S03]  /*5630*/  IADD3 R11, PT, PT, R9, R12, R11 ;  /* 0x0000000c090b7210 */ /* 0x008fc60007ffe00b */
[----:B------:R0:W2:Y:S01]  /*5640*/  LDG.E.CONSTANT R9, desc[UR6][R28.64] ;  /* 0x000000061c097981 */ /* 0x0000a2000c1e9900 */
[----:B-----5:R-:W-:Y:S01]  /*5650*/  IADD3 R24, PT, PT, R19, R24, R11 ;  /* 0x0000001813187210 */ /* 0x020fe20007ffe00b */
[----:B------:R-:W-:Y:S02]  /*5660*/  VIADD R11, R3, 0x16b00 ;  /* 0x00016b00030b7836 */ /* 0x000fe40000000000 */
        /* <DEDUP_REMOVED lines=12> */
[----:B------:R-:W-:-:S05]  /*5730*/  IMAD.WIDE.U32 R24, R31, 0x4, R14 ;  /* 0x000000041f187825 */ /* 0x000fca00078e000e */
[----:B------:R1:W5:Y:S01]  /*5740*/  LDG.E.CONSTANT R19, desc[UR6][R24.64] ;  /* 0x0000000618137981 */ /* 0x000362000c1e9900 */
[----:B0-----:R-:W-:-:S03]  /*5750*/  IMAD.WIDE.U32 R12, R23, 0x4, R14 ;  /* 0x00000004170c7825 */ /* 0x001fc600078e000e */
[----:B------:R-:W5:Y:S01]  /*5760*/  LDG.E.CONSTANT R17, desc[UR6][R34.64] ;  /* 0x0000000622117981 */ /* 0x000f62000c1e9900 */
[----:B------:R-:W-:-:S03]  /*5770*/  VIADD R23, R3, 0x16e00 ;  /* 0x00016e0003177836 */ /* 0x000fc60000000000 */
[----:B------:R0:W5:Y:S01]  /*5780*/  LDG.E.CONSTANT R4, desc[UR6][R12.64] ;  /* 0x000000060c047981 */ /* 0x000162000c1e9900 */
[----:B------:R-:W-:Y:S01]  /*5790*/  IADD3 R10, PT, PT, R27, R10, R8 ;  /* 0x0000000a1b0a7210 */ /* 0x000fe20007ffe008 */
[----:B------:R-:W-:Y:S01]  /*57a0*/  IMAD.WIDE.U32 R30, R23, 0x4, R14 ;  /* 0x00000004171e7825 */ /* 0x000fe200078e000e */
[C---:B------:R-:W-:Y:S02]  /*57b0*/  IADD3 R23, PT, PT, R3.reuse, 0x17000, RZ ;  /* 0x0001700003177810 */ /* 0x040fe40007ffe0ff */
[----:B------:R-:W-:Y:S02]  /*57c0*/  IADD3 R33, PT, PT, R3, 0x17200, RZ ;  /* 0x0001720003217810 */ /* 0x000fe40007ffe0ff */
[----:B------:R0:W5:Y:S01]  /*57d0*/  LDG.E.CONSTANT R8, desc[UR6][R30.64] ;  /* 0x000000061e087981 */ /* 0x000162000c1e9900 */
[----:B------:R-:W-:Y:S01]  /*57e0*/  IADD3 R6, PT, PT, R21, R6, R10 ;  /* 0x0000000615067210 */ /* 0x000fe20007ffe00a */
[--C-:B-1----:R-:W-:Y:S01]  /*57f0*/  IMAD.WIDE.U32 R24, R23, 0x4, R14.reuse ;  /* 0x0000000417187825 */ /* 0x102fe200078e000e */
[----:B0-----:R-:W-:Y:S01]  /*5800*/  IADD3 R13, PT, PT, R3, 0x17300, RZ ;  /* 0x00017300030d7810 */ /* 0x001fe20007ffe0ff */
[----:B------:R-:W5:Y:S02]  /*5810*/  LDG.E.CONSTANT R10, desc[UR6][R36.64] ;  /* 0x00000006240a7981 */ /* 0x000f64000c1e9900 */
[----:B------:R-:W-:-:S02]  /*5820*/  IMAD.WIDE.U32 R32, R33, 0x4, R14 ;  /* 0x0000000421207825 */ /* 0x000fc400078e000e */
[----:B------:R0:W5:Y:S01]  /*5830*/  LDG.E.CONSTANT R21, desc[UR6][R24.64] ;  /* 0x0000000618157981 */ /* 0x000162000c1e9900 */
[----:B------:R-:W-:Y:S01]  /*5840*/  IADD3 R26, PT, PT, R7, R22, R6 ;  /* 0x00000016071a7210 */ /* 0x000fe20007ffe006 */
[--C-:B------:R-:W-:Y:S01]  /*5850*/  IMAD.WIDE.U32 R30, R13, 0x4, R14.reuse ;  /* 0x000000040d1e7825 */ /* 0x100fe200078e000e */
[C---:B------:R-:W-:Y:S01]  /*5860*/  IADD3 R13, PT, PT, R3.reuse, 0x17500, RZ ;  /* 0x00017500030d7810 */ /* 0x040fe20007ffe0ff */
[----:B------:R1:W5:Y:S02]  /*5870*/  LDG.E.CONSTANT R28, desc[UR6][R32.64] ;  /* 0x00000006201c7981 */ /* 0x000364000c1e9900 */
[C---:B------:R-:W-:Y:S01]  /*5880*/  VIADD R7, R3.reuse, 0x17400 ;  /* 0x0001740003077836 */ /* 0x040fe20000000000 */
[----:B------:R-:W-:Y:S01]  /*5890*/  IADD3 R23, PT, PT, R3, 0x17600, RZ ;  /* 0x0001760003177810 */ /* 0x000fe20007ffe0ff */
[----:B------:R1:W5:Y:S02]  /*58a0*/  LDG.E.CONSTANT R27, desc[UR6][R30.64] ;  /* 0x000000061e1b7981 */ /* 0x000364000c1e9900 */
[----:B------:R-:W-:Y:S01]  /*58b0*/  IMAD.WIDE.U32 R6, R7, 0x4, R14 ;  /* 0x0000000407067825 */ /* 0x000fe200078e000e */
[----:B0-----:R-:W-:-:S03]  /*58c0*/  IADD3 R25, PT, PT, R3, 0x17700, RZ ;  /* 0x0001770003197810 */ /* 0x001fc60007ffe0ff */
[--C-:B------:R-:W-:Y:S02]  /*58d0*/  IMAD.WIDE.U32 R12, R13, 0x4, R14.reuse ;  /* 0x000000040d0c7825 */ /* 0x100fe400078e000e */
[----:B------:R-:W5:Y:S02]  /*58e0*/  LDG.E.CONSTANT R6, desc[UR6][R6.64] ;  /* 0x0000000606067981 */ /* 0x000f64000c1e9900 */
[----:B------:R-:W-:-:S04]  /*58f0*/  IMAD.WIDE.U32 R22, R23, 0x4, R14 ;  /* 0x0000000417167825 */ /* 0x000fc800078e000e */
[----:B------:R-:W-:Y:S02]  /*5900*/  IMAD.WIDE.U32 R24, R25, 0x4, R14 ;  /* 0x0000000419187825 */ /* 0x000fe400078e000e */
[----:B------:R-:W5:Y:S04]  /*5910*/  LDG.E.CONSTANT R22, desc[UR6][R22.64] ;  /* 0x0000000616167981 */ /* 0x000f68000c1e9900 */
[----:B------:R0:W5:Y:S04]  /*5920*/  LDG.E.CONSTANT R7, desc[UR6][R12.64] ;  /* 0x000000060c077981 */ /* 0x000168000c1e9900 */
[----:B------:R0:W5:Y:S01]  /*5930*/  LDG.E.CONSTANT R23, desc[UR6][R24.64] ;  /* 0x0000000618177981 */ /* 0x000162000c1e9900 */
[C---:B-1----:R-:W-:Y:S01]  /*5940*/  IADD3 R33, PT, PT, R3.reuse, 0x17900, RZ ;  /* 0x0001790003217810 */ /* 0x042fe20007ffe0ff */
[----:B------:R-:W-:-:S04]  /*5950*/  VIADD R31, R3, 0x17800 ;  /* 0x00017800031f7836 */ /* 0x000fc80000000000 */
[----:B0-----:R-:W-:-:S04]  /*5960*/  IMAD.WIDE.U32 R12, R33, 0x4, R14 ;  /* 0x00000004210c7825 */ /* 0x001fc800078e000e */
[----:B------:R-:W-:Y:S01]  /*5970*/  IMAD.WIDE.U32 R24, R31, 0x4, R14 ;  /* 0x000000041f187825 */ /* 0x000fe200078e000e */
[----:B------:R-:W-:-:S03]  /*5980*/  IADD3 R31, PT, PT, R3, 0x17b00, RZ ;  /* 0x00017b00031f7810 */ /* 0x000fc60007ffe0ff */
[C---:B------:R-:W-:Y:S01]  /*5990*/  VIADD R33, R3.reuse, 0x17c00 ;  /* 0x00017c0003217836 */ /* 0x040fe20000000000 */
[C---:B------:R-:W-:Y:S02]  /*59a0*/  IADD3 R37, PT, PT, R3.reuse, 0x18200, RZ ;  /* 0x0001820003257810 */ /* 0x040fe40007ffe0ff */
[----:B------:R-:W-:-:S03]  /*59b0*/  IADD3 R35, PT, PT, R3, 0x18300, RZ ;  /* 0x0001830003237810 */ /* 0x000fc60007ffe0ff */
[----:B------:R-:W-:-:S04]  /*59c0*/  IMAD.WIDE.U32 R36, R37, 0x4, R14 ;  /* 0x0000000425247825 */ /* 0x000fc800078e000e */
[----:B------:R-:W-:Y:S01]  /*59d0*/  IMAD.WIDE.U32 R34, R35, 0x4, R14 ;  /* 0x0000000423227825 */ /* 0x000fe200078e000e */
[----:B--2---:R-:W-:Y:S02]  /*59e0*/  IADD3 R9, PT, PT, R20, R9, R26 ;  /* 0x0000000914097210 */ /* 0x004fe40007ffe01a */
[----:B------:R0:W2:Y:S02]  /*59f0*/  LDG.E.CONSTANT R20, desc[UR6][R12.64] ;  /* 0x000000060c147981 */ /* 0x0000a4000c1e9900 */
[----:B---3--:R-:W-:Y:S02]  /*5a00*/  IADD3 R9, PT, PT, R29, R18, R9 ;  /* 0x000000121d097210 */ /* 0x008fe40007ffe009 */
[----:B------:R-:W-:Y:S01]  /*5a10*/  IADD3 R29, PT, PT, R3, 0x17a00, RZ ;  /* 0x00017a00031d7810 */ /* 0x000fe20007ffe0ff */
[----:B0-----:R-:W-:Y:S01]  /*5a20*/  IMAD.WIDE.U32 R12, R31, 0x4, R14 ;  /* 0x000000041f0c7825 */ /* 0x001fe200078e000e */
[----:B----4-:R-:W-:-:S05]  /*5a30*/  IADD3 R9, PT, PT, R11, R16, R9 ;  /* 0x000000100b097210 */ /* 0x010fca0007ffe009 */
[----:B------:R-:W3:Y:S01]  /*5a40*/  LDG.E.CONSTANT R13, desc[UR6][R12.64] ;  /* 0x000000060c0d7981 */ /* 0x000ee2000c1e9900 */
[----:B------:R-:W-:-:S03]  /*5a50*/  IADD3 R31, PT, PT, R3, 0x17f00, RZ ;  /* 0x00017f00031f7810 */ /* 0x000fc60007ffe0ff */
[----:B------:R0:W2:Y:S01]  /*5a60*/  LDG.E.CONSTANT R11, desc[UR6][R24.64] ;  /* 0x00000006180b7981 */ /* 0x0000a2000c1e9900 */
[----:B-----5:R-:W-:Y:S01]  /*5a70*/  IADD3 R4, PT, PT, R19, R4, R9 ;  /* 0x0000000413047210 */ /* 0x020fe20007ffe009 */
[----:B------:R-:W-:Y:S01]  /*5a80*/  IMAD.WIDE.U32 R18, R29, 0x4, R14 ;  /* 0x000000041d127825 */ /* 0x000fe200078e000e */
[C---:B------:R-:W-:Y:S02]  /*5a90*/  IADD3 R9, PT, PT, R3.reuse, 0x17d00, RZ ;  /* 0x00017d0003097810 */ /* 0x040fe40007ffe0ff */
[----:B0-----:R-:W-:-:S03]  /*5aa0*/  IADD3 R25, PT, PT, R3, 0x17e00, RZ ;  /* 0x00017e0003197810 */ /* 0x001fc60007ffe0ff */
[----:B------:R-:W3:Y:S01]  /*5ab0*/  LDG.E.CONSTANT R18, desc[UR6][R18.64] ;  /* 0x0000000612127981 */ /* 0x000ee2000c1e9900 */
[----:B------:R-:W-:Y:S01]  /*5ac0*/  IADD3 R4, PT, PT, R17, R8, R4 ;  /* 0x0000000811047210 */ /* 0x000fe20007ffe004 */
[----:B------:R-:W-:-:S04]  /*5ad0*/  IMAD.WIDE.U32 R16, R33, 0x4, R14 ;  /* 0x0000000421107825 */ /* 0x000fc800078e000e */
[----:B------:R-:W-:Y:S02]  /*5ae0*/  IMAD.WIDE.U32 R8, R9, 0x4, R14 ;  /* 0x0000000409087825 */ /* 0x000fe400078e000e */
[----:B------:R-:W4:Y:S01]  /*5af0*/  LDG.E.CONSTANT R16, desc[UR6][R16.64] ;  /* 0x0000000610107981 */ /* 0x000f22000c1e9900 */
[----:B------:R-:W-:Y:S01]  /*5b00*/  IADD3 R10, PT, PT, R10, R21, R4 ;  /* 0x000000150a0a7210 */ /* 0x000fe20007ffe004 */
[--C-:B------:R-:W-:Y:S01]  /*5b10*/  IMAD.WIDE.U32 R24, R25, 0x4, R14.reuse ;  /* 0x0000000419187825 */ /* 0x100fe200078e000e */
[----:B------:R-:W-:Y:S01]  /*5b20*/  IADD3 R21, PT, PT, R3, 0x18100, RZ ;  /* 0x0001810003157810 */ /* 0x000fe20007ffe0ff */
[----:B------:R-:W4:Y:S02]  /*5b30*/  LDG.E.CONSTANT R9, desc[UR6][R8.64] ;  /* 0x0000000608097981 */ /* 0x000f24000c1e9900 */
[----:B------:R-:W-:Y:S02]  /*5b40*/  IMAD.WIDE.U32 R30, R31, 0x4, R14 ;  /* 0x000000041f1e7825 */ /* 0x000fe400078e000e */
[----:B------:R-:W5:Y:S02]  /*5b50*/  LDG.E.CONSTANT R24, desc[UR6][R24.64] ;  /* 0x0000000618187981 */ /* 0x000f64000c1e9900 */
[----:B------:R-:W-:Y:S01]  /*5b60*/  VIADD R29, R3, 0x18000 ;  /* 0x00018000031d7836 */ /* 0x000fe20000000000 */
[----:B------:R-:W-:Y:S01]  /*5b70*/  IADD3 R10, PT, PT, R27, R28, R10 ;  /* 0x0000001c1b0a7210 */ /* 0x000fe20007ffe00a */
[--C-:B------:R-:W-:Y:S01]  /*5b80*/  IMAD.WIDE.U32 R26, R21, 0x4, R14.reuse ;  /* 0x00000004151a7825 */ /* 0x100fe200078e000e */
[----:B------:R0:W5:Y:S03]  /*5b90*/  LDG.E.CONSTANT R19, desc[UR6][R30.64] ;  /* 0x000000061e137981 */ /* 0x000166000c1e9900 */
[--C-:B------:R-:W-:Y:S01]  /*5ba0*/  IMAD.WIDE.U32 R28, R29, 0x4, R14.reuse ;  /* 0x000000041d1c7825 */ /* 0x100fe200078e000e */
[----:B------:R1:W5:Y:S03]  /*5bb0*/  LDG.E.CONSTANT R17, desc[UR6][R26.64] ;  /* 0x000000061a117981 */ /* 0x000366000c1e9900 */
[----:B------:R-:W-:Y:S01]  /*5bc0*/  VIADD R33, R3, 0x18400 ;  /* 0x0001840003217836 */ /* 0x000fe20000000000 */
[----:B------:R1:W5:Y:S03]  /*5bd0*/  LDG.E.CONSTANT R4, desc[UR6][R28.64] ;  /* 0x000000061c047981 */ /* 0x000366000c1e9900 */
[----:B------:R-:W-:Y:S01]  /*5be0*/  IMAD.WIDE.U32 R32, R33, 0x4, R14 ;  /* 0x0000000421207825 */ /* 0x000fe200078e000e */
[----:B------:R-:W5:Y:S04]  /*5bf0*/  LDG.E.CONSTANT R21, desc[UR6][R36.64] ;  /* 0x0000000624157981 */ /* 0x000f68000c1e9900 */
[----:B------:R-:W5:Y:S01]  /*5c00*/  LDG.E.CONSTANT R8, desc[UR6][R34.64] ;  /* 0x0000000622087981 */ /* 0x000f62000c1e9900 */
[----:B------:R-:W-:-:S02]  /*5c10*/  IADD3 R6, PT, PT, R7, R6, R10 ;  /* 0x0000000607067210 */ /* 0x000fc40007ffe00a */
[----:B------:R-:W-:Y:S01]  /*5c20*/  IADD3 R7, PT, PT, R3, 0x18500, RZ ;  /* 0x0001850003077810 */ /* 0x000fe20007ffe0ff */
[----:B------:R-:W5:Y:S01]  /*5c30*/  LDG.E.CONSTANT R10, desc[UR6][R32.64] ;  /* 0x00000006200a7981 */ /* 0x000f62000c1e9900 */
[----:B------:R-:W-:-:S03]  /*5c40*/  IADD3 R12, PT, PT, R23, R22, R6 ;  /* 0x00000016170c7210 */ /* 0x000fc60007ffe006 */
[--C-:B0-----:R-:W-:Y:S01]  /*5c50*/  IMAD.WIDE.U32 R30, R7, 0x4, R14.reuse ;  /* 0x00000004071e7825 */ /* 0x101fe200078e000e */
[C---:B------:R-:W-:Y:S02]  /*5c60*/  IADD3 R7, PT, PT, R3.reuse, 0x18600, RZ ;  /* 0x0001860003077810 */ /* 0x040fe40007ffe0ff */
[C---:B------:R-:W-:Y:S01]  /*5c70*/  IADD3 R23, PT, PT, R3.reuse, 0x18700, RZ ;  /* 0x0001870003177810 */ /* 0x040fe20007ffe0ff */
[----:B-1----:R-:W-:Y:S01]  /*5c80*/  VIADD R27, R3, 0x18800 ;  /* 0x00018800031b7836 */ /* 0x002fe20000000000 */
[----:B------:R0:W5:Y:S01]  /*5c90*/  LDG.E.CONSTANT R25, desc[UR6][R30.64] ;  /* 0x000000061e197981 */ /* 0x000162000c1e9900 */
[----:B------:R-:W-:Y:S01]  /*5ca0*/  IMAD.WIDE.U32 R6, R7, 0x4, R14 ;  /* 0x0000000407067825 */ /* 0x000fe200078e000e */
[----:B------:R-:W-:-:S03]  /*5cb0*/  IADD3 R29, PT, PT, R3, 0x18900, RZ ;  /* 0x00018900031d7810 */ /* 0x000fc60007ffe0ff */
[--C-:B------:R-:W-:Y:S02]  /*5cc0*/  IMAD.WIDE.U32 R22, R23, 0x4, R14.reuse ;  /* 0x0000000417167825 */ /* 0x100fe400078e000e */
[----:B------:R-:W5:Y:S02]  /*5cd0*/  LDG.E.CONSTANT R6, desc[UR6][R6.64] ;  /* 0x0000000606067981 */ /* 0x000f64000c1e9900 */
[--C-:B------:R-:W-:Y:S02]  /*5ce0*/  IMAD.WIDE.U32 R26, R27, 0x4, R14.reuse ;  /* 0x000000041b1a7825 */ /* 0x100fe400078e000e */
[----:B------:R-:W5:Y:S02]  /*5cf0*/  LDG.E.CONSTANT R23, desc[UR6][R22.64] ;  /* 0x0000000616177981 */ /* 0x000f64000c1e9900 */
[----:B------:R-:W-:Y:S02]  /*5d00*/  IMAD.WIDE.U32 R28, R29, 0x4, R14 ;  /* 0x000000041d1c7825 */ /* 0x000fe400078e000e */
[----:B------:R1:W5:Y:S04]  /*5d10*/  LDG.E.CONSTANT R26, desc[UR6][R26.64] ;  /* 0x000000061a1a7981 */ /* 0x000368000c1e9900 */
[----:B------:R1:W5:Y:S01]  /*5d20*/  LDG.E.CONSTANT R7, desc[UR6][R28.64] ;  /* 0x000000061c077981 */ /* 0x000362000c1e9900 */
[----:B0-----:R-:W-:-:S02]  /*5d30*/  IADD3 R31, PT, PT, R3, 0x18a00, RZ ;  /* 0x00018a00031f7810 */ /* 0x001fc40007ffe0ff */
[C---:B------:R-:W-:Y:S01]  /*5d40*/  IADD3 R33, PT, PT, R3.reuse, 0x18b00, RZ ;  /* 0x00018b0003217810 */ /* 0x040fe20007ffe0ff */
[----:B-1----:R-:W-:Y:S02]  /*5d50*/  VIADD R27, R3, 0x18c00 ;  /* 0x00018c00031b7836 */ /* 0x002fe40000000000 */
        /* <DEDUP_REMOVED lines=22> */
[----:B------:R-:W3:Y:S02]  /*5ec0*/  LDG.E.CONSTANT R29, desc[UR6][R28.64] ;  /* 0x000000061c1d7981 */ /* 0x000ee4000c1e9900 */
[----:B------:R-:W-:Y:S02]  /*5ed0*/  VIADD R27, R3, 0x19000 ;  /* 0x00019000031b7836 */ /* 0x000fe40000000000 */
[----:B------:R0:W4:Y:S01]  /*5ee0*/  LDG.E.CONSTANT R11, desc[UR6][R12.64] ;  /* 0x000000060c0b7981 */ /* 0x000122000c1e9900 */
[----:B------:R-:W-:Y:S01]  /*5ef0*/  IADD3 R8, PT, PT, R8, R21, R4 ;  /* 0x0000001508087210 */ /* 0x000fe20007ffe004 */
[--C-:B------:R-:W-:Y:S01]  /*5f00*/  IMAD.WIDE.U32 R30, R31, 0x4, R14.reuse ;  /* 0x000000041f1e7825 */ /* 0x100fe200078e000e */
[----:B------:R-:W-:Y:S01]  /*5f10*/  IADD3 R21, PT, PT, R3, 0x19300, RZ ;  /* 0x0001930003157810 */ /* 0x000fe20007ffe0ff */
[----:B------:R-:W4:Y:S04]  /*5f20*/  LDG.E.CONSTANT R16, desc[UR6][R16.64] ;  /* 0x0000000610107981 */ /* 0x000f28000c1e9900 */
[----:B------:R-:W5:Y:S01]  /*5f30*/  LDG.E.CONSTANT R19, desc[UR6][R30.64] ;  /* 0x000000061e137981 */ /* 0x000f62000c1e9900 */
[----:B0-----:R-:W-:Y:S01]  /*5f40*/  IMAD.WIDE.U32 R12, R27, 0x4, R14 ;  /* 0x000000041b0c7825 */ /* 0x001fe200078e000e */
[----:B------:R-:W-:-:S04]  /*5f50*/  IADD3 R10, PT, PT, R25, R10, R8 ;  /* 0x0000000a190a7210 */ /* 0x000fc80007ffe008 */
[----:B------:R0:W5:Y:S01]  /*5f60*/  LDG.E.CONSTANT R4, desc[UR6][R12.64] ;  /* 0x000000060c047981 */ /* 0x000162000c1e9900 */
[----:B------:R-:W-:Y:S01]  /*5f70*/  IMAD.WIDE.U32 R24, R21, 0x4, R14 ;  /* 0x0000000415187825 */ /* 0x000fe200078e000e */
[C---:B------:R-:W-:Y:S02]  /*5f80*/  IADD3 R21, PT, PT, R3.reuse, 0x19500, RZ ;  /* 0x0001950003157810 */ /* 0x040fe40007ffe0ff */
[----:B------:R-:W5:Y:S01]  /*5f90*/  LDG.E.CONSTANT R17, desc[UR6][R34.64] ;  /* 0x0000000622117981 */ /* 0x000f62000c1e9900 */
[----:B------:R-:W-:-:S03]  /*5fa0*/  IADD3 R33, PT, PT, R3, 0x19600, RZ ;  /* 0x0001960003217810 */ /* 0x000fc60007ffe0ff */
[----:B------:R1:W5:Y:S01]  /*5fb0*/  LDG.E.CONSTANT R8, desc[UR6][R24.64] ;  /* 0x0000000618087981 */ /* 0x000362000c1e9900 */
[----:B------:R-:W-:Y:S02]  /*5fc0*/  IADD3 R6, PT, PT, R23, R6, R10 ;  /* 0x0000000617067210 */ /* 0x000fe40007ffe00a */
        /* <DEDUP_REMOVED lines=10> */
[----:B------:R-:W5:Y:S02]  /*6070*/  LDG.E.CONSTANT R26, desc[UR6][R30.64] ;  /* 0x000000061e1a7981 */ /* 0x000f64000c1e9900 */
[--C-:B------:R-:W-:Y:S02]  /*6080*/  IMAD.WIDE.U32 R6, R7, 0x4, R14.reuse ;  /* 0x0000000407067825 */ /* 0x100fe400078e000e */
[----:B------:R1:W5:Y:S02]  /*6090*/  LDG.E.CONSTANT R27, desc[UR6][R32.64] ;  /* 0x00000006201b7981 */ /* 0x000364000c1e9900 */
[--C-:B------:R-:W-:Y:S02]  /*60a0*/  IMAD.WIDE.U32 R12, R13, 0x4, R14.reuse ;  /* 0x000000040d0c7825 */ /* 0x100fe400078e000e */
[----:B------:R-:W5:Y:S02]  /*60b0*/  LDG.E.CONSTANT R6, desc[UR6][R6.64] ;  /* 0x0000000606067981 */ /* 0x000f64000c1e9900 */
[--C-:B0-----:R-:W-:Y:S01]  /*60c0*/  IMAD.WIDE.U32 R22, R25, 0x4, R14.reuse ;  /* 0x0000000419167825 */ /* 0x101fe200078e000e */
[----:B------:R-:W-:Y:S01]  /*60d0*/  IADD3 R25, PT, PT, R3, 0x19b00, RZ ;  /* 0x00019b0003197810 */ /* 0x000fe20007ffe0ff */
[----:B------:R0:W5:Y:S04]  /*60e0*/  LDG.E.CONSTANT R7, desc[UR6][R12.64] ;  /* 0x000000060c077981 */ /* 0x000168000c1e9900 */
[----:B------:R-:W-:Y:S01]  /*60f0*/  IMAD.WIDE.U32 R24, R25, 0x4, R14 ;  /* 0x0000000419187825 */ /* 0x000fe200078e000e */
[----:B------:R0:W5:Y:S05]  /*6100*/  LDG.E.CONSTANT R22, desc[UR6][R22.64] ;  /* 0x0000000616167981 */ /* 0x00016a000c1e9900 */
[----:B------:R-:W5:Y:S01]  /*6110*/  LDG.E.CONSTANT R25, desc[UR6][R24.64] ;  /* 0x0000000618197981 */ /* 0x000f62000c1e9900 */
[C---:B-1----:R-:W-:Y:S01]  /*6120*/  IADD3 R33, PT, PT, R3.reuse, 0x19d00, RZ ;  /* 0x00019d0003217810 */ /* 0x042fe20007ffe0ff */
[----:B------:R-:W-:-:S04]  /*6130*/  VIADD R31, R3, 0x19c00 ;  /* 0x00019c00031f7836 */ /* 0x000fc80000000000 */
[----:B0-----:R-:W-:Y:S01]  /*6140*/  IMAD.WIDE.U32 R12, R33, 0x4, R14 ;  /* 0x00000004210c7825 */ /* 0x001fe200078e000e */
[----:B------:R-:W-:-:S03]  /*6150*/  IADD3 R23, PT, PT, R3, 0x19e00, RZ ;  /* 0x00019e0003177810 */ /* 0x000fc60007ffe0ff */
[C---:B------:R-:W-:Y:S01]  /*6160*/  VIADD R33, R3.reuse, 0x1a000 ;  /* 0x0001a00003217836 */ /* 0x040fe20000000000 */
[C---:B------:R-:W-:Y:S02]  /*6170*/  IADD3 R35, PT, PT, R3.reuse, 0x1a500, RZ ;  /* 0x0001a50003237810 */ /* 0x040fe40007ffe0ff */
[----:B------:R-:W-:-:S03]  /*6180*/  IADD3 R37, PT, PT, R3, 0x1a700, RZ ;  /* 0x0001a70003257810 */ /* 0x000fc60007ffe0ff */
        /* <DEDUP_REMOVED lines=9> */
[----:B-----5:R-:W-:Y:S02]  /*6220*/  IADD3 R4, PT, PT, R19, R4, R9 ;  /* 0x0000000413047210 */ /* 0x020fe40007ffe009 */
[----:B------:R-:W-:Y:S01]  /*6230*/  IADD3 R9, PT, PT, R3, 0x1a100, RZ ;  /* 0x0001a10003097810 */ /* 0x000fe20007ffe0ff */
        /* <DEDUP_REMOVED lines=14> */
[----:B0-----:R-:W-:-:S03]  /*6320*/  IMAD.WIDE.U32 R8, R29, 0x4, R14 ;  /* 0x000000041d087825 */ /* 0x001fc600078e000e */
[----:B------:R-:W5:Y:S01]  /*6330*/  LDG.E.CONSTANT R12, desc[UR6][R36.64] ;  /* 0x00000006240c7981 */ /* 0x000f62000c1e9900 */
[C---:B------:R-:W-:Y:S01]  /*6340*/  VIADD R29, R3.reuse, 0x1a400 ;  /* 0x0001a400031d7836 */ /* 0x040fe20000000000 */
[----:B------:R-:W-:Y:S02]  /*6350*/  IADD3 R26, PT, PT, R26, R27, R10 ;  /* 0x0000001b1a1a7210 */ /* 0x000fe40007ffe00a */
[----:B------:R0:W5:Y:S01]  /*6360*/  LDG.E.CONSTANT R4, desc[UR6][R8.64] ;  /* 0x0000000608047981 */ /* 0x000162000c1e9900 */
[----:B------:R-:W-:Y:S01]  /*6370*/  IADD3 R27, PT, PT, R3, 0x1a600, RZ ;  /* 0x0001a600031b7810 */ /* 0x000fe20007ffe0ff */
[----:B------:R-:W-:Y:S01]  /*6380*/  IMAD.WIDE.U32 R30, R29, 0x4, R14 ;  /* 0x000000041d1e7825 */ /* 0x000fe200078e000e */
[C---:B-1----:R-:W-:Y:S01]  /*6390*/  IADD3 R21, PT, PT, R3.reuse, 0x1ab00, RZ ;  /* 0x0001ab0003157810 */ /* 0x042fe20007ffe0ff */
[----:B------:R-:W5:Y:S02]  /*63a0*/  LDG.E.CONSTANT R10, desc[UR6][R34.64] ;  /* 0x00000006220a7981 */ /* 0x000f64000c1e9900 */
[----:B------:R-:W-:-:S02]  /*63b0*/  VIADD R33, R3, 0x1a800 ;  /* 0x0001a80003217836 */ /* 0x000fc40000000000 */
[----:B------:R1:W5:Y:S01]  /*63c0*/  LDG.E.CONSTANT R17, desc[UR6][R30.64] ;  /* 0x000000061e117981 */ /* 0x000362000c1e9900 */
[----:B0-----:R-:W-:Y:S02]  /*63d0*/  IADD3 R9, PT, PT, R3, 0x1a900, RZ ;  /* 0x0001a90003097810 */ /* 0x001fe40007ffe0ff */
[----:B------:R-:W-:Y:S01]  /*63e0*/  IADD3 R26, PT, PT, R7, R6, R26 ;  /* 0x00000006071a7210 */ /* 0x000fe20007ffe01a */
[----:B------:R-:W-:-:S04]  /*63f0*/  IMAD.WIDE.U32 R6, R27, 0x4, R14 ;  /* 0x000000041b067825 */ /* 0x000fc800078e000e */
[--C-:B-1----:R-:W-:Y:S01]  /*6400*/  IMAD.WIDE.U32 R30, R9, 0x4, R14.reuse ;  /* 0x00000004091e7825 */ /* 0x102fe200078e000e */
[----:B------:R-:W-:Y:S01]  /*6410*/  IADD3 R9, PT, PT, R3, 0x1aa00, RZ ;  /* 0x0001aa0003097810 */ /* 0x000fe20007ffe0ff */
[----:B------:R0:W5:Y:S02]  /*6420*/  LDG.E.CONSTANT R27, desc[UR6][R6.64] ;  /* 0x00000006061b7981 */ /* 0x000164000c1e9900 */
[----:B------:R-:W-:Y:S01]  /*6430*/  IMAD.WIDE.U32 R32, R33, 0x4, R14 ;  /* 0x0000000421207825 */ /* 0x000fe200078e000e */
[----:B------:R-:W-:Y:S02]  /*6440*/  IADD3 R22, PT, PT, R25, R22, R26 ;  /* 0x0000001619167210 */ /* 0x000fe40007ffe01a */
[----:B------:R-:W-:Y:S01]  /*6450*/  IADD3 R25, PT, PT, R3, 0x1ad00, RZ ;  /* 0x0001ad0003197810 */ /* 0x000fe20007ffe0ff */
[----:B------:R1:W5:Y:S01]  /*6460*/  LDG.E.CONSTANT R26, desc[UR6][R30.64] ;  /* 0x000000061e1a7981 */ /* 0x000362000c1e9900 */
[----:B0-----:R-:W-:-:S03]  /*6470*/  IMAD.WIDE.U32 R6, R9, 0x4, R14 ;  /* 0x0000000409067825 */ /* 0x001fc600078e000e */
[----:B------:R0:W5:Y:S01]  /*6480*/  LDG.E.CONSTANT R29, desc[UR6][R32.64] ;  /* 0x00000006201d7981 */ /* 0x000162000c1e9900 */
[----:B------:R-:W-:-:S03]  /*6490*/  IMAD.WIDE.U32 R8, R21, 0x4, R14 ;  /* 0x0000000415087825 */ /* 0x000fc600078e000e */
[----:B------:R-:W5:Y:S01]  /*64a0*/  LDG.E.CONSTANT R6, desc[UR6][R6.64] ;  /* 0x0000000606067981 */ /* 0x000f62000c1e9900 */
[----:B------:R-:W-:Y:S02]  /*64b0*/  VIADD R21, R3, 0x1ac00 ;  /* 0x0001ac0003157836 */ /* 0x000fe40000000000 */
[----:B------:R-:W-:-:S04]  /*64c0*/  IMAD.WIDE.U32 R24, R25, 0x4, R14 ;  /* 0x0000000419187825 */ /* 0x000fc800078e000e */
[----:B------:R-:W-:Y:S01]  /*64d0*/  IMAD.WIDE.U32 R20, R21, 0x4, R14 ;  /* 0x0000000415147825 */ /* 0x000fe200078e000e */
[----:B------:R0:W5:Y:S05]  /*64e0*/  LDG.E.CONSTANT R7, desc[UR6][R8.64] ;  /* 0x0000000608077981 */ /* 0x00016a000c1e9900 */
[----:B------:R-:W5:Y:S04]  /*64f0*/  LDG.E.CONSTANT R20, desc[UR6][R20.64] ;  /* 0x0000000614147981 */ /* 0x000f68000c1e9900 */
[----:B------:R0:W5:Y:S01]  /*6500*/  LDG.E.CONSTANT R21, desc[UR6][R24.64] ;  /* 0x0000000618157981 */ /* 0x000162000c1e9900 */
[----:B-1----:R-:W-:-:S02]  /*6510*/  IADD3 R31, PT, PT, R3, 0x1ae00, RZ ;  /* 0x0001ae00031f7810 */ /* 0x002fc40007ffe0ff */
[----:B0-----:R-:W-:-:S05]  /*6520*/  IADD3 R33, PT, PT, R3, 0x1af00, RZ ;  /* 0x0001af0003217810 */ /* 0x001fca0007ffe0ff */
[----:B------:R-:W-:-:S04]  /*6530*/  IMAD.WIDE.U32 R8, R33, 0x4, R14 ;  /* 0x0000000421087825 */ /* 0x000fc800078e000e */
[--C-:B------:R-:W-:Y:S01]  /*6540*/  IMAD.WIDE.U32 R24, R31, 0x4, R14.reuse ;  /* 0x000000041f187825 */ /* 0x100fe200078e000e */
[C---:B------:R-:W-:Y:S01]  /*6550*/  IADD3 R31, PT, PT, R3.reuse, 0x1b100, RZ ;  /* 0x0001b100031f7810 */ /* 0x040fe20007ffe0ff */
[----:B------:R0:W5:Y:S01]  /*6560*/  LDG.E.CONSTANT R8, desc[UR6][R8.64] ;  /* 0x0000000608087981 */ /* 0x000162000c1e9900 */
[C---:B------:R-:W-:Y:S01]  /*6570*/  IADD3 R33, PT, PT, R3.reuse, 0x1b200, RZ ;  /* 0x0001b20003217810 */ /* 0x040fe20007ffe0ff */
[C---:B------:R-:W-:Y:S01]  /*6580*/  VIADD R37, R3.reuse, 0x1b800 ;  /* 0x0001b80003257836 */ /* 0x040fe20000000000 */
[C---:B------:R-:W-:Y:S02]  /*6590*/  IADD3 R35, PT, PT, R3.reuse, 0x1b900, RZ ;  /* 0x0001b90003237810 */ /* 0x040fe40007ffe0ff */
[----:B0-----:R-:W-:Y:S01]  /*65a0*/  IADD3 R9, PT, PT, R3, 0x1b600, RZ ;  /* 0x0001b60003097810 */ /* 0x001fe20007ffe0ff */
[----:B------:R-:W-:-:S04]  /*65b0*/  IMAD.WIDE.U32 R36, R37, 0x4, R14 ;  /* 0x0000000425247825 */ /* 0x000fc800078e000e */
[----:B------:R-:W-:Y:S01]  /*65c0*/  IMAD.WIDE.U32 R34, R35, 0x4, R14 ;  /* 0x0000000423227825 */ /* 0x000fe200078e000e */
[----:B--2---:R-:W-:-:S04]  /*65d0*/  IADD3 R11, PT, PT, R11, R28, R22 ;  /* 0x0000001c0b0b7210 */ /* 0x004fc80007ffe016 */
[----:B---3--:R-:W-:Y:S02]  /*65e0*/  IADD3 R11, PT, PT, R13, R18, R11 ;  /* 0x000000120d0b7210 */ /* 0x008fe40007ffe00b */
[----:B------:R0:W2:Y:S02]  /*65f0*/  LDG.E.CONSTANT R13, desc[UR6][R24.64] ;  /* 0x00000006180d7981 */ /* 0x0000a4000c1e9900 */
[----:B----4-:R-:W-:Y:S01]  /*6600*/  IADD3 R11, PT, PT, R23, R16, R11 ;  /* 0x00000010170b7210 */ /* 0x010fe20007ffe00b */
[C---:B------:R-:W-:Y:S02]  /*6610*/  VIADD R23, R3.reuse, 0x1b000 ;  /* 0x0001b00003177836 */ /* 0x040fe40000000000 */
[----:B0-----:R-:W-:Y:S01]  /*6620*/  VIADD R25, R3, 0x1b400 ;  /* 0x0001b40003197836 */ /* 0x001fe20000000000 */
[----:B-----5:R-:W-:Y:S01]  /*6630*/  IADD3 R4, PT, PT, R19, R4, R11 ;  /* 0x0000000413047210 */ /* 0x020fe20007ffe00b */
[----:B------:R-:W-:Y:S01]  /*6640*/  IMAD.WIDE.U32 R18, R23, 0x4, R14 ;  /* 0x0000000417127825 */ /* 0x000fe200078e000e */
[----:B------:R-:W-:-:S03]  /*6650*/  IADD3 R11, PT, PT, R3, 0x1b300, RZ ;  /* 0x0001b300030b7810 */ /* 0x000fc60007ffe0ff */
[----:B------:R-:W-:Y:S01]  /*6660*/  IMAD.WIDE.U32 R22, R31, 0x4, R14 ;  /* 0x000000041f167825 */ /* 0x000fe200078e000e */
[----:B------:R-:W-:Y:S01]  /*6670*/  IADD3 R31, PT, PT, R3, 0x1b500, RZ ;  /* 0x0001b500031f7810 */ /* 0x000fe20007ffe0ff */
[----:B------:R-:W3:Y:S01]  /*6680*/  LDG.E.CONSTANT R18, desc[UR6][R18.64] ;  /* 0x0000000612127981 */ /* 0x000ee2000c1e9900 */
[----:B------:R-:W-:Y:S01]  /*6690*/  IADD3 R4, PT, PT, R10, R17, R4 ;  /* 0x000000110a047210 */ /* 0x000fe20007ffe004 */
[--C-:B------:R-:W-:Y:S02]  /*66a0*/  IMAD.WIDE.U32 R16, R33, 0x4, R14.reuse ;  /* 0x0000000421107825 */ /* 0x100fe400078e000e */
[----:B------:R-:W3:Y:S02]  /*66b0*/  LDG.E.CONSTANT R23, desc[UR6][R22.64] ;  /* 0x0000000616177981 */ /* 0x000ee4000c1e9900 */
[--C-:B------:R-:W-:Y:S02]  /*66c0*/  IMAD.WIDE.U32 R10, R11, 0x4, R14.reuse ;  /* 0x000000040b0a7825 */ /* 0x100fe400078e000e */
[----:B------:R-:W4:Y:S02]  /*66d0*/  LDG.E.CONSTANT R16, desc[UR6][R16.64] ;  /* 0x0000000610107981 */ /* 0x000f24000c1e9900 */
[----:B------:R-:W-:-:S02]  /*66e0*/  IMAD.WIDE.U32 R24, R25, 0x4, R14 ;  /* 0x0000000419187825 */ /* 0x000fc400078e000e */
[----:B------:R-:W4:Y:S01]  /*66f0*/  LDG.E.CONSTANT R11, desc[UR6][R10.64] ;  /* 0x000000060a0b7981 */ /* 0x000f22000c1e9900 */
[----:B------:R-:W-:Y:S01]  /*6700*/  IADD3 R12, PT, PT, R12, R27, R4 ;  /* 0x0000001b0c0c7210 */ /* 0x000fe20007ffe004 */
[----:B------:R-:W-:Y:S01]  /*6710*/  IMAD.WIDE.U32 R30, R31, 0x4, R14 ;  /* 0x000000041f1e7825 */ /* 0x000fe200078e000e */
[----:B------:R-:W-:Y:S01]  /*6720*/  IADD3 R27, PT, PT, R3, 0x1b700, RZ ;  /* 0x0001b700031b7810 */ /* 0x000fe20007ffe0ff */
        /* <DEDUP_REMOVED lines=14> */
[C---:B-1----:R-:W-:Y:S01]  /*6810*/  IADD3 R27, PT, PT, R3.reuse, 0x1be00, RZ ;  /* 0x0001be00031b7810 */ /* 0x042fe20007ffe0ff */
[----:B------:R-:W5:Y:S02]  /*6820*/  LDG.E.CONSTANT R25, desc[UR6][R32.64] ;  /* 0x0000000620197981 */ /* 0x000f64000c1e9900 */
[C---:B------:R-:W-:Y:S01]  /*6830*/  VIADD R7, R3.reuse, 0x1bc00 ;  /* 0x0001bc0003077836 */ /* 0x040fe20000000000 */
[----:B------:R-:W-:Y:S01]  /*6840*/  IADD3 R29, PT, PT, R3, 0x1bf00, RZ ;  /* 0x0001bf00031d7810 */ /* 0x000fe20007ffe0ff */
[----:B------:R0:W5:Y:S01]  /*6850*/  LDG.E.CONSTANT R22, desc[UR6][R30.64] ;  /* 0x000000061e167981 */ /* 0x000162000c1e9900 */
[----:B------:R-:W-:Y:S02]  /*6860*/  IADD3 R12, PT, PT, R21, R20, R12 ;  /* 0x00000014150c7210 */ /* 0x000fe40007ffe00c */
[----:B------:R-:W-:Y:S01]  /*6870*/  IADD3 R21, PT, PT, R3, 0x1bd00, RZ ;  /* 0x0001bd0003157810 */ /* 0x000fe20007ffe0ff */
[----:B------:R-:W-:-:S04]  /*6880*/  IMAD.WIDE.U32 R6, R7, 0x4, R14 ;  /* 0x0000000407067825 */ /* 0x000fc800078e000e */
        /* <DEDUP_REMOVED lines=8> */
[C---:B-1----:R-:W-:Y:S01]  /*6910*/  IADD3 R27, PT, PT, R3.reuse, 0x1c200, RZ ;  /* 0x0001c200031b7810 */ /* 0x042fe20007ffe0ff */
[C---:B------:R-:W-:Y:S02]  /*6920*/  VIADD R33, R3.reuse, 0x1c400 ;  /* 0x0001c40003217836 */ /* 0x040fe40000000000 */
[C---:B------:R-:W-:Y:S01]  /*6930*/  VIADD R35, R3.reuse, 0x1c800 ;  /* 0x0001c80003237836 */ /* 0x040fe20000000000 */
[----:B------:R-:W-:-:S03]  /*6940*/  IADD3 R37, PT, PT, R3, 0x1ca00, RZ ;  /* 0x0001ca0003257810 */ /* 0x000fc60007ffe0ff */
[----:B------:R-:W-:-:S04]  /*6950*/  IMAD.WIDE.U32 R34, R35, 0x4, R14 ;  /* 0x0000000423227825 */ /* 0x000fc800078e000e */
[----:B------:R-:W-:Y:S01]  /*6960*/  IMAD.WIDE.U32 R36, R37, 0x4, R14 ;  /* 0x0000000425247825 */ /* 0x000fe200078e000e */
[----:B--2---:R-:W-:-:S03]  /*6970*/  IADD3 R8, PT, PT, R8, R13, R12 ;  /* 0x0000000d08087210 */ /* 0x004fc60007ffe00c */
[----:B------:R-:W-:-:S04]  /*6980*/  VIADD R13, R3, 0x1c000 ;  /* 0x0001c000030d7836 */ /* 0x000fc80000000000 */
[----:B------:R-:W-:-:S04]  /*6990*/  IMAD.WIDE.U32 R28, R13, 0x4, R14 ;  /* 0x000000040d1c7825 */ /* 0x000fc800078e000e */
[----:B------:R-:W-:Y:S01]  /*69a0*/  IMAD.WIDE.U32 R12, R31, 0x4, R14 ;  /* 0x000000041f0c7825 */ /* 0x000fe200078e000e */
[----:B------:R-:W-:Y:S02]  /*69b0*/  IADD3 R31, PT, PT, R3, 0x1c300, RZ ;  /* 0x0001c300031f7810 */ /* 0x000fe40007ffe0ff */
[----:B---3--:R-:W-:Y:S02]  /*69c0*/  IADD3 R8, PT, PT, R23, R18, R8 ;  /* 0x0000001217087210 */ /* 0x008fe40007ffe008 */
[----:B------:R-:W-:Y:S01]  /*69d0*/  IADD3 R23, PT, PT, R3, 0x1c500, RZ ;  /* 0x0001c50003177810 */ /* 0x000fe20007ffe0ff */
[----:B------:R-:W2:Y:S01]  /*69e0*/  LDG.E.CONSTANT R18, desc[UR6][R12.64] ;  /* 0x000000060c127981 */ /* 0x000ea2000c1e9900 */
[----:B----4-:R-:W-:-:S03]  /*69f0*/  IADD3 R8, PT, PT, R11, R16, R8 ;  /* 0x000000100b087210 */ /* 0x010fc60007ffe008 */
[----:B------:R0:W2:Y:S01]  /*6a00*/  LDG.E.CONSTANT R11, desc[UR6][R28.64] ;  /* 0x000000061c0b7981 */ /* 0x0000a2000c1e9900 */
[----:B-----5:R-:W-:Y:S01]  /*6a10*/  IADD3 R8, PT, PT, R17, R24, R8 ;  /* 0x0000001811087210 */ /* 0x020fe20007ffe008 */
[----:B------:R-:W-:-:S04]  /*6a20*/  IMAD.WIDE.U32 R16, R27, 0x4, R14 ;  /* 0x000000041b107825 */ /* 0x000fc800078e000e */
[--C-:B0-----:R-:W-:Y:S01]  /*6a30*/  IMAD.WIDE.U32 R28, R31, 0x4, R14.reuse ;  /* 0x000000041f1c7825 */ /* 0x101fe200078e000e */
[C---:B------:R-:W-:Y:S01]  /*6a40*/  IADD3 R27, PT, PT, R3.reuse, 0x1c600, RZ ;  /* 0x0001c600031b7810 */ /* 0x040fe20007ffe0ff */
[----:B------:R-:W3:Y:S01]  /*6a50*/  LDG.E.CONSTANT R16, desc[UR6][R16.64] ;  /* 0x0000000610107981 */ /* 0x000ee2000c1e9900 */
[----:B------:R-:W-:Y:S01]  /*6a60*/  IADD3 R31, PT, PT, R3, 0x1c700, RZ ;  /* 0x0001c700031f7810 */ /* 0x000fe20007ffe0ff */
        /* <DEDUP_REMOVED lines=11> */
[----:B------:R-:W-:Y:S01]  /*6b20*/  IADD3 R22, PT, PT, R22, R25, R10 ;  /* 0x0000001916167210 */ /* 0x000fe20007ffe00a */
[----:B------:R-:W5:Y:S02]  /*6b30*/  LDG.E.CONSTANT R17, desc[UR6][R30.64] ;  /* 0x000000061e117981 */ /* 0x000f64000c1e9900 */
[----:B------:R-:W-:Y:S01]  /*6b40*/  IMAD.WIDE.U32 R24, R19, 0x4, R14 ;  /* 0x0000000413187825 */ /* 0x000fe200078e000e */
[C---:B------:R-:W-:Y:S01]  /*6b50*/  IADD3 R19, PT, PT, R3.reuse, 0x1cb00, RZ ;  /* 0x0001cb0003137810 */ /* 0x040fe20007ffe0ff */
[----:B------:R0:W5:Y:S02]  /*6b60*/  LDG.E.CONSTANT R4, desc[UR6][R8.64] ;  /* 0x0000000608047981 */ /* 0x000164000c1e9900 */
[----:B------:R-:W-:-:S02]  /*6b70*/  VIADD R33, R3, 0x1cc00 ;  /* 0x0001cc0003217836 */ /* 0x000fc40000000000 */
[----:B------:R1:W5:Y:S01]  /*6b80*/  LDG.E.CONSTANT R10, desc[UR6][R24.64] ;  /* 0x00000006180a7981 */ /* 0x000362000c1e9900 */
[----:B------:R-:W-:Y:S02]  /*6b90*/  IADD3 R6, PT, PT, R21, R6, R22 ;  /* 0x0000000615067210 */ /* 0x000fe40007ffe016 */
[----:B0-----:R-:W-:Y:S01]  /*6ba0*/  IADD3 R9, PT, PT, R3, 0x1cd00, RZ ;  /* 0x0001cd0003097810 */ /* 0x001fe20007ffe0ff */
[----:B------:R-:W-:Y:S01]  /*6bb0*/  IMAD.WIDE.U32 R20, R19, 0x4, R14 ;  /* 0x0000000413147825 */ /* 0x000fe200078e000e */
[----:B------:R-:W5:Y:S01]  /*6bc0*/  LDG.E.CONSTANT R22, desc[UR6][R36.64] ;  /* 0x0000000624167981 */ /* 0x000f62000c1e9900 */
[----:B------:R-:W-:Y:S02]  /*6bd0*/  IADD3 R27, PT, PT, R7, R26, R6 ;  /* 0x0000001a071b7210 */ /* 0x000fe40007ffe006 */
[--C-:B------:R-:W-:Y:S01]  /*6be0*/  IMAD.WIDE.U32 R30, R9, 0x4, R14.reuse ;  /* 0x00000004091e7825 */ /* 0x100fe200078e000e */
[C---:B------:R-:W-:Y:S01]  /*6bf0*/  IADD3 R7, PT, PT, R3.reuse, 0x1ce00, RZ ;  /* 0x0001ce0003077810 */ /* 0x040fe20007ffe0ff */
[----:B------:R0:W5:Y:S01]  /*6c00*/  LDG.E.CONSTANT R19, desc[UR6][R20.64] ;  /* 0x0000000614137981 */ /* 0x000162000c1e9900 */
[----:B------:R-:W-:Y:S01]  /*6c10*/  IADD3 R9, PT, PT, R3, 0x1cf00, RZ ;  /* 0x0001cf0003097810 */ /* 0x000fe20007ffe0ff */
[----:B------:R-:W-:-:S02]  /*6c20*/  IMAD.WIDE.U32 R32, R33, 0x4, R14 ;  /* 0x0000000421207825 */ /* 0x000fc400078e000e */
[----:B------:R0:W5:Y:S02]  /*6c30*/  LDG.E.CONSTANT R28, desc[UR6][R30.64] ;  /* 0x000000061e1c7981 */ /* 0x000164000c1e9900 */
[----:B-1----:R-:W-:Y:S02]  /*6c40*/  VIADD R25, R3, 0x1d000 ;  /* 0x0001d00003197836 */ /* 0x002fe40000000000 */
[--C-:B------:R-:W-:Y:S01]  /*6c50*/  IMAD.WIDE.U32 R6, R7, 0x4, R14.reuse ;  /* 0x0000000407067825 */ /* 0x100fe200078e000e */
[----:B------:R-:W5:Y:S03]  /*6c60*/  LDG.E.CONSTANT R26, desc[UR6][R32.64] ;  /* 0x00000006201a7981 */ /* 0x000f66000c1e9900 */
[--C-:B------:R-:W-:Y:S02]  /*6c70*/  IMAD.WIDE.U32 R8, R9, 0x4, R14.reuse ;  /* 0x0000000409087825 */ /* 0x100fe400078e000e */
[----:B------:R-:W5:Y:S02]  /*6c80*/  LDG.E.CONSTANT R6, desc[UR6][R6.64] ;  /* 0x0000000606067981 */ /* 0x000f64000c1e9900 */
[----:B0-----:R-:W-:Y:S01]  /*6c90*/  IMAD.WIDE.U32 R20, R25, 0x4, R14 ;  /* 0x0000000419147825 */ /* 0x001fe200078e000e */
[----:B------:R-:W-:-:S05]  /*6ca0*/  IADD3 R25, PT, PT, R3, 0x1d100, RZ ;  /* 0x0001d10003197810 */ /* 0x000fca0007ffe0ff */
[----:B------:R-:W-:Y:S01]  /*6cb0*/  IMAD.WIDE.U32 R24, R25, 0x4, R14 ;  /* 0x0000000419187825 */ /* 0x000fe200078e000e */
[----:B------:R-:W5:Y:S04]  /*6cc0*/  LDG.E.CONSTANT R20, desc[UR6][R20.64] ;  /* 0x0000000614147981 */ /* 0x000f68000c1e9900 */
[----:B------:R0:W5:Y:S04]  /*6cd0*/  LDG.E.CONSTANT R7, desc[UR6][R8.64] ;  /* 0x0000000608077981 */ /* 0x000168000c1e9900 */
[----:B------:R1:W5:Y:S01]  /*6ce0*/  LDG.E.CONSTANT R21, desc[UR6][R24.64] ;  /* 0x0000000618157981 */ /* 0x000362000c1e9900 */
[----:B------:R-:W-:-:S05]  /*6cf0*/  IADD3 R31, PT, PT, R3, 0x1d300, RZ ;  /* 0x0001d300031f7810 */ /* 0x000fca0007ffe0ff */
[----:B0-----:R-:W-:Y:S01]  /*6d00*/  IMAD.WIDE.U32 R8, R31, 0x4, R14 ;  /* 0x000000041f087825 */ /* 0x001fe200078e000e */
        /* <DEDUP_REMOVED lines=9> */
[----:B-1----:R-:W-:-:S04]  /*6da0*/  IMAD.WIDE.U32 R24, R27, 0x4, R14 ;  /* 0x000000041b187825 */ /* 0x002fc800078e000e */
[----:B------:R-:W-:Y:S01]  /*6db0*/  VIADD R27, R3, 0x1d400 ;  /* 0x0001d400031b7836 */ /* 0x000fe20000000000 */
[----:B------:R0:W2:Y:S01]  /*6dc0*/  LDG.E.CONSTANT R18, desc[UR6][R24.64] ;  /* 0x0000000618127981 */ /* 0x0000a2000c1e9900 */
[----:B---3--:R-:W-:Y:S02]  /*6dd0*/  IADD3 R11, PT, PT, R29, R16, R11 ;  /* 0x000000101d0b7210 */ /* 0x008fe40007ffe00b */
[----:B------:R-:W-:Y:S02]  /*6de0*/  IADD3 R29, PT, PT, R3, 0x1d500, RZ ;  /* 0x0001d500031d7810 */ /* 0x000fe40007ffe0ff */
[----:B----4-:R-:W-:Y:S02]  /*6df0*/  IADD3 R11, PT, PT, R23, R12, R11 ;  /* 0x0000000c170b7210 */ /* 0x010fe40007ffe00b */
[----:B------:R1:W2:Y:S01]  /*6e00*/  LDG.E.CONSTANT R23, desc[UR6][R8.64] ;  /* 0x0000000608177981 */ /* 0x0002a2000c1e9900 */
[----:B0-----:R-:W-:Y:S02]  /*6e10*/  VIADD R25, R3, 0x1d800 ;  /* 0x0001d80003197836 */ /* 0x001fe40000000000 */
[----:B-1----:R-:W-:Y:S01]  /*6e20*/  IMAD.WIDE.U32 R8, R29, 0x4, R14 ;  /* 0x000000041d087825 */ /* 0x002fe200078e000e */
[----:B-----5:R-:W-:-:S03]  /*6e30*/  IADD3 R4, PT, PT, R17, R4, R11 ;  /* 0x0000000411047210 */ /* 0x020fc60007ffe00b */
[----:B------:R-:W-:Y:S01]  /*6e40*/  IMAD.WIDE.U32 R16, R27, 0x4, R14 ;  /* 0x000000041b107825 */ /* 0x000fe200078e000e */
[----:B------:R-:W-:Y:S01]  /*6e50*/  IADD3 R11, PT, PT, R3, 0x1d700, RZ ;  /* 0x0001d700030b7810 */ /* 0x000fe20007ffe0ff */
[----:B------:R-:W3:Y:S01]  /*6e60*/  LDG.E.CONSTANT R9, desc[UR6][R8.64] ;  /* 0x0000000608097981 */ /* 0x000ee2000c1e9900 */
[----:B------:R-:W-:Y:S01]  /*6e70*/  IADD3 R4, PT, PT, R10, R13, R4 ;  /* 0x0000000d0a047210 */ /* 0x000fe20007ffe004 */
[--C-:B------:R-:W-:Y:S01]  /*6e80*/  IMAD.WIDE.U32 R12, R31, 0x4, R14.reuse ;  /* 0x000000041f0c7825 */ /* 0x100fe200078e000e */
[----:B------:R-:W-:Y:S01]  /*6e90*/  IADD3 R31, PT, PT, R3, 0x1d900, RZ ;  /* 0x0001d900031f7810 */ /* 0x000fe20007ffe0ff */
[----:B------:R-:W3:Y:S02]  /*6ea0*/  LDG.E.CONSTANT R16, desc[UR6][R16.64] ;  /* 0x0000000610107981 */ /* 0x000ee4000c1e9900 */
[--C-:B------:R-:W-:Y:S01]  /*6eb0*/  IMAD.WIDE.U32 R10, R11, 0x4, R14.reuse ;  /* 0x000000040b0a7825 */ /* 0x100fe200078e000e */
[C---:B------:R-:W-:Y:S01]  /*6ec0*/  IADD3 R29, PT, PT, R3.reuse, 0x1da00, RZ ;  /* 0x0001da00031d7810 */ /* 0x040fe20007ffe0ff */
[----:B------:R-:W4:Y:S01]  /*6ed0*/  LDG.E.CONSTANT R12, desc[UR6][R12.64] ;  /* 0x000000060c0c7981 */ /* 0x000f22000c1e9900 */
[----:B------:R-:W-:Y:S01]  /*6ee0*/  IADD3 R27, PT, PT, R3, 0x1db00, RZ ;  /* 0x0001db00031b7810 */ /* 0x000fe20007ffe0ff */
[----:B------:R-:W-:-:S02]  /*6ef0*/  IMAD.WIDE.U32 R24, R25, 0x4, R14 ;  /* 0x0000000419187825 */ /* 0x000fc400078e000e */
[----:B------:R-:W4:Y:S02]  /*6f00*/  LDG.E.CONSTANT R11, desc[UR6][R10.64] ;  /* 0x000000060a0b7981 */ /* 0x000f24000c1e9900 */
[----:B------:R-:W-:Y:S02]  /*6f10*/  IMAD.WIDE.U32 R30, R31, 0x4, R14 ;  /* 0x000000041f1e7825 */ /* 0x000fe400078e000e */
[----:B------:R-:W5:Y:S01]  /*6f20*/  LDG.E.CONSTANT R24, desc[UR6][R24.64] ;  /* 0x0000000618187981 */ /* 0x000f62000c1e9900 */
[----:B------:R-:W-:-:S03]  /*6f30*/  IADD3 R19, PT, PT, R19, R22, R4 ;  /* 0x0000001613137210 */ /* 0x000fc60007ffe004 */
[----:B------:R0:W5:Y:S04]  /*6f40*/  LDG.E.CONSTANT R17, desc[UR6][R30.64] ;  /* 0x000000061e117981 */ /* 0x000168000c1e9900 */
[----:B------:R-:W5:Y:S01]  /*6f50*/  LDG.E.CONSTANT R8, desc[UR6][R34.64] ;  /* 0x0000000622087981 */ /* 0x000f62000c1e9900 */
[----:B------:R-:W-:Y:S01]  /*6f60*/  IADD3 R19, PT, PT, R28, R26, R19 ;  /* 0x0000001a1c137210 */ /* 0x000fe20007ffe013 */
[--C-:B------:R-:W-:Y:S02]  /*6f70*/  IMAD.WIDE.U32 R28, R29, 0x4, R14.reuse ;  /* 0x000000041d1c7825 */ /* 0x100fe400078e000e */
[----:B------:R-:W5:Y:S02]  /*6f80*/  LDG.E.CONSTANT R10, desc[UR6][R32.64] ;  /* 0x00000006200a7981 */ /* 0x000f64000c1e9900 */
[----:B------:R-:W-:-:S02]  /*6f90*/  IMAD.WIDE.U32 R26, R27, 0x4, R14 ;  /* 0x000000041b1a7825 */ /* 0x000fc400078e000e */
[----:B------:R-:W5:Y:S04]  /*6fa0*/  LDG.E.CONSTANT R13, desc[UR6][R28.64] ;  /* 0x000000061c0d7981 */ /* 0x000f68000c1e9900 */
[----:B------:R1:W5:Y:S01]  /*6fb0*/  LDG.E.CONSTANT R4, desc[UR6][R26.64] ;  /* 0x000000061a047981 */ /* 0x000362000c1e9900 */
[----:B------:R-:W-:Y:S02]  /*6fc0*/  IADD3 R6, PT, PT, R7, R6, R19 ;  /* 0x0000000607067210 */ /* 0x000fe40007ffe013 */
[----:B------:R-:W-:Y:S01]  /*6fd0*/  IADD3 R7, PT, PT, R3, 0x1df00, RZ ;  /* 0x0001df0003077810 */ /* 0x000fe20007ffe0ff */
[----:B------:R-:W5:Y:S01]  /*6fe0*/  LDG.E.CONSTANT R19, desc[UR6][R36.64] ;  /* 0x0000000624137981 */ /* 0x000f62000c1e9900 */
[----:B------:R-:W-:-:S03]  /*6ff0*/  IADD3 R22, PT, PT, R21, R20, R6 ;  /* 0x0000001415167210 */ /* 0x000fc60007ffe006 */
[----:B0-----:R-:W-:Y:S01]  /*7000*/  IMAD.WIDE.U32 R30, R7, 0x4, R14 ;  /* 0x00000004071e7825 */ /* 0x001fe200078e000e */
[----:B------:R-:W-:-:S03]  /*7010*/  IADD3 R21, PT, PT, R3, 0x1e100, RZ ;  /* 0x0001e10003157810 */ /* 0x000fc60007ffe0ff */
[----:B------:R-:W-:Y:S01]  /*7020*/  VIADD R7, R3, 0x1e000 ;  /* 0x0001e00003077836 */ /* 0x000fe20000000000 */
[----:B------:R0:W5:Y:S01]  /*7030*/  LDG.E.CONSTANT R25, desc[UR6][R30.64] ;  /* 0x000000061e197981 */ /* 0x000162000c1e9900 */
[----:B------:R-:W-:-:S04]  /*7040*/  IMAD.WIDE.U32 R20, R21, 0x4, R14 ;  /* 0x0000000415147825 */ /* 0x000fc800078e000e */
[----:B------:R-:W-:Y:S01]  /*7050*/  IMAD.WIDE.U32 R6, R7, 0x4, R14 ;  /* 0x0000000407067825 */ /* 0x000fe200078e000e */
[C---:B-1----:R-:W-:Y:S02]  /*7060*/  IADD3 R27, PT, PT, R3.reuse, 0x1e200, RZ ;  /* 0x0001e200031b7810 */ /* 0x042fe40007ffe0ff */
[----:B------:R-:W-:-:S03]  /*7070*/  IADD3 R29, PT, PT, R3, 0x1e300, RZ ;  /* 0x0001e300031d7810 */ /* 0x000fc60007ffe0ff */
[----:B------:R-:W5:Y:S01]  /*7080*/  LDG.E.CONSTANT R6, desc[UR6][R6.64] ;  /* 0x0000000606067981 */ /* 0x000f62000c1e9900 */
[----:B------:R-:W-:-:S04]  /*7090*/  IMAD.WIDE.U32 R26, R27, 0x4, R14 ;  /* 0x000000041b1a7825 */ /* 0x000fc800078e000e */
[----:B------:R-:W-:Y:S02]  /*70a0*/  IMAD.WIDE.U32 R28, R29, 0x4, R14 ;  /* 0x000000041d1c7825 */ /* 0x000fe400078e000e */
[----:B------:R1:W5:Y:S04]  /*70b0*/  LDG.E.CONSTANT R26, desc[UR6][R26.64] ;  /* 0x000000061a1a7981 */ /* 0x000368000c1e9900 */
[----:B------:R1:W5:Y:S04]  /*70c0*/  LDG.E.CONSTANT R7, desc[UR6][R20.64] ;  /* 0x0000000614077981 */ /* 0x000368000c1e9900 */
[----:B------:R-:W5:Y:S01]  /*70d0*/  LDG.E.CONSTANT R29, desc[UR6][R28.64] ;  /* 0x000000061c1d7981 */ /* 0x000f62000c1e9900 */
[----:B0-----:R-:W-:-:S02]  /*70e0*/  IADD3 R31, PT, PT, R3, 0x1e500, RZ ;  /* 0x0001e500031f7810 */ /* 0x001fc40007ffe0ff */
[----:B-1----:R-:W-:-:S03]  /*70f0*/  IADD3 R27, PT, PT, R3, 0x1e600, RZ ;  /* 0x0001e600031b7810 */ /* 0x002fc60007ffe0ff */
[----:B------:R-:W-:Y:S01]  /*7100*/  IMAD.WIDE.U32 R20, R31, 0x4, R14 ;  /* 0x000000041f147825 */ /* 0x000fe200078e000e */
[----:B------:R-:W-:-:S03]  /*7110*/  IADD3 R31, PT, PT, R3, 0x1e700, RZ ;  /* 0x0001e700031f7810 */ /* 0x000fc60007ffe0ff */
[C---:B------:R-:W-:Y:S02]  /*7120*/  VIADD R33, R3.reuse, 0x1e800 ;  /* 0x0001e80003217836 */ /* 0x040fe40000000000 */
[C---:B------:R-:W-:Y:S01]  /*7130*/  VIADD R35, R3.reuse, 0x1ec00 ;  /* 0x0001ec0003237836 */ /* 0x040fe20000000000 */
[----:B------:R-:W-:-:S03]  /*7140*/  IADD3 R37, PT, PT, R3, 0x1ef00, RZ ;  /* 0x0001ef0003257810 */ /* 0x000fc60007ffe0ff */
[----:B------:R-:W-:-:S04]  /*7150*/  IMAD.WIDE.U32 R34, R35, 0x4, R14 ;  /* 0x0000000423227825 */ /* 0x000fc800078e000e */
[----:B------:R-:W-:Y:S01]  /*7160*/  IMAD.WIDE.U32 R36, R37, 0x4, R14 ;  /* 0x0000000425247825 */ /* 0x000fe200078e000e */
[----:B--2---:R-:W-:-:S03]  /*7170*/  IADD3 R18, PT, PT, R23, R18, R22 ;  /* 0x0000001217127210 */ /* 0x004fc60007ffe016 */
[----:B------:R-:W-:-:S04]  /*7180*/  VIADD R23, R3, 0x1e400 ;  /* 0x0001e40003177836 */ /* 0x000fc80000000000 */
[----:B------:R-:W-:Y:S01]  /*7190*/  IMAD.WIDE.U32 R22, R23, 0x4, R14 ;  /* 0x0000000417167825 */ /* 0x000fe200078e000e */
[----:B---3--:R-:W-:Y:S02]  /*71a0*/  IADD3 R9, PT, PT, R9, R16, R18 ;  /* 0x0000001009097210 */ /* 0x008fe40007ffe012 */
[----:B------:R-:W2:Y:S02]  /*71b0*/  LDG.E.CONSTANT R18, desc[UR6][R20.64] ;  /* 0x0000000614127981 */ /* 0x000ea4000c1e9900 */
[----:B----4-:R-:W-:Y:S02]  /*71c0*/  IADD3 R11, PT, PT, R11, R12, R9 ;  /* 0x0000000c0b0b7210 */ /* 0x010fe40007ffe009 */
[----:B------:R0:W2:Y:S02]  /*71d0*/  LDG.E.CONSTANT R9, desc[UR6][R22.64] ;  /* 0x0000000616097981 */ /* 0x0000a4000c1e9900 */
[----:B-----5:R-:W-:Y:S02]  /*71e0*/  IADD3 R24, PT, PT, R17, R24, R11 ;  /* 0x0000001811187210 */ /* 0x020fe40007ffe00b */
[----:B------:R-:W-:Y:S01]  /*71f0*/  IADD3 R11, PT, PT, R3, 0x1e900, RZ ;  /* 0x0001e900030b7810 */ /* 0x000fe20007ffe0ff */
        /* <DEDUP_REMOVED lines=8> */
[--C-:B------:R-:W-:Y:S02]  /*7280*/  IMAD.WIDE.U32 R12, R11, 0x4, R14.reuse ;  /* 0x000000040b0c7825 */ /* 0x100fe400078e000e */
[----:B------:R-:W4:Y:S04]  /*7290*/  LDG.E.CONSTANT R20, desc[UR6][R20.64] ;  /* 0x0000000614147981 */ /* 0x000f28000c1e9900 */
[----:B------:R0:W4:Y:S01]  /*72a0*/  LDG.E.CONSTANT R11, desc[UR6][R12.64] ;  /* 0x000000060c0b7981 */ /* 0x000122000c1e9900 */
[----:B------:R-:W-:Y:S01]  /*72b0*/  IMAD.WIDE.U32 R30, R31, 0x4, R14 ;  /* 0x000000041f1e7825 */ /* 0x000fe200078e000e */
[----:B------:R-:W-:-:S02]  /*72c0*/  IADD3 R8, PT, PT, R8, R19, R4 ;  /* 0x0000001308087210 */ /* 0x000fc40007ffe004 */
[----:B------:R-:W-:Y:S01]  /*72d0*/  IADD3 R19, PT, PT, R3, 0x1ed00, RZ ;  /* 0x0001ed0003137810 */ /* 0x000fe20007ffe0ff */
[----:B0-----:R-:W-:Y:S01]  /*72e0*/  IMAD.WIDE.U32 R12, R27, 0x4, R14 ;  /* 0x000000041b0c7825 */ /* 0x001fe200078e000e */
[----:B------:R-:W-:Y:S02]  /*72f0*/  IADD3 R21, PT, PT, R3, 0x1ee00, RZ ;  /* 0x0001ee0003157810 */ /* 0x000fe40007ffe0ff */
[----:B------:R-:W-:Y:S02]  /*7300*/  IADD3 R10, PT, PT, R25, R10, R8 ;  /* 0x0000000a190a7210 */ /* 0x000fe40007ffe008 */
[----:B------:R0:W5:Y:S01]  /*7310*/  LDG.E.CONSTANT R4, desc[UR6][R12.64] ;  /* 0x000000060c047981 */ /* 0x000162000c1e9900 */
[----:B------:R-:W-:-:S03]  /*7320*/  IMAD.WIDE.U32 R24, R19, 0x4, R14 ;  /* 0x0000000413187825 */ /* 0x000fc600078e000e */
[----:B------:R1:W5:Y:S01]  /*7330*/  LDG.E.CONSTANT R19, desc[UR6][R30.64] ;  /* 0x000000061e137981 */ /* 0x000362000c1e9900 */
[----:B------:R-:W-:-:S03]  /*7340*/  VIADD R33, R3, 0x1f000 ;  /* 0x0001f00003217836 */ /* 0x000fc60000000000 */
[----:B------:R-:W5:Y:S01]  /*7350*/  LDG.E.CONSTANT R8, desc[UR6][R34.64] ;  /* 0x0000000622087981 */ /* 0x000f62000c1e9900 */
[----:B0-----:R-:W-:-:S03]  /*7360*/  IADD3 R13, PT, PT, R3, 0x1f100, RZ ;  /* 0x0001f100030d7810 */ /* 0x001fc60007ffe0ff */
[----:B------:R0:W5:Y:S02]  /*7370*/  LDG.E.CONSTANT R17, desc[UR6][R24.64] ;  /* 0x0000000618117981 */ /* 0x000164000c1e9900 */
[----:B-1----:R-:W-:Y:S01]  /*7380*/  IMAD.WIDE.U32 R30, R13, 0x4, R14 ;  /* 0x000000040d1e7825 */ /* 0x002fe200078e000e */
[----:B------:R-:W-:Y:S02]  /*7390*/  IADD3 R13, PT, PT, R3, 0x1f200, RZ ;  /* 0x0001f200030d7810 */ /* 0x000fe40007ffe0ff */
[----:B------:R-:W-:Y:S01]  /*73a0*/  IADD3 R28, PT, PT, R7, R6, R10 ;  /* 0x00000006071c7210 */ /* 0x000fe20007ffe00a */
[--C-:B------:R-:W-:Y:S01]  /*73b0*/  IMAD.WIDE.U32 R6, R21, 0x4, R14.reuse ;  /* 0x0000000415067825 */ /* 0x100fe200078e000e */
[----:B0-----:R-:W-:Y:S01]  /*73c0*/  IADD3 R25, PT, PT, R3, 0x1f300, RZ ;  /* 0x0001f30003197810 */ /* 0x001fe20007ffe0ff */
[----:B------:R-:W5:Y:S02]  /*73d0*/  LDG.E.CONSTANT R21, desc[UR6][R36.64] ;  /* 0x0000000624157981 */ /* 0x000f64000c1e9900 */
[----:B------:R-:W-:-:S02]  /*73e0*/  IMAD.WIDE.U32 R32, R33, 0x4, R14 ;  /* 0x0000000421207825 */ /* 0x000fc400078e000e */
[----:B------:R0:W5:Y:S01]  /*73f0*/  LDG.E.CONSTANT R10, desc[UR6][R6.64] ;  /* 0x00000006060a7981 */ /* 0x000162000c1e9900 */
[----:B------:R-:W-:-:S03]  /*7400*/  IADD3 R28, PT, PT, R29, R26, R28 ;  /* 0x0000001a1d1c7210 */ /* 0x000fc60007ffe01c */
[----:B------:R-:W5:Y:S01]  /*7410*/  LDG.E.CONSTANT R22, desc[UR6][R32.64] ;  /* 0x0000000620167981 */ /* 0x000f62000c1e9900 */
[----:B------:R-:W-:-:S03]  /*7420*/  IADD3 R27, PT, PT, R3, 0x1f500, RZ ;  /* 0x0001f500031b7810 */ /* 0x000fc60007ffe0ff */
[----:B------:R1:W5:Y:S01]  /*7430*/  LDG.E.CONSTANT R29, desc[UR6][R30.64] ;  /* 0x000000061e1d7981 */ /* 0x000362000c1e9900 */
[----:B0-----:R-:W-:-:S04]  /*7440*/  IMAD.WIDE.U32 R6, R13, 0x4, R14 ;  /* 0x000000040d067825 */ /* 0x001fc800078e000e */
[--C-:B------:R-:W-:Y:S02]  /*7450*/  IMAD.WIDE.U32 R12, R25, 0x4, R14.reuse ;  /* 0x00000004190c7825 */ /* 0x100fe400078e000e */
[----:B------:R-:W5:Y:S02]  /*7460*/  LDG.E.CONSTANT R6, desc[UR6][R6.64] ;  /* 0x0000000606067981 */ /* 0x000f64000c1e9900 */
[----:B------:R-:W-:Y:S02]  /*7470*/  VIADD R25, R3, 0x1f400 ;  /* 0x0001f40003197836 */ /* 0x000fe40000000000 */
[----:B------:R-:W-:-:S04]  /*7480*/  IMAD.WIDE.U32 R26, R27, 0x4, R14 ;  /* 0x000000041b1a7825 */ /* 0x000fc800078e000e */
[----:B------:R-:W-:Y:S01]  /*7490*/  IMAD.WIDE.U32 R24, R25, 0x4, R14 ;  /* 0x0000000419187825 */ /* 0x000fe200078e000e */
[----:B------:R0:W5:Y:S05]  /*74a0*/  LDG.E.CONSTANT R7, desc[UR6][R12.64] ;  /* 0x000000060c077981 */ /* 0x00016a000c1e9900 */
[----:B------:R-:W5:Y:S04]  /*74b0*/  LDG.E.CONSTANT R24, desc[UR6][R24.64] ;  /* 0x0000000618187981 */ /* 0x000f68000c1e9900 */
[----:B------:R0:W5:Y:S01]  /*74c0*/  LDG.E.CONSTANT R25, desc[UR6][R26.64] ;  /* 0x000000061a197981 */ /* 0x000162000c1e9900 */
[----:B-1----:R-:W-:-:S02]  /*74d0*/  IADD3 R31, PT, PT, R3, 0x1f600, RZ ;  /* 0x0001f600031f7810 */ /* 0x002fc40007ffe0ff */
[----:B------:R-:W-:-:S05]  /*74e0*/  IADD3 R33, PT, PT, R3, 0x1f700, RZ ;  /* 0x0001f70003217810 */ /* 0x000fca0007ffe0ff */
[----:B0-----:R-:W-:-:S04]  /*74f0*/  IMAD.WIDE.U32 R12, R33, 0x4, R14 ;  /* 0x00000004210c7825 */ /* 0x001fc800078e000e */
        /* <DEDUP_REMOVED lines=14> */
[----:B------:R-:W-:Y:S02]  /*75e0*/  IADD3 R31, PT, PT, R3, 0x1fd00, RZ ;  /* 0x0001fd00031f7810 */ /* 0x000fe40007ffe0ff */
[----:B-----5:R-:W-:Y:S01]  /*75f0*/  IADD3 R4, PT, PT, R19, R4, R9 ;  /* 0x0000000413047210 */ /* 0x020fe20007ffe009 */
[----:B------:R-:W-:Y:S01]  /*7600*/  IMAD.WIDE.U32 R18, R23, 0x4, R14 ;  /* 0x0000000417127825 */ /* 0x000fe200078e000e */
[C---:B------:R-:W-:Y:S01]  /*7610*/  IADD3 R9, PT, PT, R3.reuse, 0x1fb00, RZ ;  /* 0x0001fb0003097810 */ /* 0x040fe20007ffe0ff */
[----:B------:R-:W3:Y:S02]  /*7620*/  LDG.E.CONSTANT R13, desc[UR6][R12.64] ;  /* 0x000000060c0d7981 */ /* 0x000ee4000c1e9900 */
[----:B-1----:R-:W-:-:S02]  /*7630*/  VIADD R27, R3, 0x1fc00 ;  /* 0x0001fc00031b7836 */ /* 0x002fc40000000000 */
[----:B------:R-:W3:Y:S01]  /*7640*/  LDG.E.CONSTANT R18, desc[UR6][R18.64] ;  /* 0x0000000612127981 */ /* 0x000ee2000c1e9900 */
[----:B------:R-:W-:Y:S01]  /*7650*/  IADD3 R4, PT, PT, R17, R8, R4 ;  /* 0x0000000811047210 */ /* 0x000fe20007ffe004 */
[----:B------:R-:W-:-:S04]  /*7660*/  IMAD.WIDE.U32 R16, R33, 0x4, R14 ;  /* 0x0000000421107825 */ /* 0x000fc800078e000e */
[--C-:B------:R-:W-:Y:S01]  /*7670*/  IMAD.WIDE.U32 R8, R9, 0x4, R14.reuse ;  /* 0x0000000409087825 */ /* 0x100fe200078e000e */
[----:B------:R-:W-:Y:S01]  /*7680*/  IADD3 R23, PT, PT, R3, 0x1ff00, RZ ;  /* 0x0001ff0003177810 */ /* 0x000fe20007ffe0ff */
[----:B------:R-:W4:Y:S02]  /*7690*/  LDG.E.CONSTANT R16, desc[UR6][R16.64] ;  /* 0x0000000610107981 */ /* 0x000f24000c1e9900 */
[--C-:B------:R-:W-:Y:S02]  /*76a0*/  IMAD.WIDE.U32 R26, R27, 0x4, R14.reuse ;  /* 0x000000041b1a7825 */ /* 0x100fe400078e000e */
[----:B------:R-:W4:Y:S02]  /*76b0*/  LDG.E.CONSTANT R9, desc[UR6][R8.64] ;  /* 0x0000000608097981 */ /* 0x000f24000c1e9900 */
[----:B------:R-:W-:Y:S02]  /*76c0*/  IMAD.WIDE.U32 R30, R31, 0x4, R14 ;  /* 0x000000041f1e7825 */ /* 0x000fe400078e000e */
[----:B------:R-:W5:Y:S01]  /*76d0*/  LDG.E.CONSTANT R26, desc[UR6][R26.64] ;  /* 0x000000061a1a7981 */ /* 0x000f62000c1e9900 */
[----:B------:R-:W-:-:S02]  /*76e0*/  IADD3 R10, PT, PT, R21, R10, R4 ;  /* 0x0000000a150a7210 */ /* 0x000fc40007ffe004 */
[C---:B------:R-:W-:Y:S01]  /*76f0*/  IADD3 R21, PT, PT, R3.reuse, 0x1fe00, RZ ;  /* 0x0001fe0003157810 */ /* 0x040fe20007ffe0ff */
        /* <DEDUP_REMOVED lines=10> */
[C---:B------:R-:W-:Y:S02]  /*77a0*/  IADD3 R7, PT, PT, R3.reuse, 0x20300, RZ ;  /* 0x0002030003077810 */ /* 0x040fe40007ffe0ff */
[----:B0-----:R-:W-:Y:S01]  /*77b0*/  IADD3 R23, PT, PT, R3, 0x20500, RZ ;  /* 0x0002050003177810 */ /* 0x001fe20007ffe0ff */
[----:B------:R-:W-:-:S04]  /*77c0*/  IMAD.WIDE.U32 R32, R33, 0x4, R14 ;  /* 0x0000000421207825 */ /* 0x000fc800078e000e */
[----:B------:R-:W-:Y:S01]  /*77d0*/  IMAD.WIDE.U32 R30, R7, 0x4, R14 ;  /* 0x00000004071e7825 */ /* 0x000fe200078e000e */
[C---:B------:R-:W-:Y:S01]  /*77e0*/  IADD3 R29, PT, PT, R3.reuse, 0x20700, RZ ;  /* 0x00020700031d7810 */ /* 0x040fe20007ffe0ff */
[----:B------:R-:W5:Y:S02]  /*77f0*/  LDG.E.CONSTANT R12, desc[UR6][R32.64] ;  /* 0x00000006200c7981 */ /* 0x000f64000c1e9900 */
[----:B------:R-:W-:Y:S01]  /*7800*/  VIADD R7, R3, 0x20400 ;  /* 0x0002040003077836 */ /* 0x000fe20000000000 */
[----:B------:R-:W-:Y:S01]  /*7810*/  IADD3 R10, PT, PT, R25, R24, R10 ;  /* 0x00000018190a7210 */ /* 0x000fe20007ffe00a */
[--C-:B------:R-:W-:Y:S01]  /*7820*/  IMAD.WIDE.U32 R22, R23, 0x4, R14.reuse ;  /* 0x0000000417167825 */ /* 0x100fe200078e000e */
[----:B------:R-:W-:Y:S01]  /*7830*/  IADD3 R25, PT, PT, R3, 0x20600, RZ ;  /* 0x0002060003197810 */ /* 0x000fe20007ffe0ff */
[----:B------:R0:W5:Y:S02]  /*7840*/  LDG.E.CONSTANT R27, desc[UR6][R30.64] ;  /* 0x000000061e1b7981 */ /* 0x000164000c1e9900 */
[----:B------:R-:W-:-:S02]  /*7850*/  IMAD.WIDE.U32 R6, R7, 0x4, R14 ;  /* 0x0000000407067825 */ /* 0x000fc400078e000e */
        /* <DEDUP_REMOVED lines=8> */
[C---:B------:R-:W-:Y:S01]  /*78e0*/  VIADD R33, R3.reuse, 0x20c00 ;  /* 0x00020c0003217836 */ /* 0x040fe20000000000 */
[C---:B------:R-:W-:Y:S01]  /*78f0*/  IADD3 R35, PT, PT, R3.reuse, 0x21100, RZ ;  /* 0x0002110003237810 */ /* 0x040fe20007ffe0ff */
[----:B------:R-:W-:-:S04]  /*7900*/  VIADD R37, R3, 0x21000 ;  /* 0x0002100003257836 */ /* 0x000fc80000000000 */
[----:B------:R-:W-:-:S04]  /*7910*/  IMAD.WIDE.U32 R36, R37, 0x4, R14 ;  /* 0x0000000425247825 */ /* 0x000fc800078e000e */
[----:B------:R-:W-:Y:S01]  /*7920*/  IMAD.WIDE.U32 R34, R35, 0x4, R14 ;  /* 0x0000000423227825 */ /* 0x000fe200078e000e */
[----:B--2---:R-:W-:-:S03]  /*7930*/  IADD3 R10, PT, PT, R20, R11, R10 ;  /* 0x0000000b140a7210 */ /* 0x004fc60007ffe00a */
[----:B------:R-:W-:-:S04]  /*7940*/  VIADD R11, R3, 0x20800 ;  /* 0x00020800030b7836 */ /* 0x000fc80000000000 */
[----:B------:R-:W-:Y:S01]  /*7950*/  IMAD.WIDE.U32 R28, R11, 0x4, R14 ;  /* 0x000000040b1c7825 */ /* 0x000fe200078e000e */
[----:B---3--:R-:W-:-:S03]  /*7960*/  IADD3 R13, PT, PT, R13, R18, R10 ;  /* 0x000000120d0d7210 */ /* 0x008fc60007ffe00a */
[----:B------:R-:W-:Y:S01]  /*7970*/  IMAD.WIDE.U32 R10, R31, 0x4, R14 ;  /* 0x000000041f0a7825 */ /* 0x000fe200078e000e */
[----:B------:R-:W-:-:S04]  /*7980*/  IADD3 R31, PT, PT, R3, 0x20b00, RZ ;  /* 0x00020b00031f7810 */ /* 0x000fc80007ffe0ff */
[----:B------:R-:W2:Y:S01]  /*7990*/  LDG.E.CONSTANT R20, desc[UR6][R10.64] ;  /* 0x000000060a147981 */ /* 0x000ea2000c1e9900 */
[----:B----4-:R-:W-:-:S03]  /*79a0*/  IADD3 R13, PT, PT, R9, R16, R13 ;  /* 0x00000010090d7210 */ /* 0x010fc60007ffe00d */
[----:B------:R0:W2:Y:S01]  /*79b0*/  LDG.E.CONSTANT R9, desc[UR6][R28.64] ;  /* 0x000000061c097981 */ /* 0x0000a2000c1e9900 */
[----:B-----5:R-:W-:Y:S01]  /*79c0*/  IADD3 R26, PT, PT, R19, R26, R13 ;  /* 0x0000001a131a7210 */ /* 0x020fe20007ffe00d */
[----:B------:R-:W-:Y:S01]  /*79d0*/  IMAD.WIDE.U32 R18, R25, 0x4, R14 ;  /* 0x0000000419127825 */ /* 0x000fe200078e000e */
[----:B------:R-:W-:-:S03]  /*79e0*/  IADD3 R13, PT, PT, R3, 0x20d00, RZ ;  /* 0x00020d00030d7810 */ /* 0x000fc60007ffe0ff */
        /* <DEDUP_REMOVED lines=8> */
[----:B------:R0:W4:Y:S01]  /*7a70*/  LDG.E.CONSTANT R13, desc[UR6][R10.64] ;  /* 0x000000060a0d7981 */ /* 0x000122000c1e9900 */
[----:B------:R-:W-:Y:S01]  /*7a80*/  IADD3 R8, PT, PT, R8, R21, R4 ;  /* 0x0000001508087210 */ /* 0x000fe20007ffe004 */
[----:B------:R-:W-:-:S02]  /*7a90*/  IMAD.WIDE.U32 R30, R31, 0x4, R14 ;  /* 0x000000041f1e7825 */ /* 0x000fc400078e000e */
[----:B------:R-:W4:Y:S01]  /*7aa0*/  LDG.E.CONSTANT R16, desc[UR6][R16.64] ;  /* 0x0000000610107981 */ /* 0x000f22000c1e9900 */
[----:B------:R-:W-:Y:S01]  /*7ab0*/  IADD3 R33, PT, PT, R3, 0x21200, RZ ;  /* 0x0002120003217810 */ /* 0x000fe20007ffe0ff */
[----:B0-----:R-:W-:Y:S02]  /*7ac0*/  IMAD.WIDE.U32 R10, R25, 0x4, R14 ;  /* 0x00000004190a7825 */ /* 0x001fe400078e000e */
[----:B------:R-:W5:Y:S01]  /*7ad0*/  LDG.E.CONSTANT R19, desc[UR6][R30.64] ;  /* 0x000000061e137981 */ /* 0x000f62000c1e9900 */
[----:B------:R-:W-:-:S03]  /*7ae0*/  IADD3 R21, PT, PT, R3, 0x21300, RZ ;  /* 0x0002130003157810 */ /* 0x000fc60007ffe0ff */
[----:B------:R0:W5:Y:S01]  /*7af0*/  LDG.E.CONSTANT R4, desc[UR6][R10.64] ;  /* 0x000000060a047981 */ /* 0x000162000c1e9900 */
[----:B------:R-:W-:-:S03]  /*7b00*/  IMAD.WIDE.U32 R32, R33, 0x4, R14 ;  /* 0x0000000421207825 */ /* 0x000fc600078e000e */
[----:B------:R-:W5:Y:S01]  /*7b10*/  LDG.E.CONSTANT R17, desc[UR6][R36.64] ;  /* 0x0000000624117981 */ /* 0x000f62000c1e9900 */
[----:B------:R-:W-:Y:S01]  /*7b20*/  IADD3 R12, PT, PT, R27, R12, R8 ;  /* 0x0000000c1b0c7210 */ /* 0x000fe20007ffe008 */
[C---:B------:R-:W-:Y:S02]  /*7b30*/  VIADD R25, R3.reuse, 0x21400 ;  /* 0x0002140003197836 */ /* 0x040fe40000000000 */
[----:B------:R-:W5:Y:S01]  /*7b40*/  LDG.E.CONSTANT R8, desc[UR6][R34.64] ;  /* 0x0000000622087981 */ /* 0x000f62000c1e9900 */
[----:B0-----:R-:W-:Y:S02]  /*7b50*/  IADD3 R11, PT, PT, R3, 0x21500, RZ ;  /* 0x00021500030b7810 */ /* 0x001fe40007ffe0ff */
[----:B------:R-:W-:Y:S01]  /*7b60*/  IADD3 R6, PT, PT, R23, R6, R12 ;  /* 0x0000000617067210 */ /* 0x000fe20007ffe00c */
[--C-:B------:R-:W-:Y:S01]  /*7b70*/  IMAD.WIDE.U32 R22, R21, 0x4, R14.reuse ;  /* 0x0000000415167825 */ /* 0x100fe200078e000e */
[----:B------:R0:W5:Y:S03]  /*7b80*/  LDG.E.CONSTANT R12, desc[UR6][R32.64] ;  /* 0x00000006200c7981 */ /* 0x000166000c1e9900 */
[----:B------:R-:W-:Y:S01]  /*7b90*/  IMAD.WIDE.U32 R30, R11, 0x4, R14 ;  /* 0x000000040b1e7825 */ /* 0x000fe200078e000e */
[----:B------:R-:W-:Y:S01]  /*7ba0*/  IADD3 R11, PT, PT, R3, 0x21700, RZ ;  /* 0x00021700030b7810 */ /* 0x000fe20007ffe0ff */
[----:B------:R1:W5:Y:S01]  /*7bb0*/  LDG.E.CONSTANT R21, desc[UR6][R22.64] ;  /* 0x0000000616157981 */ /* 0x000362000c1e9900 */
[----:B------:R-:W-:-:S03]  /*7bc0*/  IADD3 R27, PT, PT, R7, R24, R6 ;  /* 0x00000018071b7210 */ /* 0x000fc60007ffe006 */
[----:B------:R1:W5:Y:S01]  /*7bd0*/  LDG.E.CONSTANT R26, desc[UR6][R30.64] ;  /* 0x000000061e1a7981 */ /* 0x000362000c1e9900 */
[----:B------:R-:W-:Y:S01]  /*7be0*/  IADD3 R7, PT, PT, R3, 0x21600, RZ ;  /* 0x0002160003077810 */ /* 0x000fe20007ffe0ff */
[----:B0-----:R-:W-:-:S04]  /*7bf0*/  IMAD.WIDE.U32 R32, R25, 0x4, R14 ;  /* 0x0000000419207825 */ /* 0x001fc800078e000e */
[----:B------:R-:W-:Y:S01]  /*7c00*/  VIADD R25, R3, 0x21800 ;  /* 0x0002180003197836 */ /* 0x000fe20000000000 */
[----:B------:R-:W5:Y:S01]  /*7c10*/  LDG.E.CONSTANT R28, desc[UR6][R32.64] ;  /* 0x00000006201c7981 */ /* 0x000f62000c1e9900 */
[----:B------:R-:W-:-:S04]  /*7c20*/  IMAD.WIDE.U32 R6, R7, 0x4, R14 ;  /* 0x0000000407067825 */ /* 0x000fc800078e000e */
[--C-:B-1----:R-:W-:Y:S01]  /*7c30*/  IMAD.WIDE.U32 R22, R25, 0x4, R14.reuse ;  /* 0x0000000419167825 */ /* 0x102fe200078e000e */
[----:B------:R-:W-:Y:S01]  /*7c40*/  IADD3 R25, PT, PT, R3, 0x21900, RZ ;  /* 0x0002190003197810 */ /* 0x000fe20007ffe0ff */
[----:B------:R-:W5:Y:S02]  /*7c50*/  LDG.E.CONSTANT R6, desc[UR6][R6.64] ;  /* 0x0000000606067981 */ /* 0x000f64000c1e9900 */
[--C-:B------:R-:W-:Y:S02]  /*7c60*/  IMAD.WIDE.U32 R10, R11, 0x4, R14.reuse ;  /* 0x000000040b0a7825 */ /* 0x100fe400078e000e */
[----:B------:R-:W5:Y:S02]  /*7c70*/  LDG.E.CONSTANT R22, desc[UR6][R22.64] ;  /* 0x0000000616167981 */ /* 0x000f64000c1e9900 */
[----:B------:R-:W-:Y:S02]  /*7c80*/  IMAD.WIDE.U32 R24, R25, 0x4, R14 ;  /* 0x0000000419187825 */ /* 0x000fe400078e000e */
        /* <DEDUP_REMOVED lines=14> */
[----:B-1----:R-:W-:-:S04]  /*7d70*/  IMAD.WIDE.U32 R24, R27, 0x4, R14 ;  /* 0x000000041b187825 */ /* 0x002fc800078e000e */
[----:B------:R-:W-:Y:S01]  /*7d80*/  VIADD R27, R3, 0x21c00 ;  /* 0x00021c00031b7836 */ /* 0x000fe20000000000 */
[----:B---3--:R-:W-:Y:S02]  /*7d90*/  IADD3 R9, PT, PT, R29, R18, R9 ;  /* 0x000000121d097210 */ /* 0x008fe40007ffe009 */
[----:B------:R-:W-:Y:S02]  /*7da0*/  IADD3 R29, PT, PT, R3, 0x21d00, RZ ;  /* 0x00021d00031d7810 */ /* 0x000fe40007ffe0ff */
[----:B----4-:R-:W-:-:S03]  /*7db0*/  IADD3 R9, PT, PT, R16, R13, R9 ;  /* 0x0000000d10097210 */ /* 0x010fc60007ffe009 */
[----:B0-----:R-:W-:Y:S01]  /*7dc0*/  IMAD.WIDE.U32 R10, R29, 0x4, R14 ;  /* 0x000000041d0a7825 */ /* 0x001fe200078e000e */
[----:B------:R0:W2:Y:S01]  /*7dd0*/  LDG.E.CONSTANT R13, desc[UR6][R24.64] ;  /* 0x00000006180d7981 */ /* 0x0000a2000c1e9900 */
[----:B-----5:R-:W-:Y:S02]  /*7de0*/  IADD3 R4, PT, PT, R19, R4, R9 ;  /* 0x0000000413047210 */ /* 0x020fe40007ffe009 */
[----:B------:R-:W-:Y:S01]  /*7df0*/  IMAD.WIDE.U32 R18, R27, 0x4, R14 ;  /* 0x000000041b127825 */ /* 0x000fe200078e000e */
[C---:B------:R-:W-:Y:S01]  /*7e00*/  IADD3 R9, PT, PT, R3.reuse, 0x21f00, RZ ;  /* 0x00021f0003097810 */ /* 0x040fe20007ffe0ff */
[----:B------:R-:W3:Y:S02]  /*7e10*/  LDG.E.CONSTANT R11, desc[UR6][R10.64] ;  /* 0x000000060a0b7981 */ /* 0x000ee4000c1e9900 */
[----:B0-----:R-:W-:Y:S02]  /*7e20*/  VIADD R25, R3, 0x22000 ;  /* 0x0002200003197836 */ /* 0x001fe40000000000 */
[----:B------:R-:W3:Y:S01]  /*7e30*/  LDG.E.CONSTANT R18, desc[UR6][R18.64] ;  /* 0x0000000612127981 */ /* 0x000ee2000c1e9900 */
[----:B------:R-:W-:Y:S01]  /*7e40*/  IADD3 R4, PT, PT, R8, R17, R4 ;  /* 0x0000001108047210 */ /* 0x000fe20007ffe004 */
[----:B------:R-:W-:Y:S01]  /*7e50*/  IMAD.WIDE.U32 R16, R31, 0x4, R14 ;  /* 0x000000041f107825 */ /* 0x000fe200078e000e */
[----:B------:R-:W-:-:S03]  /*7e60*/  IADD3 R31, PT, PT, R3, 0x22100, RZ ;  /* 0x00022100031f7810 */ /* 0x000fc60007ffe0ff */
[--C-:B------:R-:W-:Y:S01]  /*7e70*/  IMAD.WIDE.U32 R8, R9, 0x4, R14.reuse ;  /* 0x0000000409087825 */ /* 0x100fe200078e000e */
[C---:B------:R-:W-:Y:S01]  /*7e80*/  IADD3 R29, PT, PT, R3.reuse, 0x22200, RZ ;  /* 0x00022200031d7810 */ /* 0x040fe20007ffe0ff */
[----:B------:R-:W4:Y:S01]  /*7e90*/  LDG.E.CONSTANT R16, desc[UR6][R16.64] ;  /* 0x0000000610107981 */ /* 0x000f22000c1e9900 */
[----:B------:R-:W-:Y:S01]  /*7ea0*/  IADD3 R27, PT, PT, R3, 0x22300, RZ ;  /* 0x00022300031b7810 */ /* 0x000fe20007ffe0ff */
[----:B------:R-:W-:Y:S02]  /*7eb0*/  IMAD.WIDE.U32 R24, R25, 0x4, R14 ;  /* 0x0000000419187825 */ /* 0x000fe400078e000e */
[----:B------:R-:W4:Y:S01]  /*7ec0*/  LDG.E.CONSTANT R9, desc[UR6][R8.64] ;  /* 0x0000000608097981 */ /* 0x000f22000c1e9900 */
[----:B------:R-:W-:Y:S01]  /*7ed0*/  IADD3 R21, PT, PT, R21, R12, R4 ;  /* 0x0000000c15157210 */ /* 0x000fe20007ffe004 */
[----:B------:R-:W-:Y:S02]  /*7ee0*/  IMAD.WIDE.U32 R30, R31, 0x4, R14 ;  /* 0x000000041f1e7825 */ /* 0x000fe400078e000e */
[----:B------:R-:W5:Y:S04]  /*7ef0*/  LDG.E.CONSTANT R24, desc[UR6][R24.64] ;  /* 0x0000000618187981 */ /* 0x000f68000c1e9900 */
[----:B------:R0:W5:Y:S04]  /*7f00*/  LDG.E.CONSTANT R19, desc[UR6][R30.64] ;  /* 0x000000061e137981 */ /* 0x000168000c1e9900 */
[----:B------:R-:W5:Y:S01]  /*7f10*/  LDG.E.CONSTANT R8, desc[UR6][R36.64] ;  /* 0x0000000624087981 */ /* 0x000f62000c1e9900 */
[----:B------:R-:W-:Y:S01]  /*7f20*/  IADD3 R12, PT, PT, R26, R28, R21 ;  /* 0x0000001c1a0c7210 */ /* 0x000fe20007ffe015 */
[----:B------:R-:W-:-:S02]  /*7f30*/  IMAD.WIDE.U32 R28, R29, 0x4, R14 ;  /* 0x000000041d1c7825 */ /* 0x000fc400078e000e */
[----:B------:R-:W5:Y:S02]  /*7f40*/  LDG.E.CONSTANT R21, desc[UR6][R34.64] ;  /* 0x0000000622157981 */ /* 0x000f64000c1e9900 */
[----:B------:R-:W-:Y:S02]  /*7f50*/  IMAD.WIDE.U32 R26, R27, 0x4, R14 ;  /* 0x000000041b1a7825 */ /* 0x000fe400078e000e */
[----:B------:R-:W5:Y:S04]  /*7f60*/  LDG.E.CONSTANT R4, desc[UR6][R28.64] ;  /* 0x000000061c047981 */ /* 0x000f68000c1e9900 */
[----:B------:R1:W5:Y:S04]  /*7f70*/  LDG.E.CONSTANT R17, desc[UR6][R26.64] ;  /* 0x000000061a117981 */ /* 0x000368000c1e9900 */
[----:B------:R-:W5:Y:S01]  /*7f80*/  LDG.E.CONSTANT R10, desc[UR6][R32.64] ;  /* 0x00000006200a7981 */ /* 0x000f62000c1e9900 */
[----:B------:R-:W-:-:S02]  /*7f90*/  IADD3 R12, PT, PT, R7, R6, R12 ;  /* 0x00000006070c7210 */ /* 0x000fc40007ffe00c */
[----:B------:R-:W-:Y:S02]  /*7fa0*/  IADD3 R7, PT, PT, R3, 0x22700, RZ ;  /* 0x0002270003077810 */ /* 0x000fe40007ffe0ff */
[----:B------:R-:W-:Y:S02]  /*7fb0*/  IADD3 R12, PT, PT, R23, R22, R12 ;  /* 0x00000016170c7210 */ /* 0x000fe40007ffe00c */
[----:B------:R-:W-:Y:S01]  /*7fc0*/  IADD3 R23, PT, PT, R3, 0x22900, RZ ;  /* 0x0002290003177810 */ /* 0x000fe20007ffe0ff */
[----:B0-----:R-:W-:Y:S01]  /*7fd0*/  IMAD.WIDE.U32 R30, R7, 0x4, R14 ;  /* 0x00000004071e7825 */ /* 0x001fe200078e000e */
[----:B-1----:R-:W-:-:S03]  /*7fe0*/  IADD3 R27, PT, PT, R3, 0x22a00, RZ ;  /* 0x00022a00031b7810 */ /* 0x002fc60007ffe0ff */
[----:B------:R-:W-:Y:S01]  /*7ff0*/  VIADD R7, R3, 0x22800 ;  /* 0x0002280003077836 */ /* 0x000fe20000000000 */
        /* <DEDUP_REMOVED lines=39> */
[--C-:B------:R-:W-:Y:S01]  /*8270*/  IMAD.WIDE.U32 R30, R31, 0x4, R14.reuse ;  /* 0x000000041f1e7825 */ /* 0x100fe200078e000e */
[----:B------:R-:W-:Y:S01]  /*8280*/  IADD3 R21, PT, PT, R3, 0x23500, RZ ;  /* 0x0002350003157810 */ /* 0x000fe20007ffe0ff */
[----:B------:R-:W4:Y:S04]  /*8290*/  LDG.E.CONSTANT R16, desc[UR6][R16.64] ;  /* 0x0000000610107981 */ /* 0x000f28000c1e9900 */
[----:B------:R-:W5:Y:S01]  /*82a0*/  LDG.E.CONSTANT R19, desc[UR6][R30.64] ;  /* 0x000000061e137981 */ /* 0x000f62000c1e9900 */
[----:B0-----:R-:W-:-:S03]  /*82b0*/  IMAD.WIDE.U32 R12, R27, 0x4, R14 ;  /* 0x000000041b0c7825 */ /* 0x001fc600078e000e */
[----:B------:R-:W5:Y:S01]  /*82c0*/  LDG.E.CONSTANT R17, desc[UR6][R34.64] ;  /* 0x0000000622117981 */ /* 0x000f62000c1e9900 */
[----:B------:R-:W-:Y:S01]  /*82d0*/  IADD3 R10, PT, PT, R25, R10, R8 ;  /* 0x0000000a190a7210 */ /* 0x000fe20007ffe008 */
[----:B------:R-:W-:Y:S02]  /*82e0*/  IMAD.WIDE.U32 R24, R21, 0x4, R14 ;  /* 0x0000000415187825 */ /* 0x000fe400078e000e */
[----:B------:R0:W5:Y:S01]  /*82f0*/  LDG.E.CONSTANT R4, desc[UR6][R12.64] ;  /* 0x000000060c047981 */ /* 0x000162000c1e9900 */
[----:B------:R-:W-:-:S03]  /*8300*/  IADD3 R21, PT, PT, R3, 0x23700, RZ ;  /* 0x0002370003157810 */ /* 0x000fc60007ffe0ff */
[----:B------:R1:W5:Y:S01]  /*8310*/  LDG.E.CONSTANT R8, desc[UR6][R24.64] ;  /* 0x0000000618087981 */ /* 0x000362000c1e9900 */
[----:B------:R-:W-:Y:S02]  /*8320*/  IADD3 R6, PT, PT, R23, R6, R10 ;  /* 0x0000000617067210 */ /* 0x000fe40007ffe00a */
[----:B0-----:R-:W-:Y:S01]  /*8330*/  IADD3 R13, PT, PT, R3, 0x23900, RZ ;  /* 0x00023900030d7810 */ /* 0x001fe20007ffe0ff */
[----:B------:R-:W-:Y:S01]  /*8340*/  IMAD.WIDE.U32 R22, R21, 0x4, R14 ;  /* 0x0000000415167825 */ /* 0x000fe200078e000e */
[----:B------:R-:W5:Y:S03]  /*8350*/  LDG.E.CONSTANT R10, desc[UR6][R36.64] ;  /* 0x00000006240a7981 */ /* 0x000f66000c1e9900 */
[----:B------:R-:W-:Y:S01]  /*8360*/  VIADD R33, R3, 0x23800 ;  /* 0x0002380003217836 */ /* 0x000fe20000000000 */
[----:B------:R0:W5:Y:S01]  /*8370*/  LDG.E.CONSTANT R21, desc[UR6][R22.64] ;  /* 0x0000000616157981 */ /* 0x000162000c1e9900 */
[----:B------:R-:W-:Y:S01]  /*8380*/  IADD3 R28, PT, PT, R7, R26, R6 ;  /* 0x0000001a071c7210 */ /* 0x000fe20007ffe006 */
[----:B------:R-:W-:Y:S01]  /*8390*/  IMAD.WIDE.U32 R30, R13, 0x4, R14 ;  /* 0x000000040d1e7825 */ /* 0x000fe200078e000e */
[----:B------:R-:W-:-:S02]  /*83a0*/  IADD3 R7, PT, PT, R3, 0x23a00, RZ ;  /* 0x00023a0003077810 */ /* 0x000fc40007ffe0ff */
[----:B------:R-:W-:Y:S01]  /*83b0*/  IADD3 R13, PT, PT, R3, 0x23b00, RZ ;  /* 0x00023b00030d7810 */ /* 0x000fe20007ffe0ff */
[--C-:B------:R-:W-:Y:S01]  /*83c0*/  IMAD.WIDE.U32 R32, R33, 0x4, R14.reuse ;  /* 0x0000000421207825 */ /* 0x100fe200078e000e */
[----:B------:R0:W5:Y:S03]  /*83d0*/  LDG.E.CONSTANT R27, desc[UR6][R30.64] ;  /* 0x000000061e1b7981 */ /* 0x000166000c1e9900 */
[--C-:B------:R-:W-:Y:S01]  /*83e0*/  IMAD.WIDE.U32 R6, R7, 0x4, R14.reuse ;  /* 0x0000000407067825 */ /* 0x100fe200078e000e */
[----:B------:R0:W5:Y:S03]  /*83f0*/  LDG.E.CONSTANT R26, desc[UR6][R32.64] ;  /* 0x00000006201a7981 */ /* 0x000166000c1e9900 */
[----:B-1----:R-:W-:Y:S02]  /*8400*/  VIADD R25, R3, 0x23c00 ;  /* 0x00023c0003197836 */ /* 0x002fe40000000000 */
[--C-:B------:R-:W-:Y:S01]  /*8410*/  IMAD.WIDE.U32 R12, R13, 0x4, R14.reuse ;  /* 0x000000040d0c7825 */ /* 0x100fe200078e000e */
[----:B------:R-:W5:Y:S03]  /*8420*/  LDG.E.CONSTANT R6, desc[UR6][R6.64] ;  /* 0x0000000606067981 */ /* 0x000f66000c1e9900 */
[--C-:B0-----:R-:W-:Y:S01]  /*8430*/  IMAD.WIDE.U32 R22, R25, 0x4, R14.reuse ;  /* 0x0000000419167825 */ /* 0x101fe200078e000e */
[----:B------:R-:W-:Y:S01]  /*8440*/  IADD3 R25, PT, PT, R3, 0x23d00, RZ ;  /* 0x00023d0003197810 */ /* 0x000fe20007ffe0ff */
[----:B------:R-:W5:Y:S04]  /*8450*/  LDG.E.CONSTANT R7, desc[UR6][R12.64] ;  /* 0x000000060c077981 */ /* 0x000f68000c1e9900 */
[----:B------:R-:W-:Y:S01]  /*8460*/  IMAD.WIDE.U32 R24, R25, 0x4, R14 ;  /* 0x0000000419187825 */ /* 0x000fe200078e000e */
[----:B------:R0:W5:Y:S05]  /*8470*/  LDG.E.CONSTANT R22, desc[UR6][R22.64] ;  /* 0x0000000616167981 */ /* 0x00016a000c1e9900 */
[----:B------:R-:W5:Y:S01]  /*8480*/  LDG.E.CONSTANT R25, desc[UR6][R24.64] ;  /* 0x0000000618197981 */ /* 0x000f62000c1e9900 */
[----:B------:R-:W-:-:S02]  /*8490*/  IADD3 R31, PT, PT, R3, 0x23e00, RZ ;  /* 0x00023e00031f7810 */ /* 0x000fc40007ffe0ff */
[C---:B------:R-:W-:Y:S01]  /*84a0*/  IADD3 R33, PT, PT, R3.reuse, 0x23f00, RZ ;  /* 0x00023f0003217810 */ /* 0x040fe20007ffe0ff */
[----:B0-----:R-:W-:-:S04]  /*84b0*/  VIADD R23, R3, 0x24000 ;  /* 0x0002400003177836 */ /* 0x001fc80000000000 */
[----:B------:R-:W-:Y:S01]  /*84c0*/  IMAD.WIDE.U32 R12, R33, 0x4, R14 ;  /* 0x00000004210c7825 */ /* 0x000fe200078e000e */
[C---:B------:R-:W-:Y:S02]  /*84d0*/  IADD3 R33, PT, PT, R3.reuse, 0x24200, RZ ;  /* 0x0002420003217810 */ /* 0x040fe40007ffe0ff */
        /* <DEDUP_REMOVED lines=11> */
[----:B0-----:R-:W-:Y:S01]  /*8590*/  VIADD R29, R3, 0x24400 ;  /* 0x00024400031d7836 */ /* 0x001fe20000000000 */
[----:B-----5:R-:W-:Y:S02]  /*85a0*/  IADD3 R4, PT, PT, R19, R4, R9 ;  /* 0x0000000413047210 */ /* 0x020fe40007ffe009 */
[----:B------:R-:W-:Y:S01]  /*85b0*/  IADD3 R9, PT, PT, R3, 0x24300, RZ ;  /* 0x0002430003097810 */ /* 0x000fe20007ffe0ff */
[----:B------:R-:W-:Y:S01]  /*85c0*/  IMAD.WIDE.U32 R18, R23, 0x4, R14 ;  /* 0x0000000417127825 */ /* 0x000fe200078e000e */
[----:B------:R-:W-:-:S03]  /*85d0*/  IADD3 R4, PT, PT, R8, R17, R4 ;  /* 0x0000001108047210 */ /* 0x000fc60007ffe004 */
[--C-:B-1----:R-:W-:Y:S01]  /*85e0*/  IMAD.WIDE.U32 R12, R31, 0x4, R14.reuse ;  /* 0x000000041f0c7825 */ /* 0x102fe200078e000e */
[----:B------:R-:W-:Y:S01]  /*85f0*/  IADD3 R31, PT, PT, R3, 0x24500, RZ ;  /* 0x00024500031f7810 */ /* 0x000fe20007ffe0ff */
[----:B------:R-:W3:Y:S02]  /*8600*/  LDG.E.CONSTANT R18, desc[UR6][R18.64] ;  /* 0x0000000612127981 */ /* 0x000ee4000c1e9900 */
[--C-:B------:R-:W-:Y:S02]  /*8610*/  IMAD.WIDE.U32 R8, R9, 0x4, R14.reuse ;  /* 0x0000000409087825 */ /* 0x100fe400078e000e */
        /* <DEDUP_REMOVED lines=9> */
[----:B------:R-:W-:Y:S02]  /*86b0*/  IADD3 R29, PT, PT, R3, 0x24600, RZ ;  /* 0x00024600031d7810 */ /* 0x000fe40007ffe0ff */
[----:B------:R-:W5:Y:S01]  /*86c0*/  LDG.E.CONSTANT R12, desc[UR6][R36.64] ;  /* 0x00000006240c7981 */ /* 0x000f62000c1e9900 */
[----:B------:R-:W-:Y:S01]  /*86d0*/  IADD3 R26, PT, PT, R27, R26, R10 ;  /* 0x0000001a1b1a7210 */ /* 0x000fe20007ffe00a */
[----:B------:R-:W-:Y:S02]  /*86e0*/  VIADD R27, R3, 0x24800 ;  /* 0x00024800031b7836 */ /* 0x000fe40000000000 */
[----:B------:R0:W5:Y:S01]  /*86f0*/  LDG.E.CONSTANT R4, desc[UR6][R8.64] ;  /* 0x0000000608047981 */ /* 0x000162000c1e9900 */
[----:B------:R-:W-:Y:S01]  /*8700*/  IMAD.WIDE.U32 R30, R29, 0x4, R14 ;  /* 0x000000041d1e7825 */ /* 0x000fe200078e000e */
[----:B-1----:R-:W-:-:S02]  /*8710*/  IADD3 R21, PT, PT, R3, 0x24d00, RZ ;  /* 0x00024d0003157810 */ /* 0x002fc40007ffe0ff */
[----:B------:R-:W5:Y:S04]  /*8720*/  LDG.E.CONSTANT R17, desc[UR6][R34.64] ;  /* 0x0000000622117981 */ /* 0x000f68000c1e9900 */
        /* <DEDUP_REMOVED lines=15> */
[----:B------:R-:W-:Y:S02]  /*8820*/  IADD3 R25, PT, PT, R3, 0x24f00, RZ ;  /* 0x00024f0003197810 */ /* 0x000fe40007ffe0ff */
[--C-:B------:R-:W-:Y:S01]  /*8830*/  IMAD.WIDE.U32 R20, R21, 0x4, R14.reuse ;  /* 0x0000000415147825 */ /* 0x100fe200078e000e */
[----:B------:R0:W5:Y:S03]  /*8840*/  LDG.E.CONSTANT R7, desc[UR6][R8.64] ;  /* 0x0000000608077981 */ /* 0x000166000c1e9900 */
[----:B------:R-:W-:-:S02]  /*8850*/  IMAD.WIDE.U32 R24, R25, 0x4, R14 ;  /* 0x0000000419187825 */ /* 0x000fc400078e000e */
[----:B------:R-:W5:Y:S04]  /*8860*/  LDG.E.CONSTANT R20, desc[UR6][R20.64] ;  /* 0x0000000614147981 */ /* 0x000f68000c1e9900 */
[----:B------:R0:W5:Y:S01]  /*8870*/  LDG.E.CONSTANT R21, desc[UR6][R24.64] ;  /* 0x0000000618157981 */ /* 0x000162000c1e9900 */
[C---:B-1----:R-:W-:Y:S01]  /*8880*/  VIADD R31, R3.reuse, 0x25000 ;  /* 0x00025000031f7836 */ /* 0x042fe20000000000 */
[----:B0-----:R-:W-:-:S05]  /*8890*/  IADD3 R33, PT, PT, R3, 0x25100, RZ ;  /* 0x0002510003217810 */ /* 0x001fca0007ffe0ff */
[----:B------:R-:W-:-:S04]  /*88a0*/  IMAD.WIDE.U32 R8, R33, 0x4, R14 ;  /* 0x0000000421087825 */ /* 0x000fc800078e000e */
[----:B------:R-:W-:Y:S01]  /*88b0*/  IMAD.WIDE.U32 R24, R31, 0x4, R14 ;  /* 0x000000041f187825 */ /* 0x000fe200078e000e */
[C---:B------:R-:W-:Y:S01]  /*88c0*/  IADD3 R31, PT, PT, R3.reuse, 0x25300, RZ ;  /* 0x00025300031f7810 */ /* 0x040fe20007ffe0ff */
[----:B------:R0:W5:Y:S02]  /*88d0*/  LDG.E.CONSTANT R8, desc[UR6][R8.64] ;  /* 0x0000000608087981 */ /* 0x000164000c1e9900 */
[C---:B------:R-:W-:Y:S01]  /*88e0*/  VIADD R33, R3.reuse, 0x25400 ;  /* 0x0002540003217836 */ /* 0x040fe20000000000 */
[C---:B------:R-:W-:Y:S01]  /*88f0*/  IADD3 R37, PT, PT, R3.reuse, 0x25a00, RZ ;  /* 0x00025a0003257810 */ /* 0x040fe20007ffe0ff */
[C---:B0-----:R-:W-:Y:S01]  /*8900*/  VIADD R9, R3.reuse, 0x25800 ;  /* 0x0002580003097836 */ /* 0x041fe20000000000 */
[----:B------:R-:W-:-:S03]  /*8910*/  IADD3 R35, PT, PT, R3, 0x25b00, RZ ;  /* 0x00025b0003237810 */ /* 0x000fc60007ffe0ff */
[----:B------:R-:W-:-:S04]  /*8920*/  IMAD.WIDE.U32 R36, R37, 0x4, R14 ;  /* 0x0000000425247825 */ /* 0x000fc800078e000e */
[----:B------:R-:W-:Y:S01]  /*8930*/  IMAD.WIDE.U32 R34, R35, 0x4, R14 ;  /* 0x0000000423227825 */ /* 0x000fe200078e000e */
[----:B--2---:R-:W-:-:S04]  /*8940*/  IADD3 R11, PT, PT, R11, R28, R22 ;  /* 0x0000001c0b0b7210 */ /* 0x004fc80007ffe016 */
[----:B---3--:R-:W-:Y:S02]  /*8950*/  IADD3 R11, PT, PT, R13, R18, R11 ;  /* 0x000000120d0b7210 */ /* 0x008fe40007ffe00b */
[----:B------:R0:W2:Y:S02]  /*8960*/  LDG.E.CONSTANT R13, desc[UR6][R24.64] ;  /* 0x00000006180d7981 */ /* 0x0000a4000c1e9900 */
[----:B----4-:R-:W-:Y:S02]  /*8970*/  IADD3 R11, PT, PT, R23, R16, R11 ;  /* 0x00000010170b7210 */ /* 0x010fe40007ffe00b */
[C---:B------:R-:W-:Y:S02]  /*8980*/  IADD3 R23, PT, PT, R3.reuse, 0x25200, RZ ;  /* 0x0002520003177810 */ /* 0x040fe40007ffe0ff */
[----:B0-----:R-:W-:Y:S02]  /*8990*/  IADD3 R25, PT, PT, R3, 0x25600, RZ ;  /* 0x0002560003197810 */ /* 0x001fe40007ffe0ff */
        /* <DEDUP_REMOVED lines=11> */
[----:B------:R-:W-:Y:S01]  /*8a50*/  IMAD.WIDE.U32 R24, R25, 0x4, R14 ;  /* 0x0000000419187825 */ /* 0x000fe200078e000e */
[----:B------:R-:W-:Y:S01]  /*8a60*/  IADD3 R12, PT, PT, R12, R27, R4 ;  /* 0x0000001b0c0c7210 */ /* 0x000fe20007ffe004 */
[----:B------:R-:W4:Y:S01]  /*8a70*/  LDG.E.CONSTANT R11, desc[UR6][R10.64] ;  /* 0x000000060a0b7981 */ /* 0x000f22000c1e9900 */
[----:B------:R-:W-:Y:S01]  /*8a80*/  IADD3 R27, PT, PT, R3, 0x25900, RZ ;  /* 0x00025900031b7810 */ /* 0x000fe20007ffe0ff */
[----:B------:R-:W-:-:S02]  /*8a90*/  IMAD.WIDE.U32 R30, R31, 0x4, R14 ;  /* 0x000000041f1e7825 */ /* 0x000fc400078e000e */
[----:B------:R-:W5:Y:S04]  /*8aa0*/  LDG.E.CONSTANT R24, desc[UR6][R24.64] ;  /* 0x0000000618187981 */ /* 0x000f68000c1e9900 */
[----:B------:R0:W5:Y:S01]  /*8ab0*/  LDG.E.CONSTANT R17, desc[UR6][R30.64] ;  /* 0x000000061e117981 */ /* 0x000162000c1e9900 */
[----:B------:R-:W-:Y:S01]  /*8ac0*/  IADD3 R12, PT, PT, R26, R29, R12 ;  /* 0x0000001d1a0c7210 */ /* 0x000fe20007ffe00c */
[--C-:B------:R-:W-:Y:S02]  /*8ad0*/  IMAD.WIDE.U32 R28, R9, 0x4, R14.reuse ;  /* 0x00000004091c7825 */ /* 0x100fe400078e000e */
[----:B------:R-:W5:Y:S02]  /*8ae0*/  LDG.E.CONSTANT R19, desc[UR6][R36.64] ;  /* 0x0000000624137981 */ /* 0x000f64000c1e9900 */
[----:B------:R-:W-:-:S02]  /*8af0*/  IMAD.WIDE.U32 R26, R27, 0x4, R14 ;  /* 0x000000041b1a7825 */ /* 0x000fc400078e000e */
[----:B------:R1:W5:Y:S04]  /*8b00*/  LDG.E.CONSTANT R4, desc[UR6][R28.64] ;  /* 0x000000061c047981 */ /* 0x000368000c1e9900 */
[----:B------:R1:W5:Y:S01]  /*8b10*/  LDG.E.CONSTANT R9, desc[UR6][R26.64] ;  /* 0x000000061a097981 */ /* 0x000362000c1e9900 */
[----:B------:R-:W-:Y:S01]  /*8b20*/  IADD3 R6, PT, PT, R7, R6, R12 ;  /* 0x0000000607067210 */ /* 0x000fe20007ffe00c */
[C---:B------:R-:W-:Y:S01]  /*8b30*/  VIADD R33, R3.reuse, 0x25c00 ;  /* 0x00025c0003217836 */ /* 0x040fe20000000000 */
[----:B------:R-:W-:Y:S01]  /*8b40*/  IADD3 R7, PT, PT, R3, 0x25d00, RZ ;  /* 0x00025d0003077810 */ /* 0x000fe20007ffe0ff */
[----:B------:R-:W5:Y:S04]  /*8b50*/  LDG.E.CONSTANT R10, desc[UR6][R34.64] ;  /* 0x00000006220a7981 */ /* 0x000f68000c1e9900 */
[----:B0-----:R-:W-:Y:S01]  /*8b60*/  IMAD.WIDE.U32 R30, R7, 0x4, R14 ;  /* 0x00000004071e7825 */ /* 0x001fe200078e000e */
[----:B------:R-:W-:-:S03]  /*8b70*/  IADD3 R7, PT, PT, R3, 0x25e00, RZ ;  /* 0x00025e0003077810 */ /* 0x000fc60007ffe0ff */
[----:B------:R-:W-:Y:S01]  /*8b80*/  IMAD.WIDE.U32 R32, R33, 0x4, R14 ;  /* 0x0000000421207825 */ /* 0x000fe200078e000e */
[----:B------:R0:W5:Y:S01]  /*8b90*/  LDG.E.CONSTANT R25, desc[UR6][R30.64] ;  /* 0x000000061e197981 */ /* 0x000162000c1e9900 */
[----:B------:R-:W-:Y:S02]  /*8ba0*/  IADD3 R22, PT, PT, R21, R20, R6 ;  /* 0x0000001415167210 */ /* 0x000fe40007ffe006 */
[----:B------:R-:W-:Y:S01]  /*8bb0*/  IADD3 R21, PT, PT, R3, 0x25f00, RZ ;  /* 0x00025f0003157810 */ /* 0x000fe20007ffe0ff */
[--C-:B------:R-:W-:Y:S01]  /*8bc0*/  IMAD.WIDE.U32 R6, R7, 0x4, R14.reuse ;  /* 0x0000000407067825 */ /* 0x100fe200078e000e */
[----:B------:R-:W5:Y:S03]  /*8bd0*/  LDG.E.CONSTANT R12, desc[UR6][R32.64] ;  /* 0x00000006200c7981 */ /* 0x000f66000c1e9900 */
[----:B------:R-:W-:Y:S01]  /*8be0*/  IMAD.WIDE.U32 R20, R21, 0x4, R14 ;  /* 0x0000000415147825 */ /* 0x000fe200078e000e */
[C---:B-1----:R-:W-:Y:S01]  /*8bf0*/  IADD3 R29, PT, PT, R3.reuse, 0x26100, RZ ;  /* 0x00026100031d7810 */ /* 0x042fe20007ffe0ff */
[----:B------:R-:W5:Y:S02]  /*8c00*/  LDG.E.CONSTANT R6, desc[UR6][R6.64] ;  /* 0x0000000606067981 */ /* 0x000f64000c1e9900 */
[----:B------:R-:W-:-:S02]  /*8c10*/  VIADD R27, R3, 0x26000 ;  /* 0x00026000031b7836 */ /* 0x000fc40000000000 */
[--C-:B------:R-:W-:Y:S01]  /*8c20*/  IMAD.WIDE.U32 R28, R29, 0x4, R14.reuse ;  /* 0x000000041d1c7825 */ /* 0x100fe200078e000e */
[----:B------:R1:W5:Y:S03]  /*8c30*/  LDG.E.CONSTANT R7, desc[UR6][R20.64] ;  /* 0x0000000614077981 */ /* 0x000366000c1e9900 */
[----:B------:R-:W-:Y:S02]  /*8c40*/  IMAD.WIDE.U32 R26, R27, 0x4, R14 ;  /* 0x000000041b1a7825 */ /* 0x000fe400078e000e */
[----:B------:R-:W5:Y:S04]  /*8c50*/  LDG.E.CONSTANT R29, desc[UR6][R28.64] ;  /* 0x000000061c1d7981 */ /* 0x000f68000c1e9900 */
[----:B------:R1:W5:Y:S01]  /*8c60*/  LDG.E.CONSTANT R26, desc[UR6][R26.64] ;  /* 0x000000061a1a7981 */ /* 0x000362000c1e9900 */
[----:B0-----:R-:W-:-:S05]  /*8c70*/  IADD3 R31, PT, PT, R3, 0x26300, RZ ;  /* 0x00026300031f7810 */ /* 0x001fca0007ffe0ff */
[----:B-1----:R-:W-:Y:S01]  /*8c80*/  IMAD.WIDE.U32 R20, R31, 0x4, R14 ;  /* 0x000000041f147825 */ /* 0x002fe200078e000e */
[----:B------:R-:W-:-:S03]  /*8c90*/  IADD3 R31, PT, PT, R3, 0x26500, RZ ;  /* 0x00026500031f7810 */ /* 0x000fc60007ffe0ff */
[C---:B------:R-:W-:Y:S01]  /*8ca0*/  VIADD R27, R3.reuse, 0x26400 ;  /* 0x00026400031b7836 */ /* 0x040fe20000000000 */
[C---:B------:R-:W-:Y:S02]  /*8cb0*/  IADD3 R33, PT, PT, R3.reuse, 0x26600, RZ ;  /* 0x0002660003217810 */ /* 0x040fe40007ffe0ff */
[C---:B------:R-:W-:Y:S02]  /*8cc0*/  IADD3 R35, PT, PT, R3.reuse, 0x26a00, RZ ;  /* 0x00026a0003237810 */ /* 0x040fe40007ffe0ff */
[----:B------:R-:W-:-:S03]  /*8cd0*/  IADD3 R37, PT, PT, R3, 0x26d00, RZ ;  /* 0x00026d0003257810 */ /* 0x000fc60007ffe0ff */
[----:B------:R-:W-:-:S04]  /*8ce0*/  IMAD.WIDE.U32 R34, R35, 0x4, R14 ;  /* 0x0000000423227825 */ /* 0x000fc800078e000e */
[----:B------:R-:W-:Y:S01]  /*8cf0*/  IMAD.WIDE.U32 R36, R37, 0x4, R14 ;  /* 0x0000000425247825 */ /* 0x000fe200078e000e */
[----:B--2---:R-:W-:Y:S02]  /*8d00*/  IADD3 R8, PT, PT, R8, R13, R22 ;  /* 0x0000000d08087210 */ /* 0x004fe40007ffe016 */
[----:B------:R-:W-:Y:S02]  /*8d10*/  IADD3 R13, PT, PT, R3, 0x26200, RZ ;  /* 0x00026200030d7810 */ /* 0x000fe40007ffe0ff */
[----:B---3--:R-:W-:-:S03]  /*8d20*/  IADD3 R8, PT, PT, R23, R18, R8 ;  /* 0x0000001217087210 */ /* 0x008fc60007ffe008 */
[----:B------:R-:W-:Y:S01]  /*8d30*/  IMAD.WIDE.U32 R22, R13, 0x4, R14 ;  /* 0x000000040d167825 */ /* 0x000fe200078e000e */
        /* <DEDUP_REMOVED lines=8> */
[----:B------:R-:W3:Y:S02]  /*8dc0*/  LDG.E.CONSTANT R16, desc[UR6][R16.64] ;  /* 0x0000000610107981 */ /* 0x000ee4000c1e9900 */
[----:B------:R-:W-:Y:S02]  /*8dd0*/  VIADD R27, R3, 0x26800 ;  /* 0x00026800031b7836 */ /* 0x000fe40000000000 */
[----:B------:R-:W-:Y:S01]  /*8de0*/  IMAD.WIDE.U32 R20, R33, 0x4, R14 ;  /* 0x0000000421147825 */ /* 0x000fe200078e000e */
[----:B------:R-:W3:Y:S01]  /*8df0*/  LDG.E.CONSTANT R23, desc[UR6][R22.64] ;  /* 0x0000000616177981 */ /* 0x000ee2000c1e9900 */
[----:B------:R-:W-:Y:S02]  /*8e00*/  IADD3 R4, PT, PT, R9, R4, R8 ;  /* 0x0000000409047210 */ /* 0x000fe40007ffe008 */
[----:B------:R-:W-:-:S02]  /*8e10*/  IMAD.WIDE.U32 R8, R13, 0x4, R14 ;  /* 0x000000040d087825 */ /* 0x000fc400078e000e */
[----:B------:R-:W4:Y:S01]  /*8e20*/  LDG.E.CONSTANT R20, desc[UR6][R20.64] ;  /* 0x0000000614147981 */ /* 0x000f22000c1e9900 */
[----:B------:R-:W-:-:S03]  /*8e30*/  IADD3 R10, PT, PT, R10, R19, R4 ;  /* 0x000000130a0a7210 */ /* 0x000fc60007ffe004 */
[----:B------:R0:W4:Y:S01]  /*8e40*/  LDG.E.CONSTANT R13, desc[UR6][R8.64] ;  /* 0x00000006080d7981 */ /* 0x000122000c1e9900 */
[----:B------:R-:W-:Y:S01]  /*8e50*/  IADD3 R19, PT, PT, R3, 0x26b00, RZ ;  /* 0x00026b0003137810 */ /* 0x000fe20007ffe0ff */
[--C-:B------:R-:W-:Y:S02]  /*8e60*/  IMAD.WIDE.U32 R30, R31, 0x4, R14.reuse ;  /* 0x000000041f1e7825 */ /* 0x100fe400078e000e */
[----:B------:R-:W5:Y:S02]  /*8e70*/  LDG.E.CONSTANT R17, desc[UR6][R34.64] ;  /* 0x0000000622117981 */ /* 0x000f64000c1e9900 */
[----:B0-----:R-:W-:Y:S01]  /*8e80*/  IMAD.WIDE.U32 R8, R27, 0x4, R14 ;  /* 0x000000041b087825 */ /* 0x001fe200078e000e */
[----:B------:R-:W-:-:S04]  /*8e90*/  IADD3 R12, PT, PT, R25, R12, R10 ;  /* 0x0000000c190c7210 */ /* 0x000fc80007ffe00a */
[----:B------:R0:W5:Y:S01]  /*8ea0*/  LDG.E.CONSTANT R4, desc[UR6][R8.64] ;  /* 0x0000000608047981 */ /* 0x000162000c1e9900 */
[----:B------:R-:W-:Y:S01]  /*8eb0*/  IMAD.WIDE.U32 R24, R19, 0x4, R14 ;  /* 0x0000000413187825 */ /* 0x000fe200078e000e */
[C---:B------:R-:W-:Y:S02]  /*8ec0*/  IADD3 R33, PT, PT, R3.reuse, 0x26e00, RZ ;  /* 0x00026e0003217810 */ /* 0x040fe40007ffe0ff */
[----:B------:R1:W5:Y:S01]  /*8ed0*/  LDG.E.CONSTANT R19, desc[UR6][R30.64] ;  /* 0x000000061e137981 */ /* 0x000362000c1e9900 */
[----:B------:R-:W-:-:S03]  /*8ee0*/  VIADD R21, R3, 0x26c00 ;  /* 0x00026c0003157836 */ /* 0x000fc60000000000 */
        /* <DEDUP_REMOVED lines=11> */
[----:B------:R-:W5:Y:S02]  /*8fa0*/  LDG.E.CONSTANT R22, desc[UR6][R30.64] ;  /* 0x000000061e167981 */ /* 0x000f64000c1e9900 */
[--C-:B0-----:R-:W-:Y:S02]  /*8fb0*/  IMAD.WIDE.U32 R6, R9, 0x4, R14.reuse ;  /* 0x0000000409067825 */ /* 0x101fe400078e000e */
[----:B------:R0:W5:Y:S02]  /*8fc0*/  LDG.E.CONSTANT R29, desc[UR6][R32.64] ;  /* 0x00000006201d7981 */ /* 0x000164000c1e9900 */
[----:B------:R-:W-:Y:S01]  /*8fd0*/  IMAD.WIDE.U32 R8, R25, 0x4, R14 ;  /* 0x0000000419087825 */ /* 0x000fe200078e000e */
[C---:B------:R-:W-:Y:S01]  /*8fe0*/  IADD3 R25, PT, PT, R3.reuse, 0x27200, RZ ;  /* 0x0002720003197810 */ /* 0x040fe20007ffe0ff */
[----:B------:R-:W5:Y:S01]  /*8ff0*/  LDG.E.CONSTANT R6, desc[UR6][R6.64] ;  /* 0x0000000606067981 */ /* 0x000f62000c1e9900 */
[----:B------:R-:W-:-:S03]  /*9000*/  IADD3 R27, PT, PT, R3, 0x27300, RZ ;  /* 0x00027300031b7810 */ /* 0x000fc60007ffe0ff */
[--C-:B------:R-:W-:Y:S01]  /*9010*/  IMAD.WIDE.U32 R24, R25, 0x4, R14.reuse ;  /* 0x0000000419187825 */ /* 0x100fe200078e000e */
[----:B------:R1:W5:Y:S03]  /*9020*/  LDG.E.CONSTANT R7, desc[UR6][R8.64] ;  /* 0x0000000608077981 */ /* 0x000366000c1e9900 */
[----:B------:R-:W-:Y:S02]  /*9030*/  IMAD.WIDE.U32 R26, R27, 0x4, R14 ;  /* 0x000000041b1a7825 */ /* 0x000fe400078e000e */
[----:B------:R-:W5:Y:S04]  /*9040*/  LDG.E.CONSTANT R24, desc[UR6][R24.64] ;  /* 0x0000000618187981 */ /* 0x000f68000c1e9900 */
[----:B------:R1:W5:Y:S01]  /*9050*/  LDG.E.CONSTANT R25, desc[UR6][R26.64] ;  /* 0x000000061a197981 */ /* 0x000362000c1e9900 */
[C---:B0-----:R-:W-:Y:S01]  /*9060*/  IADD3 R33, PT, PT, R3.reuse, 0x27500, RZ ;  /* 0x0002750003217810 */ /* 0x041fe20007ffe0ff */
[----:B------:R-:W-:-:S04]  /*9070*/  VIADD R31, R3, 0x27400 ;  /* 0x00027400031f7836 */ /* 0x000fc80000000000 */
[----:B-1----:R-:W-:-:S04]  /*9080*/  IMAD.WIDE.U32 R8, R33, 0x4, R14 ;  /* 0x0000000421087825 */ /* 0x002fc800078e000e */
[----:B------:R-:W-:Y:S01]  /*9090*/  IMAD.WIDE.U32 R26, R31, 0x4, R14 ;  /* 0x000000041f1a7825 */ /* 0x000fe200078e000e */
[----:B------:R-:W-:-:S03]  /*90a0*/  IADD3 R31, PT, PT, R3, 0x27700, RZ ;  /* 0x00027700031f7810 */ /* 0x000fc60007ffe0ff */
[C---:B------:R-:W-:Y:S01]  /*90b0*/  VIADD R33, R3.reuse, 0x27800 ;  /* 0x0002780003217836 */ /* 0x040fe20000000000 */
[C---:B------:R-:W-:Y:S02]  /*90c0*/  IADD3 R37, PT, PT, R3.reuse, 0x27e00, RZ ;  /* 0x00027e0003257810 */ /* 0x040fe40007ffe0ff */
[----:B------:R-:W-:-:S03]  /*90d0*/  IADD3 R35, PT, PT, R3, 0x27f00, RZ ;  /* 0x00027f0003237810 */ /* 0x000fc60007ffe0ff */
[----:B------:R-:W-:-:S04]  /*90e0*/  IMAD.WIDE.U32 R36, R37, 0x4, R14 ;  /* 0x0000000425247825 */ /* 0x000fc800078e000e */
[----:B------:R-:W-:Y:S01]  /*90f0*/  IMAD.WIDE.U32 R34, R35, 0x4, R14 ;  /* 0x0000000423227825 */ /* 0x000fe200078e000e */
[----:B--2---:R-:W-:-:S04]  /*9100*/  IADD3 R11, PT, PT, R18, R11, R28 ;  /* 0x0000000b120b7210 */ /* 0x004fc80007ffe01c */
[----:B---3--:R-:W-:Y:S02]  /*9110*/  IADD3 R11, PT, PT, R23, R16, R11 ;  /* 0x00000010170b7210 */ /* 0x008fe40007ffe00b */
[----:B------:R-:W-:Y:S02]  /*9120*/  IADD3 R23, PT, PT, R3, 0x27600, RZ ;  /* 0x0002760003177810 */ /* 0x000fe40007ffe0ff */
[----:B----4-:R-:W-:Y:S02]  /*9130*/  IADD3 R11, PT, PT, R13, R20, R11 ;  /* 0x000000140d0b7210 */ /* 0x010fe40007ffe00b */
[----:B------:R0:W2:Y:S04]  /*9140*/  LDG.E.CONSTANT R20, desc[UR6][R8.64] ;  /* 0x0000000608147981 */ /* 0x0000a8000c1e9900 */
[----:B------:R1:W2:Y:S01]  /*9150*/  LDG.E.CONSTANT R13, desc[UR6][R26.64] ;  /* 0x000000061a0d7981 */ /* 0x0002a2000c1e9900 */
[----:B0-----:R-:W-:Y:S01]  /*9160*/  IMAD.WIDE.U32 R8, R31, 0x4, R14 ;  /* 0x000000041f087825 */ /* 0x001fe200078e000e */
[----:B-----5:R-:W-:-:S03]  /*9170*/  IADD3 R4, PT, PT, R19, R4, R11 ;  /* 0x0000000413047210 */ /* 0x020fc60007ffe00b */
[----:B------:R-:W-:Y:S01]  /*9180*/  IMAD.WIDE.U32 R18, R23, 0x4, R14 ;  /* 0x0000000417127825 */ /* 0x000fe200078e000e */
[----:B------:R-:W-:Y:S01]  /*9190*/  IADD3 R11, PT, PT, R3, 0x27900, RZ ;  /* 0x00027900030b7810 */ /* 0x000fe20007ffe0ff */
[----:B------:R-:W3:Y:S01]  /*91a0*/  LDG.E.CONSTANT R9, desc[UR6][R8.64] ;  /* 0x0000000608097981 */ /* 0x000ee2000c1e9900 */
[----:B------:R-:W-:Y:S01]  /*91b0*/  IADD3 R4, PT, PT, R10, R17, R4 ;  /* 0x000000110a047210 */ /* 0x000fe20007ffe004 */
[--C-:B------:R-:W-:Y:S01]  /*91c0*/  IMAD.WIDE.U32 R16, R33, 0x4, R14.reuse ;  /* 0x0000000421107825 */ /* 0x100fe200078e000e */
[C---:B-1----:R-:W-:Y:S01]  /*91d0*/  IADD3 R27, PT, PT, R3.reuse, 0x27a00, RZ ;  /* 0x00027a00031b7810 */ /* 0x042fe20007ffe0ff */
[----:B------:R-:W3:Y:S01]  /*91e0*/  LDG.E.CONSTANT R18, desc[UR6][R18.64] ;  /* 0x0000000612127981 */ /* 0x000ee2000c1e9900 */
[----:B------:R-:W-:Y:S01]  /*91f0*/  IADD3 R31, PT, PT, R3, 0x27b00, RZ ;  /* 0x00027b00031f7810 */ /* 0x000fe20007ffe0ff */
[----:B------:R-:W-:Y:S01]  /*9200*/  IMAD.WIDE.U32 R10, R11, 0x4, R14 ;  /* 0x000000040b0a7825 */ /* 0x000fe200078e000e */
[----:B------:R-:W-:Y:S01]  /*9210*/  IADD3 R23, PT, PT, R3, 0x27d00, RZ ;  /* 0x00027d0003177810 */ /* 0x000fe20007ffe0ff */
[----:B------:R-:W4:Y:S04]  /*9220*/  LDG.E.CONSTANT R16, desc[UR6][R16.64] ;  /* 0x0000000610107981 */ /* 0x000f28000c1e9900 */
[----:B------:R-:W5:Y:S01]  /*9230*/  LDG.E.CONSTANT R8, desc[UR6][R34.64] ;  /* 0x0000000622087981 */ /* 0x000f62000c1e9900 */
[----:B------:R-:W-:Y:S01]  /*9240*/  IADD3 R12, PT, PT, R12, R21, R4 ;  /* 0x000000150c0c7210 */ /* 0x000fe20007ffe004 */
[----:B------:R-:W-:-:S02]  /*9250*/  IMAD.WIDE.U32 R26, R27, 0x4, R14 ;  /* 0x000000041b1a7825 */ /* 0x000fc400078e000e */
[----:B------:R-:W4:Y:S02]  /*9260*/  LDG.E.CONSTANT R11, desc[UR6][R10.64] ;  /* 0x000000060a0b7981 */ /* 0x000f24000c1e9900 */
[----:B------:R-:W-:Y:S02]  /*9270*/  VIADD R21, R3, 0x27c00 ;  /* 0x00027c0003157836 */ /* 0x000fe40000000000 */
[----:B------:R-:W-:Y:S01]  /*9280*/  IMAD.WIDE.U32 R30, R31, 0x4, R14 ;  /* 0x000000041f1e7825 */ /* 0x000fe200078e000e */
[----:B------:R-:W5:Y:S01]  /*9290*/  LDG.E.CONSTANT R26, desc[UR6][R26.64] ;  /* 0x000000061a1a7981 */ /* 0x000f62000c1e9900 */
[----:B------:R-:W-:Y:S02]  /*92a0*/  IADD3 R12, PT, PT, R22, R29, R12 ;  /* 0x0000001d160c7210 */ /* 0x000fe40007ffe00c */
[--C-:B------:R-:W-:Y:S01]  /*92b0*/  IMAD.WIDE.U32 R28, R21, 0x4, R14.reuse ;  /* 0x00000004151c7825 */ /* 0x100fe200078e000e */
[----:B------:R0:W5:Y:S03]  /*92c0*/  LDG.E.CONSTANT R19, desc[UR6][R30.64] ;  /* 0x000000061e137981 */ /* 0x000166000c1e9900 */
[----:B------:R-:W-:Y:S01]  /*92d0*/  IMAD.WIDE.U32 R22, R23, 0x4, R14 ;  /* 0x0000000417167825 */ /* 0x000fe200078e000e */
[----:B------:R-:W5:Y:S03]  /*92e0*/  LDG.E.CONSTANT R17, desc[UR6][R28.64] ;  /* 0x000000061c117981 */ /* 0x000f66000c1e9900 */
[----:B------:R-:W-:Y:S01]  /*92f0*/  VIADD R33, R3, 0x28000 ;  /* 0x0002800003217836 */ /* 0x000fe20000000000 */
[----:B------:R1:W5:Y:S01]  /*9300*/  LDG.E.CONSTANT R4, desc[UR6][R22.64] ;  /* 0x0000000616047981 */ /* 0x000362000c1e9900 */
[----:B------:R-:W-:-:S03]  /*9310*/  IADD3 R6, PT, PT, R7, R6, R12 ;  /* 0x0000000607067210 */ /* 0x000fc60007ffe00c */
[----:B------:R-:W5:Y:S01]  /*9320*/  LDG.E.CONSTANT R21, desc[UR6][R36.64] ;  /* 0x0000000624157981 */ /* 0x000f62000c1e9900 */
[----:B------:R-:W-:Y:S01]  /*9330*/  IADD3 R7, PT, PT, R3, 0x28100, RZ ;  /* 0x0002810003077810 */ /* 0x000fe20007ffe0ff */
[----:B------:R-:W-:-:S04]  /*9340*/  IMAD.WIDE.U32 R32, R33, 0x4, R14 ;  /* 0x0000000421207825 */ /* 0x000fc800078e000e */
[----:B0-----:R-:W-:Y:S01]  /*9350*/  IMAD.WIDE.U32 R30, R7, 0x4, R14 ;  /* 0x00000004071e7825 */ /* 0x001fe200078e000e */
[C---:B------:R-:W-:Y:S01]  /*9360*/  IADD3 R7, PT, PT, R3.reuse, 0x28200, RZ ;  /* 0x0002820003077810 */ /* 0x040fe20007ffe0ff */
[----:B------:R-:W5:Y:S01]  /*9370*/  LDG.E.CONSTANT R27, desc[UR6][R32.64] ;  /* 0x00000006201b7981 */ /* 0x000f62000c1e9900 */
[----:B-1----:R-:W-:-:S03]  /*9380*/  IADD3 R23, PT, PT, R3, 0x28300, RZ ;  /* 0x0002830003177810 */ /* 0x002fc60007ffe0ff */
[----:B------:R0:W5:Y:S01]  /*9390*/  LDG.E.CONSTANT R12, desc[UR6][R30.64] ;  /* 0x000000061e0c7981 */ /* 0x000162000c1e9900 */
[----:B------:R-:W-:Y:S01]  /*93a0*/  IADD3 R10, PT, PT, R25, R24, R6 ;  /* 0x00000018190a7210 */ /* 0x000fe20007ffe006 */
[----:B------:R-:W-:-:S04]  /*93b0*/  IMAD.WIDE.U32 R6, R7, 0x4, R14 ;  /* 0x0000000407067825 */ /* 0x000fc800078e000e */
[--C-:B------:R-:W-:Y:S01]  /*93c0*/  IMAD.WIDE.U32 R22, R23, 0x4, R14.reuse ;  /* 0x0000000417167825 */ /* 0x100fe200078e000e */
[C---:B------:R-:W-:Y:S01]  /*93d0*/  IADD3 R29, PT, PT, R3.reuse, 0x28500, RZ ;  /* 0x00028500031d7810 */ /* 0x040fe20007ffe0ff */
[----:B------:R-:W5:Y:S02]  /*93e0*/  LDG.E.CONSTANT R6, desc[UR6][R6.64] ;  /* 0x0000000606067981 */ /* 0x000f64000c1e9900 */
[----:B------:R-:W-:Y:S02]  /*93f0*/  VIADD R25, R3, 0x28400 ;  /* 0x0002840003197836 */ /* 0x000fe40000000000 */
[--C-:B------:R-:W-:Y:S01]  /*9400*/  IMAD.WIDE.U32 R28, R29, 0x4, R14.reuse ;  /* 0x000000041d1c7825 */ /* 0x100fe200078e000e */
[----:B------:R1:W5:Y:S03]  /*9410*/  LDG.E.CONSTANT R7, desc[UR6][R22.64] ;  /* 0x0000000616077981 */ /* 0x000366000c1e9900 */
[----:B------:R-:W-:-:S06]  /*9420*/  IMAD.WIDE.U32 R24, R25, 0x4, R14 ;  /* 0x0000000419187825 */ /* 0x000fcc00078e000e */
[----:B------:R-:W5:Y:S04]  /*9430*/  LDG.E.CONSTANT R24, desc[UR6][R24.64] ;  /* 0x0000000618187981 */ /* 0x000f68000c1e9900 */
[----:B------:R2:W5:Y:S01]  /*9440*/  LDG.E.CONSTANT R25, desc[UR6][R28.64] ;  /* 0x000000061c197981 */ /* 0x000562000c1e9900 */
[C---:B0-----:R-:W-:Y:S02]  /*9450*/  IADD3 R31, PT, PT, R3.reuse, 0x28700, RZ ;  /* 0x00028700031f7810 */ /* 0x041fe40007ffe0ff */
[----:B------:R-:W-:-:S03]  /*9460*/  IADD3 R33, PT, PT, R3, 0x28900, RZ ;  /* 0x0002890003217810 */ /* 0x000fc60007ffe0ff */
[----:B-1----:R-:W-:Y:S01]  /*9470*/  IMAD.WIDE.U32 R22, R31, 0x4, R14 ;  /* 0x000000041f167825 */ /* 0x002fe200078e000e */
[----:B------:R-:W-:-:S03]  /*9480*/  IADD3 R35, PT, PT, R3, 0x28a00, RZ ;  /* 0x00028a0003237810 */ /* 0x000fc60007ffe0ff */
[C---:B------:R-:W-:Y:S02]  /*9490*/  VIADD R31, R3.reuse, 0x28800 ;  /* 0x00028800031f7836 */ /* 0x040fe40000000000 */
[----:B------:R-:W-:-:S04]  /*94a0*/  VIADD R37, R3, 0x29000 ;  /* 0x0002900003257836 */ /* 0x000fc80000000000 */
[----:B------:R-:W-:Y:S01]  /*94b0*/  IMAD.WIDE.U32 R36, R37, 0x4, R14 ;  /* 0x0000000425247825 */ /* 0x000fe200078e000e */
[----:B--2---:R-:W-:Y:S02]  /*94c0*/  IADD3 R10, PT, PT, R20, R13, R10 ;  /* 0x0000000d140a7210 */ /* 0x004fe40007ffe00a */
[----:B------:R-:W-:Y:S01]  /*94d0*/  IADD3 R13, PT, PT, R3, 0x28600, RZ ;  /* 0x00028600030d7810 */ /* 0x000fe20007ffe0ff */
[----:B------:R0:W2:Y:S04]  /*94e0*/  LDG.E.CONSTANT R20, desc[UR6][R22.64] ;  /* 0x0000000616147981 */ /* 0x0000a8000c1e9900 */
[----:B------:R-:W-:Y:S01]  /*94f0*/  IMAD.WIDE.U32 R28, R13, 0x4, R14 ;  /* 0x000000040d1c7825 */ /* 0x000fe200078e000e */
[----:B------:R-:W-:Y:S02]  /*9500*/  IADD3 R13, PT, PT, R3, 0x28b00, RZ ;  /* 0x00028b00030d7810 */ /* 0x000fe40007ffe0ff */
[----:B---3--:R-:W-:Y:S01]  /*9510*/  IADD3 R9, PT, PT, R9, R18, R10 ;  /* 0x0000001209097210 */ /* 0x008fe20007ffe00a */
[----:B0-----:R-:W-:-:S06]  /*9520*/  IMAD.WIDE.U32 R22, R33, 0x4, R14 ;  /* 0x0000000421167825 */ /* 0x001fcc00078e000e */
[----:B------:R-:W3:Y:S01]  /*9530*/  LDG.E.CONSTANT R23, desc[UR6][R22.64] ;  /* 0x0000000616177981 */ /* 0x000ee2000c1e9900 */
[----:B----4-:R-:W-:-:S03]  /*9540*/  IADD3 R11, PT, PT, R11, R16, R9 ;  /* 0x000000100b0b7210 */ /* 0x010fc60007ffe009 */
[----:B------:R0:W2:Y:S01]  /*9550*/  LDG.E.CONSTANT R9, desc[UR6][R28.64] ;  /* 0x000000061c097981 */ /* 0x0000a2000c1e9900 */
[----:B-----5:R-:W-:Y:S01]  /*9560*/  IADD3 R19, PT, PT, R19, R26, R11 ;  /* 0x0000001a13137210 */ /* 0x020fe20007ffe00b */
[----:B------:R-:W-:Y:S01]  /*9570*/  IMAD.WIDE.U32 R10, R31, 0x4, R14 ;  /* 0x000000041f0a7825 */ /* 0x000fe200078e000e */
[----:B------:R-:W-:-:S03]  /*9580*/  IADD3 R31, PT, PT, R3, 0x28d00, RZ ;  /* 0x00028d00031f7810 */ /* 0x000fc60007ffe0ff */
[----:B0-----:R-:W-:Y:S02]  /*9590*/  VIADD R29, R3, 0x28c00 ;  /* 0x00028c00031d7836 */ /* 0x001fe40000000000 */
[----:B------:R-:W3:Y:S01]  /*95a0*/  LDG.E.CONSTANT R10, desc[UR6][R10.64] ;  /* 0x000000060a0a7981 */ /* 0x000ee2000c1e9900 */
[----:B------:R-:W-:Y:S01]  /*95b0*/  IADD3 R4, PT, PT, R4, R17, R19 ;  /* 0x0000001104047210 */ /* 0x000fe20007ffe013 */
[----:B------:R-:W-:-:S04]  /*95c0*/  IMAD.WIDE.U32 R18, R35, 0x4, R14 ;  /* 0x0000000423127825 */ /* 0x000fc800078e000e */
[----:B------:R-:W-:Y:S01]  /*95d0*/  IMAD.WIDE.U32 R16, R13, 0x4, R14 ;  /* 0x000000040d107825 */ /* 0x000fe200078e000e */
[----:B------:R-:W-:Y:S01]  /*95e0*/  IADD3 R8, PT, PT, R8, R21, R4 ;  /* 0x0000001508087210 */ /* 0x000fe20007ffe004 */
[----:B------:R-:W4:Y:S01]  /*95f0*/  LDG.E.CONSTANT R18, desc[UR6][R18.64] ;  /* 0x0000000612127981 */ /* 0x000f22000c1e9900 */
[----:B------:R-:W-:Y:S01]  /*9600*/  IADD3 R21, PT, PT, R3, 0x28e00, RZ ;  /* 0x00028e0003157810 */ /* 0x000fe20007ffe0ff */
[--C-:B------:R-:W-:Y:S01]  /*9610*/  IMAD.WIDE.U32 R28, R29, 0x4, R14.reuse ;  /* 0x000000041d1c7825 */ /* 0x100fe200078e000e */
[----:B------:R-:W-:Y:S01]  /*9620*/  IADD3 R13, PT, PT, R3, 0x28f00, RZ ;  /* 0x00028f00030d7810 */ /* 0x000fe20007ffe0ff */
[----:B------:R-:W4:Y:S02]  /*9630*/  LDG.E.CONSTANT R17, desc[UR6][R16.64] ;  /* 0x0000000610117981 */ /* 0x000f24000c1e9900 */
[----:B------:R-:W-:Y:S01]  /*9640*/  IMAD.WIDE.U32 R30, R31, 0x4, R14 ;  /* 0x000000041f1e7825 */ /* 0x000fe200078e000e */
[----:B------:R-:W-:Y:S01]  /*9650*/  IADD3 R35, PT, PT, R3, 0x29100, RZ ;  /* 0x0002910003237810 */ /* 0x000fe20007ffe0ff */
[----:B------:R-:W5:Y:S01]  /*9660*/  LDG.E.CONSTANT R28, desc[UR6][R28.64] ;  /* 0x000000061c1c7981 */ /* 0x000f62000c1e9900 */
[----:B------:R-:W-:Y:S01]  /*9670*/  IADD3 R8, PT, PT, R12, R27, R8 ;  /* 0x0000001b0c087210 */ /* 0x000fe20007ffe008 */
[----:B------:R-:W-:-:S02]  /*9680*/  IMAD.WIDE.U32 R26, R21, 0x4, R14 ;  /* 0x00000004151a7825 */ /* 0x000fc400078e000e */
[----:B------:R-:W5:Y:S02]  /*9690*/  LDG.E.CONSTANT R19, desc[UR6][R30.64] ;  /* 0x000000061e137981 */ /* 0x000f64000c1e9900 */
[--C-:B------:R-:W-:Y:S02]  /*96a0*/  IMAD.WIDE.U32 R12, R13, 0x4, R14.reuse ;  /* 0x000000040d0c7825 */ /* 0x100fe400078e000e */
[----:B------:R-:W5:Y:S01]  /*96b0*/  LDG.E.CONSTANT R4, desc[UR6][R26.64] ;  /* 0x000000061a047981 */ /* 0x000f62000c1e9900 */
[----:B------:R-:W-:Y:S01]  /*96c0*/  IADD3 R33, PT, PT, R3, 0x29200, RZ ;  /* 0x0002920003217810 */ /* 0x000fe20007ffe0ff */
[----:B------:R-:W-:Y:S02]  /*96d0*/  IMAD.WIDE.U32 R34, R35, 0x4, R14 ;  /* 0x0000000423227825 */ /* 0x000fe400078e000e */
[----:B------:R0:W5:Y:S01]  /*96e0*/  LDG.E.CONSTANT R11, desc[UR6][R12.64] ;  /* 0x000000060c0b7981 */ /* 0x000162000c1e9900 */
[----:B------:R-:W-:Y:S01]  /*96f0*/  IADD3 R6, PT, PT, R7, R6, R8 ;  /* 0x0000000607067210 */ /* 0x000fe20007ffe008 */
[----:B------:R-:W-:Y:S01]  /*9700*/  IMAD.WIDE.U32 R32, R33, 0x4, R14 ;  /* 0x0000000421207825 */ /* 0x000fe200078e000e */
[C---:B------:R-:W-:Y:S01]  /*9710*/  IADD3 R7, PT, PT, R3.reuse, 0x29300, RZ ;  /* 0x0002930003077810 */ /* 0x040fe20007ffe0ff */
[----:B------:R-:W5:Y:S01]  /*9720*/  LDG.E.CONSTANT R8, desc[UR6][R36.64] ;  /* 0x0000000624087981 */ /* 0x000f62000c1e9900 */
[----:B0-----:R-:W-:-:S03]  /*9730*/  IADD3 R13, PT, PT, R3, 0x29500, RZ ;  /* 0x00029500030d7810 */ /* 0x001fc60007ffe0ff */
[--C-:B------:R-:W-:Y:S01]  /*9740*/  IMAD.WIDE.U32 R30, R7, 0x4, R14.reuse ;  /* 0x00000004071e7825 */ /* 0x100fe200078e000e */
[----:B------:R-:W5:Y:S03]  /*9750*/  LDG.E.CONSTANT R21, desc[UR6][R34.64] ;  /* 0x0000000622157981 */ /* 0x000f66000c1e9900 */
[----:B------:R-:W-:Y:S01]  /*9760*/  VIADD R7, R3, 0x29400 ;  /* 0x0002940003077836 */ /* 0x000fe20000000000 */
[----:B------:R0:W5:Y:S01]  /*9770*/  LDG.E.CONSTANT R29, desc[UR6][R32.64] ;  /* 0x00000006201d7981 */ /* 0x000162000c1e9900 */
[----:B------:R-:W-:-:S03]  /*9780*/  IMAD.WIDE.U32 R12, R13, 0x4, R14 ;  /* 0x000000040d0c7825 */ /* 0x000fc600078e000e */
[----:B------:R1:W5:Y:S01]  /*9790*/  LDG.E.CONSTANT R22, desc[UR6][R30.64] ;  /* 0x000000061e167981 */ /* 0x000362000c1e9900 */
[----:B------:R-:W-:Y:S01]  /*97a0*/  IADD3 R16, PT, PT, R25, R24, R6 ;  /* 0x0000001819107210 */ /* 0x000fe20007ffe006 */
[----:B------:R-:W-:Y:S01]  /*97b0*/  IMAD.WIDE.U32 R6, R7, 0x4, R14 ;  /* 0x0000000407067825 */ /* 0x000fe200078e000e */
[C---:B------:R-:W-:Y:S02]  /*97c0*/  IADD3 R25, PT, PT, R3.reuse, 0x29600, RZ ;  /* 0x0002960003197810 */ /* 0x040fe40007ffe0ff */
[----:B------:R-:W-:-:S03]  /*97d0*/  IADD3 R27, PT, PT, R3, 0x29700, RZ ;  /* 0x00029700031b7810 */ /* 0x000fc60007ffe0ff */
[----:B------:R-:W5:Y:S01]  /*97e0*/  LDG.E.CONSTANT R6, desc[UR6][R6.64] ;  /* 0x0000000606067981 */ /* 0x000f62000c1e9900 */
[----:B------:R-:W-:-:S04]  /*97f0*/  IMAD.WIDE.U32 R24, R25, 0x4, R14 ;  /* 0x0000000419187825 */ /* 0x000fc800078e000e */
[----:B------:R-:W-:Y:S02]  /*9800*/  IMAD.WIDE.U32 R26, R27, 0x4, R14 ;  /* 0x000000041b1a7825 */ /* 0x000fe400078e000e */
[----:B------:R-:W5:Y:S04]  /*9810*/  LDG.E.CONSTANT R24, desc[UR6][R24.64] ;  /* 0x0000000618187981 */ /* 0x000f68000c1e9900 */
[----:B------:R1:W5:Y:S04]  /*9820*/  LDG.E.CONSTANT R7, desc[UR6][R12.64] ;  /* 0x000000060c077981 */ /* 0x000368000c1e9900 */
[----:B------:R1:W5:Y:S01]  /*9830*/  LDG.E.CONSTANT R25, desc[UR6][R26.64] ;  /* 0x000000061a197981 */ /* 0x000362000c1e9900 */
[C---:B0-----:R-:W-:Y:S01]  /*9840*/  IADD3 R33, PT, PT, R3.reuse, 0x29900, RZ ;  /* 0x0002990003217810 */ /* 0x041fe20007ffe0ff */
[----:B-1----:R-:W-:-:S04]  /*9850*/  VIADD R31, R3, 0x29800 ;  /* 0x00029800031f7836 */ /* 0x002fc80000000000 */
[----:B------:R-:W-:Y:S01]  /*9860*/  IMAD.WIDE.U32 R12, R33, 0x4, R14 ;  /* 0x00000004210c7825 */ /* 0x000fe200078e000e */
        /* <DEDUP_REMOVED lines=9> */
[----:B0-----:R-:W-:Y:S01]  /*9900*/  IMAD.WIDE.U32 R12, R33, 0x4, R14 ;  /* 0x00000004210c7825 */ /* 0x001fe200078e000e */
[----:B------:R-:W-:-:S05]  /*9910*/  IADD3 R23, PT, PT, R3, 0x29d00, RZ ;  /* 0x00029d0003177810 */ /* 0x000fca0007ffe0ff */
[----:B------:R-:W3:Y:S01]  /*9920*/  LDG.E.CONSTANT R13, desc[UR6][R12.64] ;  /* 0x000000060c0d7981 */ /* 0x000ee2000c1e9900 */
[----:B----4-:R-:W-:-:S03]  /*9930*/  IADD3 R17, PT, PT, R17, R18, R9 ;  /* 0x0000001211117210 */ /* 0x010fc60007ffe009 */
        /* <DEDUP_REMOVED lines=13> */
[----:B------:R-:W-:Y:S01]  /*9a10*/  IMAD.WIDE.U32 R30, R31, 0x4, R14 ;  /* 0x000000041f1e7825 */ /* 0x000fe200078e000e */
[----:B------:R-:W-:-:S03]  /*9a20*/  IADD3 R8, PT, PT, R21, R8, R4 ;  /* 0x0000000815087210 */ /* 0x000fc60007ffe004 */
[C---:B------:R-:W-:Y:S01]  /*9a30*/  VIADD R21, R3.reuse, 0x2a000 ;  /* 0x0002a00003157836 */ /* 0x040fe20000000000 */
[----:B------:R-:W5:Y:S01]  /*9a40*/  LDG.E.CONSTANT R26, desc[UR6][R26.64] ;  /* 0x000000061a1a7981 */ /* 0x000f62000c1e9900 */
[----:B------:R-:W-:-:S03]  /*9a50*/  IADD3 R35, PT, PT, R3, 0x2a300, RZ ;  /* 0x0002a30003237810 */ /* 0x000fc60007ffe0ff */
[----:B------:R-:W5:Y:S01]  /*9a60*/  LDG.E.CONSTANT R19, desc[UR6][R30.64] ;  /* 0x000000061e137981 */ /* 0x000f62000c1e9900 */
[----:B------:R-:W-:Y:S01]  /*9a70*/  IADD3 R8, PT, PT, R22, R29, R8 ;  /* 0x0000001d16087210 */ /* 0x000fe20007ffe008 */
[--C-:B------:R-:W-:Y:S02]  /*9a80*/  IMAD.WIDE.U32 R28, R21, 0x4, R14.reuse ;  /* 0x00000004151c7825 */ /* 0x100fe400078e000e */
[----:B------:R-:W5:Y:S02]  /*9a90*/  LDG.E.CONSTANT R21, desc[UR6][R36.64] ;  /* 0x0000000624157981 */ /* 0x000f64000c1e9900 */
[--C-:B------:R-:W-:Y:S02]  /*9aa0*/  IMAD.WIDE.U32 R22, R23, 0x4, R14.reuse ;  /* 0x0000000417167825 */ /* 0x100fe400078e000e */
[----:B------:R-:W5:Y:S02]  /*9ab0*/  LDG.E.CONSTANT R17, desc[UR6][R28.64] ;  /* 0x000000061c117981 */ /* 0x000f64000c1e9900 */
[----:B------:R-:W-:-:S02]  /*9ac0*/  IMAD.WIDE.U32 R34, R35, 0x4, R14 ;  /* 0x0000000423227825 */ /* 0x000fc400078e000e */
[----:B------:R0:W5:Y:S02]  /*9ad0*/  LDG.E.CONSTANT R4, desc[UR6][R22.64] ;  /* 0x0000000616047981 */ /* 0x000164000c1e9900 */
[----:B------:R-:W-:Y:S01]  /*9ae0*/  VIADD R33, R3, 0x2a400 ;  /* 0x0002a40003217836 */ /* 0x000fe20000000000 */
[----:B------:R-:W-:Y:S02]  /*9af0*/  IADD3 R6, PT, PT, R7, R6, R8 ;  /* 0x0000000607067210 */ /* 0x000fe40007ffe008 */
[----:B------:R-:W-:Y:S01]  /*9b00*/  IADD3 R7, PT, PT, R3, 0x2a500, RZ ;  /* 0x0002a50003077810 */ /* 0x000fe20007ffe0ff */
[----:B------:R-:W5:Y:S01]  /*9b10*/  LDG.E.CONSTANT R8, desc[UR6][R34.64] ;  /* 0x0000000622087981 */ /* 0x000f62000c1e9900 */
[----:B------:R-:W-:Y:S01]  /*9b20*/  IMAD.WIDE.U32 R32, R33, 0x4, R14 ;  /* 0x0000000421207825 */ /* 0x000fe200078e000e */
[----:B0-----:R-:W-:-:S03]  /*9b30*/  IADD3 R23, PT, PT, R3, 0x2a700, RZ ;  /* 0x0002a70003177810 */ /* 0x001fc60007ffe0ff */
[----:B------:R-:W-:Y:S01]  /*9b40*/  IMAD.WIDE.U32 R30, R7, 0x4, R14 ;  /* 0x00000004071e7825 */ /* 0x000fe200078e000e */
[----:B------:R-:W-:Y:S01]  /*9b50*/  IADD3 R7, PT, PT, R3, 0x2a600, RZ ;  /* 0x0002a60003077810 */ /* 0x000fe20007ffe0ff */
[----:B------:R-:W5:Y:S01]  /*9b60*/  LDG.E.CONSTANT R10, desc[UR6][R32.64] ;  /* 0x00000006200a7981 */ /* 0x000f62000c1e9900 */
[----:B------:R-:W-:Y:S01]  /*9b70*/  IADD3 R12, PT, PT, R25, R24, R6 ;  /* 0x00000018190c7210 */ /* 0x000fe20007ffe006 */
[--C-:B------:R-:W-:Y:S01]  /*9b80*/  IMAD.WIDE.U32 R22, R23, 0x4, R14.reuse ;  /* 0x0000000417167825 */ /* 0x100fe200078e000e */
[----:B------:R-:W-:Y:S01]  /*9b90*/  IADD3 R29, PT, PT, R3, 0x2a900, RZ ;  /* 0x0002a900031d7810 */ /* 0x000fe20007ffe0ff */
[----:B------:R0:W5:Y:S02]  /*9ba0*/  LDG.E.CONSTANT R27, desc[UR6][R30.64] ;  /* 0x000000061e1b7981 */ /* 0x000164000c1e9900 */
[----:B------:R-:W-:Y:S02]  /*9bb0*/  IMAD.WIDE.U32 R6, R7, 0x4, R14 ;  /* 0x0000000407067825 */ /* 0x000fe400078e000e */
[----:B------:R-:W5:Y:S02]  /*9bc0*/  LDG.E.CONSTANT R23, desc[UR6][R22.64] ;  /* 0x0000000616177981 */ /* 0x000f64000c1e9900 */
[----:B------:R-:W-:-:S02]  /*9bd0*/  VIADD R25, R3, 0x2a800 ;  /* 0x0002a80003197836 */ /* 0x000fc40000000000 */
[--C-:B------:R-:W-:Y:S01]  /*9be0*/  IMAD.WIDE.U32 R28, R29, 0x4, R14.reuse ;  /* 0x000000041d1c7825 */ /* 0x100fe200078e000e */
[----:B------:R-:W5:Y:S03]  /*9bf0*/  LDG.E.CONSTANT R6, desc[UR6][R6.64] ;  /* 0x0000000606067981 */ /* 0x000f66000c1e9900 */
[----:B------:R-:W-:-:S06]  /*9c00*/  IMAD.WIDE.U32 R24, R25, 0x4, R14 ;  /* 0x0000000419187825 */ /* 0x000fcc00078e000e */
[----:B------:R1:W5:Y:S04]  /*9c10*/  LDG.E.CONSTANT R24, desc[UR6][R24.64] ;  /* 0x0000000618187981 */ /* 0x000368000c1e9900 */
[----:B------:R1:W5:Y:S01]  /*9c20*/  LDG.E.CONSTANT R7, desc[UR6][R28.64] ;  /* 0x000000061c077981 */ /* 0x000362000c1e9900 */
[C---:B0-----:R-:W-:Y:S02]  /*9c30*/  IADD3 R31, PT, PT, R3.reuse, 0x2aa00, RZ ;  /* 0x0002aa00031f7810 */ /* 0x041fe40007ffe0ff */
[C---:B------:R-:W-:Y:S01]  /*9c40*/  IADD3 R33, PT, PT, R3.reuse, 0x2ab00, RZ ;  /* 0x0002ab0003217810 */ /* 0x040fe20007ffe0ff */
[----:B-1----:R-:W-:Y:S02]  /*9c50*/  VIADD R25, R3, 0x2ac00 ;  /* 0x0002ac0003197836 */ /* 0x002fe40000000000 */
[----:B------:R-:W-:Y:S01]  /*9c60*/  IMAD.WIDE.U32 R28, R31, 0x4, R14 ;  /* 0x000000041f1c7825 */ /* 0x000fe200078e000e */
[----:B------:R-:W-:-:S02]  /*9c70*/  IADD3 R31, PT, PT, R3, 0x2ad00, RZ ;  /* 0x0002ad00031f7810 */ /* 0x000fc40007ffe0ff */
        /* <DEDUP_REMOVED lines=16> */
[C---:B------:R-:W-:Y:S01]  /*9d80*/  IADD3 R31, PT, PT, R3.reuse, 0x2b100, RZ ;  /* 0x0002b100031f7810 */ /* 0x040fe20007ffe0ff */
[----:B------:R-:W3:Y:S02]  /*9d90*/  LDG.E.CONSTANT R18, desc[UR6][R18.64] ;  /* 0x0000000612127981 */ /* 0x000ee4000c1e9900 */
[----:B------:R-:W-:Y:S02]  /*9da0*/  VIADD R25, R3, 0x2b000 ;  /* 0x0002b00003197836 */ /* 0x000fe40000000000 */
[----:B------:R-:W3:Y:S01]  /*9db0*/  LDG.E.CONSTANT R29, desc[UR6][R28.64] ;  /* 0x000000061c1d7981 */ /* 0x000ee2000c1e9900 */
[----:B------:R-:W-:Y:S01]  /*9dc0*/  IADD3 R4, PT, PT, R4, R17, R26 ;  /* 0x0000001104047210 */ /* 0x000fe20007ffe01a */
[--C-:B------:R-:W-:Y:S02]  /*9dd0*/  IMAD.WIDE.U32 R16, R11, 0x4, R14.reuse ;  /* 0x000000040b107825 */ /* 0x100fe400078e000e */
[----:B------:R0:W4:Y:S02]  /*9de0*/  LDG.E.CONSTANT R11, desc[UR6][R12.64] ;  /* 0x000000060c0b7981 */ /* 0x000124000c1e9900 */
[----:B------:R-:W-:-:S02]  /*9df0*/  IMAD.WIDE.U32 R30, R31, 0x4, R14 ;  /* 0x000000041f1e7825 */ /* 0x000fc400078e000e */
[----:B------:R-:W4:Y:S01]  /*9e00*/  LDG.E.CONSTANT R16, desc[UR6][R16.64] ;  /* 0x0000000610107981 */ /* 0x000f22000c1e9900 */
[----:B------:R-:W-:-:S03]  /*9e10*/  IADD3 R8, PT, PT, R8, R21, R4 ;  /* 0x0000001508087210 */ /* 0x000fc60007ffe004 */
[----:B------:R-:W5:Y:S01]  /*9e20*/  LDG.E.CONSTANT R19, desc[UR6][R30.64] ;  /* 0x000000061e137981 */ /* 0x000f62000c1e9900 */
[----:B0-----:R-:W-:Y:S01]  /*9e30*/  IMAD.WIDE.U32 R12, R25, 0x4, R14 ;  /* 0x00000004190c7825 */ /* 0x001fe200078e000e */
[----:B------:R-:W-:Y:S02]  /*9e40*/  IADD3 R21, PT, PT, R3, 0x2b300, RZ ;  /* 0x0002b30003157810 */ /* 0x000fe40007ffe0ff */
[----:B------:R-:W5:Y:S04]  /*9e50*/  LDG.E.CONSTANT R17, desc[UR6][R34.64] ;  /* 0x0000000622117981 */ /* 0x000f68000c1e9900 */
[----:B------:R0:W5:Y:S01]  /*9e60*/  LDG.E.CONSTANT R4, desc[UR6][R12.64] ;  /* 0x000000060c047981 */ /* 0x000162000c1e9900 */
[----:B------:R-:W-:Y:S01]  /*9e70*/  IADD3 R10, PT, PT, R27, R10, R8 ;  /* 0x0000000a1b0a7210 */ /* 0x000fe20007ffe008 */
[----:B------:R-:W-:Y:S01]  /*9e80*/  IMAD.WIDE.U32 R26, R21, 0x4, R14 ;  /* 0x00000004151a7825 */ /* 0x000fe200078e000e */
[----:B------:R-:W-:-:S02]  /*9e90*/  IADD3 R21, PT, PT, R3, 0x2b500, RZ ;  /* 0x0002b50003157810 */ /* 0x000fc40007ffe0ff */
[----:B------:R-:W-:Y:S02]  /*9ea0*/  IADD3 R33, PT, PT, R3, 0x2b600, RZ ;  /* 0x0002b60003217810 */ /* 0x000fe40007ffe0ff */
[----:B------:R-:W5:Y:S01]  /*9eb0*/  LDG.E.CONSTANT R8, desc[UR6][R26.64] ;  /* 0x000000061a087981 */ /* 0x000f62000c1e9900 */
[----:B------:R-:W-:Y:S02]  /*9ec0*/  IADD3 R6, PT, PT, R23, R6, R10 ;  /* 0x0000000617067210 */ /* 0x000fe40007ffe00a */
[----:B0-----:R-:W-:Y:S01]  /*9ed0*/  IADD3 R13, PT, PT, R3, 0x2b700, RZ ;  /* 0x0002b700030d7810 */ /* 0x001fe20007ffe0ff */
[--C-:B------:R-:W-:Y:S01]  /*9ee0*/  IMAD.WIDE.U32 R22, R21, 0x4, R14.reuse ;  /* 0x0000000415167825 */ /* 0x100fe200078e000e */
[----:B------:R-:W-:Y:S01]  /*9ef0*/  IADD3 R25, PT, PT, R3, 0x2ba00, RZ ;  /* 0x0002ba0003197810 */ /* 0x000fe20007ffe0ff */
[----:B------:R-:W5:Y:S02]  /*9f00*/  LDG.E.CONSTANT R21, desc[UR6][R36.64] ;  /* 0x0000000624157981 */ /* 0x000f64000c1e9900 */
[--C-:B------:R-:W-:Y:S01]  /*9f10*/  IMAD.WIDE.U32 R30, R13, 0x4, R14.reuse ;  /* 0x000000040d1e7825 */ /* 0x100fe200078e000e */
[----:B------:R-:W-:Y:S01]  /*9f20*/  IADD3 R13, PT, PT, R3, 0x2b900, RZ ;  /* 0x0002b900030d7810 */ /* 0x000fe20007ffe0ff */
[----:B------:R0:W5:Y:S02]  /*9f30*/  LDG.E.CONSTANT R10, desc[UR6][R22.64] ;  /* 0x00000006160a7981 */ /* 0x000164000c1e9900 */
[----:B------:R-:W-:Y:S01]  /*9f40*/  IMAD.WIDE.U32 R32, R33, 0x4, R14 ;  /* 0x0000000421207825 */ /* 0x000fe200078e000e */
[----:B------:R-:W-:Y:S01]  /*9f50*/  IADD3 R28, PT, PT, R7, R24, R6 ;  /* 0x00000018071c7210 */ /* 0x000fe20007ffe006 */
[----:B------:R-:W5:Y:S02]  /*9f60*/  LDG.E.CONSTANT R27, desc[UR6][R30.64] ;  /* 0x000000061e1b7981 */ /* 0x000f64000c1e9900 */
[----:B------:R-:W-:-:S02]  /*9f70*/  VIADD R7, R3, 0x2b800 ;  /* 0x0002b80003077836 */ /* 0x000fc40000000000 */
[--C-:B------:R-:W-:Y:S01]  /*9f80*/  IMAD.WIDE.U32 R12, R13, 0x4, R14.reuse ;  /* 0x000000040d0c7825 */ /* 0x100fe200078e000e */
[----:B------:R1:W5:Y:S03]  /*9f90*/  LDG.E.CONSTANT R26, desc[UR6][R32.64] ;  /* 0x00000006201a7981 */ /* 0x000366000c1e9900 */
[----:B------:R-:W-:-:S04]  /*9fa0*/  IMAD.WIDE.U32 R6, R7, 0x4, R14 ;  /* 0x0000000407067825 */ /* 0x000fc800078e000e */
[--C-:B0-----:R-:W-:Y:S01]  /*9fb0*/  IMAD.WIDE.U32 R22, R25, 0x4, R14.reuse ;  /* 0x0000000419167825 */ /* 0x101fe200078e000e */
[----:B------:R-:W-:Y:S01]  /*9fc0*/  IADD3 R25, PT, PT, R3, 0x2bb00, RZ ;  /* 0x0002bb0003197810 */ /* 0x000fe20007ffe0ff */
[----:B------:R-:W5:Y:S04]  /*9fd0*/  LDG.E.CONSTANT R6, desc[UR6][R6.64] ;  /* 0x0000000606067981 */ /* 0x000f68000c1e9900 */
[----:B------:R-:W-:Y:S01]  /*9fe0*/  IMAD.WIDE.U32 R24, R25, 0x4, R14 ;  /* 0x0000000419187825 */ /* 0x000fe200078e000e */
[----:B------:R0:W5:Y:S04]  /*9ff0*/  LDG.E.CONSTANT R22, desc[UR6][R22.64] ;  /* 0x0000000616167981 */ /* 0x000168000c1e9900 */
[----:B------:R0:W5:Y:S04]  /*a000*/  LDG.E.CONSTANT R7, desc[UR6][R12.64] ;  /* 0x000000060c077981 */ /* 0x000168000c1e9900 */
[----:B------:R-:W5:Y:S01]  /*a010*/  LDG.E.CONSTANT R25, desc[UR6][R24.64] ;  /* 0x0000000618197981 */ /* 0x000f62000c1e9900 */
[C---:B-1----:R-:W-:Y:S01]  /*a020*/  IADD3 R33, PT, PT, R3.reuse, 0x2bd00, RZ ;  /* 0x0002bd0003217810 */ /* 0x042fe20007ffe0ff */
[C---:B------:R-:W-:Y:S01]  /*a030*/  VIADD R31, R3.reuse, 0x2bc00 ;  /* 0x0002bc00031f7836 */ /* 0x040fe20000000000 */
[----:B0-----:R-:W-:-:S03]  /*a040*/  IADD3 R23, PT, PT, R3, 0x2be00, RZ ;  /* 0x0002be0003177810 */ /* 0x001fc60007ffe0ff */
[----:B------:R-:W-:-:S04]  /*a050*/  IMAD.WIDE.U32 R12, R33, 0x4, R14 ;  /* 0x00000004210c7825 */ /* 0x000fc800078e000e */
        /* <DEDUP_REMOVED lines=15> */
[----:B0-----:R-:W-:Y:S02]  /*a150*/  IADD3 R29, PT, PT, R3, 0x2c200, RZ ;  /* 0x0002c200031d7810 */ /* 0x001fe40007ffe0ff */
[----:B------:R-:W-:Y:S01]  /*a160*/  IADD3 R4, PT, PT, R8, R17, R4 ;  /* 0x0000001108047210 */ /* 0x000fe20007ffe004 */
[--C-:B-1----:R-:W-:Y:S02]  /*a170*/  IMAD.WIDE.U32 R12, R31, 0x4, R14.reuse ;  /* 0x000000041f0c7825 */ /* 0x102fe400078e000e */
[----:B------:R-:W3:Y:S02]  /*a180*/  LDG.E.CONSTANT R18, desc[UR6][R18.64] ;  /* 0x0000000612127981 */ /* 0x000ee4000c1e9900 */
[--C-:B------:R-:W-:Y:S01]  /*a190*/  IMAD.WIDE.U32 R8, R9, 0x4, R14.reuse ;  /* 0x0000000409087825 */ /* 0x100fe200078e000e */
[----:B------:R-:W-:Y:S01]  /*a1a0*/  IADD3 R31, PT, PT, R3, 0x2c300, RZ ;  /* 0x0002c300031f7810 */ /* 0x000fe20007ffe0ff */
[----:B------:R-:W3:Y:S02]  /*a1b0*/  LDG.E.CONSTANT R13, desc[UR6][R12.64] ;  /* 0x000000060c0d7981 */ /* 0x000ee4000c1e9900 */
[----:B------:R-:W-:-:S02]  /*a1c0*/  IMAD.WIDE.U32 R16, R33, 0x4, R14 ;  /* 0x0000000421107825 */ /* 0x000fc400078e000e */
[----:B------:R0:W4:Y:S01]  /*a1d0*/  LDG.E.CONSTANT R23, desc[UR6][R8.64] ;  /* 0x0000000608177981 */ /* 0x000122000c1e9900 */
[----:B------:R-:W-:Y:S01]  /*a1e0*/  IADD3 R10, PT, PT, R10, R21, R4 ;  /* 0x000000150a0a7210 */ /* 0x000fe20007ffe004 */
[--C-:B------:R-:W-:Y:S02]  /*a1f0*/  IMAD.WIDE.U32 R20, R31, 0x4, R14.reuse ;  /* 0x000000041f147825 */ /* 0x100fe400078e000e */
[----:B------:R-:W4:Y:S04]  /*a200*/  LDG.E.CONSTANT R16, desc[UR6][R16.64] ;  /* 0x0000000610107981 */ /* 0x000f28000c1e9900 */
[----:B------:R-:W5:Y:S01]  /*a210*/  LDG.E.CONSTANT R19, desc[UR6][R20.64] ;  /* 0x0000000614137981 */ /* 0x000f62000c1e9900 */
[----:B0-----:R-:W-:-:S04]  /*a220*/  IMAD.WIDE.U32 R8, R29, 0x4, R14 ;  /* 0x000000041d087825 */ /* 0x001fc800078e000e */
[----:B------:R-:W-:Y:S01]  /*a230*/  VIADD R29, R3, 0x2c400 ;  /* 0x0002c400031d7836 */ /* 0x000fe20000000000 */
[----:B------:R0:W5:Y:S01]  /*a240*/  LDG.E.CONSTANT R4, desc[UR6][R8.64] ;  /* 0x0000000608047981 */ /* 0x000162000c1e9900 */
[----:B------:R-:W-:Y:S02]  /*a250*/  IADD3 R26, PT, PT, R27, R26, R10 ;  /* 0x0000001a1b1a7210 */ /* 0x000fe40007ffe00a */
[----:B------:R-:W-:Y:S01]  /*a260*/  IMAD.WIDE.U32 R30, R29, 0x4, R14 ;  /* 0x000000041d1e7825 */ /* 0x000fe200078e000e */
[C---:B------:R-:W-:Y:S01]  /*a270*/  IADD3 R27, PT, PT, R3.reuse, 0x2c600, RZ ;  /* 0x0002c600031b7810 */ /* 0x040fe20007ffe0ff */
[----:B------:R-:W5:Y:S02]  /*a280*/  LDG.E.CONSTANT R17, desc[UR6][R34.64] ;  /* 0x0000000622117981 */ /* 0x000f64000c1e9900 */
[C---:B------:R-:W-:Y:S02]  /*a290*/  VIADD R33, R3.reuse, 0x2c800 ;  /* 0x0002c80003217836 */ /* 0x040fe40000000000 */
[----:B------:R1:W5:Y:S01]  /*a2a0*/  LDG.E.CONSTANT R10, desc[UR6][R30.64] ;  /* 0x000000061e0a7981 */ /* 0x000362000c1e9900 */
[----:B0-----:R-:W-:-:S02]  /*a2b0*/  IADD3 R9, PT, PT, R3, 0x2c900, RZ ;  /* 0x0002c90003097810 */ /* 0x001fc40007ffe0ff */
[----:B------:R-:W-:Y:S01]  /*a2c0*/  IADD3 R26, PT, PT, R7, R6, R26 ;  /* 0x00000006071a7210 */ /* 0x000fe20007ffe01a */
[--C-:B------:R-:W-:Y:S01]  /*a2d0*/  IMAD.WIDE.U32 R6, R27, 0x4, R14.reuse ;  /* 0x000000041b067825 */ /* 0x100fe200078e000e */
[----:B------:R-:W-:Y:S01]  /*a2e0*/  IADD3 R21, PT, PT, R3, 0x2cb00, RZ ;  /* 0x0002cb0003157810 */ /* 0x000fe20007ffe0ff */
[----:B------:R-:W5:Y:S02]  /*a2f0*/  LDG.E.CONSTANT R27, desc[UR6][R36.64] ;  /* 0x00000006241b7981 */ /* 0x000f64000c1e9900 */
[--C-:B-1----:R-:W-:Y:S01]  /*a300*/  IMAD.WIDE.U32 R30, R9, 0x4, R14.reuse ;  /* 0x00000004091e7825 */ /* 0x102fe200078e000e */
[----:B------:R-:W-:Y:S01]  /*a310*/  IADD3 R9, PT, PT, R3, 0x2ca00, RZ ;  /* 0x0002ca0003097810 */ /* 0x000fe20007ffe0ff */
[----:B------:R0:W5:Y:S02]  /*a320*/  LDG.E.CONSTANT R12, desc[UR6][R6.64] ;  /* 0x00000006060c7981 */ /* 0x000164000c1e9900 */
[----:B------:R-:W-:Y:S01]  /*a330*/  IMAD.WIDE.U32 R32, R33, 0x4, R14 ;  /* 0x0000000421207825 */ /* 0x000fe200078e000e */
[----:B------:R-:W-:Y:S01]  /*a340*/  IADD3 R26, PT, PT, R25, R22, R26 ;  /* 0x00000016191a7210 */ /* 0x000fe20007ffe01a */
[----:B------:R1:W5:Y:S01]  /*a350*/  LDG.E.CONSTANT R29, desc[UR6][R30.64] ;  /* 0x000000061e1d7981 */ /* 0x000362000c1e9900 */
        /* <DEDUP_REMOVED lines=24> */
[----:B---3--:R-:W-:-:S05]  /*a4e0*/  IADD3 R11, PT, PT, R13, R18, R11 ;  /* 0x000000120d0b7210 */ /* 0x008fca0007ffe00b */
[----:B------:R-:W3:Y:S01]  /*a4f0*/  LDG.E.CONSTANT R9, desc[UR6][R8.64] ;  /* 0x0000000608097981 */ /* 0x000ee2000c1e9900 */
[----:B------:R-:W-:-:S03]  /*a500*/  IADD3 R31, PT, PT, R3, 0x2d500, RZ ;  /* 0x0002d500031f7810 */ /* 0x000fc60007ffe0ff */
[----:B------:R0:W2:Y:S01]  /*a510*/  LDG.E.CONSTANT R13, desc[UR6][R24.64] ;  /* 0x00000006180d7981 */ /* 0x0000a2000c1e9900 */
[----:B----4-:R-:W-:Y:S01]  /*a520*/  IADD3 R11, PT, PT, R23, R16, R11 ;  /* 0x00000010170b7210 */ /* 0x010fe20007ffe00b */
[----:B------:R-:W-:Y:S02]  /*a530*/  VIADD R23, R3, 0x2d000 ;  /* 0x0002d00003177836 */ /* 0x000fe40000000000 */
[----:B------:R-:W4:Y:S01]  /*a540*/  LDG.E.CONSTANT R8, desc[UR6][R34.64] ;  /* 0x0000000622087981 */ /* 0x000f22000c1e9900 */
[----:B-----5:R-:W-:Y:S01]  /*a550*/  IADD3 R4, PT, PT, R19, R4, R11 ;  /* 0x0000000413047210 */ /* 0x020fe20007ffe00b */
[----:B------:R-:W-:Y:S01]  /*a560*/  IMAD.WIDE.U32 R18, R23, 0x4, R14 ;  /* 0x0000000417127825 */ /* 0x000fe200078e000e */
[----:B------:R-:W-:-:S03]  /*a570*/  IADD3 R11, PT, PT, R3, 0x2d300, RZ ;  /* 0x0002d300030b7810 */ /* 0x000fc60007ffe0ff */
[----:B0-----:R-:W-:Y:S02]  /*a580*/  VIADD R25, R3, 0x2d400 ;  /* 0x0002d40003197836 */ /* 0x001fe40000000000 */
[----:B------:R-:W3:Y:S01]  /*a590*/  LDG.E.CONSTANT R18, desc[UR6][R18.64] ;  /* 0x0000000612127981 */ /* 0x000ee2000c1e9900 */
[----:B------:R-:W-:Y:S01]  /*a5a0*/  IADD3 R4, PT, PT, R17, R10, R4 ;  /* 0x0000000a11047210 */ /* 0x000fe20007ffe004 */
[----:B------:R-:W-:-:S04]  /*a5b0*/  IMAD.WIDE.U32 R16, R33, 0x4, R14 ;  /* 0x0000000421107825 */ /* 0x000fc800078e000e */
[--C-:B------:R-:W-:Y:S01]  /*a5c0*/  IMAD.WIDE.U32 R10, R11, 0x4, R14.reuse ;  /* 0x000000040b0a7825 */ /* 0x100fe200078e000e */
[----:B------:R-:W-:Y:S01]  /*a5d0*/  IADD3 R23, PT, PT, R3, 0x2d700, RZ ;  /* 0x0002d70003177810 */ /* 0x000fe20007ffe0ff */
[----:B------:R-:W5:Y:S02]  /*a5e0*/  LDG.E.CONSTANT R16, desc[UR6][R16.64] ;  /* 0x0000000610107981 */ /* 0x000f64000c1e9900 */
[----:B------:R-:W-:Y:S02]  /*a5f0*/  IMAD.WIDE.U32 R24, R25, 0x4, R14 ;  /* 0x0000000419187825 */ /* 0x000fe400078e000e */
[----:B------:R-:W5:Y:S01]  /*a600*/  LDG.E.CONSTANT R11, desc[UR6][R10.64] ;  /* 0x000000060a0b7981 */ /* 0x000f62000c1e9900 */
[----:B------:R-:W-:Y:S01]  /*a610*/  IADD3 R12, PT, PT, R27, R12, R4 ;  /* 0x0000000c1b0c7210 */ /* 0x000fe20007ffe004 */
[----:B------:R-:W-:Y:S01]  /*a620*/  IMAD.WIDE.U32 R30, R31, 0x4, R14 ;  /* 0x000000041f1e7825 */ /* 0x000fe200078e000e */
[C---:B------:R-:W-:Y:S01]  /*a630*/  IADD3 R27, PT, PT, R3.reuse, 0x2d600, RZ ;  /* 0x0002d600031b7810 */ /* 0x040fe20007ffe0ff */
[----:B------:R-:W4:Y:S01]  /*a640*/  LDG.E.CONSTANT R24, desc[UR6][R24.64] ;  /* 0x0000000618187981 */ /* 0x000f22000c1e9900 */
[----:B------:R-:W-:-:S03]  /*a650*/  IADD3 R33, PT, PT, R3, 0x2da00, RZ ;  /* 0x0002da0003217810 */ /* 0x000fc60007ffe0ff */
[----:B------:R0:W4:Y:S01]  /*a660*/  LDG.E.CONSTANT R19, desc[UR6][R30.64] ;  /* 0x000000061e137981 */ /* 0x000122000c1e9900 */
[----:B------:R-:W-:Y:S01]  /*a670*/  IADD3 R12, PT, PT, R29, R22, R12 ;  /* 0x000000161d0c7210 */ /* 0x000fe20007ffe00c */
[----:B------:R-:W-:-:S04]  /*a680*/  IMAD.WIDE.U32 R28, R27, 0x4, R14 ;  /* 0x000000041b1c7825 */ /* 0x000fc800078e000e */
[----:B------:R-:W-:Y:S01]  /*a690*/  IMAD.WIDE.U32 R22, R23, 0x4, R14 ;  /* 0x0000000417167825 */ /* 0x000fe200078e000e */
[----:B------:R-:W4:Y:S04]  /*a6a0*/  LDG.E.CONSTANT R4, desc[UR6][R28.64] ;  /* 0x000000061c047981 */ /* 0x000f28000c1e9900 */
[----:B------:R1:W4:Y:S04]  /*a6b0*/  LDG.E.CONSTANT R17, desc[UR6][R22.64] ;  /* 0x0000000616117981 */ /* 0x000328000c1e9900 */
[----:B------:R-:W4:Y:S01]  /*a6c0*/  LDG.E.CONSTANT R25, desc[UR6][R36.64] ;  /* 0x0000000624197981 */ /* 0x000f22000c1e9900 */
[----:B------:R-:W-:-:S02]  /*a6d0*/  IADD3 R6, PT, PT, R7, R6, R12 ;  /* 0x0000000607067210 */ /* 0x000fc40007ffe00c */
        /* <DEDUP_REMOVED lines=8> */
[----:B------:R-:W-:-:S04]  /*a760*/  IMAD.WIDE.U32 R6, R7, 0x4, R14 ;  /* 0x0000000407067825 */ /* 0x000fc800078e000e */
[----:B------:R-:W-:Y:S01]  /*a770*/  IMAD.WIDE.U32 R20, R21, 0x4, R14 ;  /* 0x0000000415147825 */ /* 0x000fe200078e000e */
[C---:B-1----:R-:W-:Y:S01]  /*a780*/  IADD3 R23, PT, PT, R3.reuse, 0x2de00, RZ ;  /* 0x0002de0003177810 */ /* 0x042fe20007ffe0ff */
[----:B------:R-:W4:Y:S01]  /*a790*/  LDG.E.CONSTANT R6, desc[UR6][R6.64] ;  /* 0x0000000606067981 */ /* 0x000f22000c1e9900 */
[----:B------:R-:W-:-:S03]  /*a7a0*/  IADD3 R29, PT, PT, R3, 0x2df00, RZ ;  /* 0x0002df00031d7810 */ /* 0x000fc60007ffe0ff */
[--C-:B------:R-:W-:Y:S01]  /*a7b0*/  IMAD.WIDE.U32 R22, R23, 0x4, R14.reuse ;  /* 0x0000000417167825 */ /* 0x100fe200078e000e */
[----:B------:R1:W4:Y:S03]  /*a7c0*/  LDG.E.CONSTANT R7, desc[UR6][R20.64] ;  /* 0x0000000614077981 */ /* 0x000326000c1e9900 */
[----:B------:R-:W-:Y:S02]  /*a7d0*/  IMAD.WIDE.U32 R28, R29, 0x4, R14 ;  /* 0x000000041d1c7825 */ /* 0x000fe400078e000e */
[----:B------:R-:W4:Y:S04]  /*a7e0*/  LDG.E.CONSTANT R22, desc[UR6][R22.64] ;  /* 0x0000000616167981 */ /* 0x000f28000c1e9900 */
[----:B------:R2:W4:Y:S01]  /*a7f0*/  LDG.E.CONSTANT R23, desc[UR6][R28.64] ;  /* 0x000000061c177981 */ /* 0x000522000c1e9900 */
[----:B0-----:R-:W-:-:S02]  /*a800*/  IADD3 R31, PT, PT, R3, 0x2e100, RZ ;  /* 0x0002e100031f7810 */ /* 0x001fc40007ffe0ff */
[----:B------:R-:W-:-:S03]  /*a810*/  IADD3 R33, PT, PT, R3, 0x2e300, RZ ;  /* 0x0002e30003217810 */ /* 0x000fc60007ffe0ff */
[----:B-1----:R-:W-:Y:S01]  /*a820*/  IMAD.WIDE.U32 R20, R31, 0x4, R14 ;  /* 0x000000041f147825 */ /* 0x002fe200078e000e */
[----:B------:R-:W-:-:S03]  /*a830*/  IADD3 R31, PT, PT, R3, 0x2e200, RZ ;  /* 0x0002e200031f7810 */ /* 0x000fc60007ffe0ff */
[C---:B------:R-:W-:Y:S01]  /*a840*/  VIADD R35, R3.reuse, 0x2e400 ;  /* 0x0002e40003237836 */ /* 0x040fe20000000000 */
[----:B------:R-:W-:-:S05]  /*a850*/  IADD3 R37, PT, PT, R3, 0x2ea00, RZ ;  /* 0x0002ea0003257810 */ /* 0x000fca0007ffe0ff */
[----:B------:R-:W-:Y:S01]  /*a860*/  IMAD.WIDE.U32 R36, R37, 0x4, R14 ;  /* 0x0000000425247825 */ /* 0x000fe200078e000e */
[----:B--2---:R-:W-:-:S03]  /*a870*/  IADD3 R10, PT, PT, R26, R13, R10 ;  /* 0x0000000d1a0a7210 */ /* 0x004fc60007ffe00a */
[----:B------:R-:W-:Y:S01]  /*a880*/  VIADD R13, R3, 0x2e000 ;  /* 0x0002e000030d7836 */ /* 0x000fe20000000000 */
[----:B------:R0:W2:Y:S03]  /*a890*/  LDG.E.CONSTANT R26, desc[UR6][R20.64] ;  /* 0x00000006141a7981 */ /* 0x0000a6000c1e9900 */
[----:B------:R-:W-:Y:S01]  /*a8a0*/  IMAD.WIDE.U32 R28, R13, 0x4, R14 ;  /* 0x000000040d1c7825 */ /* 0x000fe200078e000e */
[----:B------:R-:W-:Y:S02]  /*a8b0*/  IADD3 R13, PT, PT, R3, 0x2e500, RZ ;  /* 0x0002e500030d7810 */ /* 0x000fe40007ffe0ff */
[----:B---3--:R-:W-:Y:S01]  /*a8c0*/  IADD3 R9, PT, PT, R9, R18, R10 ;  /* 0x0000001209097210 */ /* 0x008fe20007ffe00a */
[----:B0-----:R-:W-:-:S06]  /*a8d0*/  IMAD.WIDE.U32 R20, R33, 0x4, R14 ;  /* 0x0000000421147825 */ /* 0x001fcc00078e000e */
[----:B------:R-:W3:Y:S01]  /*a8e0*/  LDG.E.CONSTANT R21, desc[UR6][R20.64] ;  /* 0x0000000614157981 */ /* 0x000ee2000c1e9900 */
[----:B-----5:R-:W-:-:S03]  /*a8f0*/  IADD3 R11, PT, PT, R11, R16, R9 ;  /* 0x000000100b0b7210 */ /* 0x020fc60007ffe009 */
[----:B------:R0:W2:Y:S01]  /*a900*/  LDG.E.CONSTANT R9, desc[UR6][R28.64] ;  /* 0x000000061c097981 */ /* 0x0000a2000c1e9900 */
[----:B----4-:R-:W-:Y:S01]  /*a910*/  IADD3 R19, PT, PT, R19, R24, R11 ;  /* 0x0000001813137210 */ /* 0x010fe20007ffe00b */
[----:B------:R-:W-:Y:S01]  /*a920*/  IMAD.WIDE.U32 R10, R31, 0x4, R14 ;  /* 0x000000041f0a7825 */ /* 0x000fe200078e000e */
[C---:B------:R-:W-:Y:S02]  /*a930*/  IADD3 R31, PT, PT, R3.reuse, 0x2e700, RZ ;  /* 0x0002e700031f7810 */ /* 0x040fe40007ffe0ff */
[----:B0-----:R-:W-:-:S03]  /*a940*/  IADD3 R29, PT, PT, R3, 0x2e600, RZ ;  /* 0x0002e600031d7810 */ /* 0x001fc60007ffe0ff */
        /* <DEDUP_REMOVED lines=9> */
[----:B------:R-:W-:-:S04]  /*a9e0*/  IMAD.WIDE.U32 R24, R31, 0x4, R14 ;  /* 0x000000041f187825 */ /* 0x000fc800078e000e */
[----:B------:R-:W-:Y:S01]  /*a9f0*/  VIADD R33, R3, 0x2e800 ;  /* 0x0002e80003217836 */ /* 0x000fe20000000000 */
[----:B------:R-:W5:Y:S01]  /*aa00*/  LDG.E.CONSTANT R28, desc[UR6][R28.64] ;  /* 0x000000061c1c7981 */ /* 0x000f62000c1e9900 */
[----:B------:R-:W-:Y:S02]  /*aa10*/  IADD3 R27, PT, PT, R27, R12, R4 ;  /* 0x0000000c1b1b7210 */ /* 0x000fe40007ffe004 */
[--C-:B------:R-:W-:Y:S01]  /*aa20*/  IMAD.WIDE.U32 R30, R33, 0x4, R14.reuse ;  /* 0x00000004211e7825 */ /* 0x100fe200078e000e */
[----:B------:R-:W5:Y:S01]  /*aa30*/  LDG.E.CONSTANT R19, desc[UR6][R24.64] ;  /* 0x0000000618137981 */ /* 0x000f62000c1e9900 */
[----:B------:R-:W-:Y:S02]  /*aa40*/  IADD3 R35, PT, PT, R3, 0x2eb00, RZ ;  /* 0x0002eb0003237810 */ /* 0x000fe40007ffe0ff */
[--C-:B------:R-:W-:Y:S01]  /*aa50*/  IMAD.WIDE.U32 R12, R13, 0x4, R14.reuse ;  /* 0x000000040d0c7825 */ /* 0x100fe200078e000e */
[----:B------:R-:W5:Y:S03]  /*aa60*/  LDG.E.CONSTANT R11, desc[UR6][R30.64] ;  /* 0x000000061e0b7981 */ /* 0x000f66000c1e9900 */
[----:B------:R-:W-:Y:S01]  /*aa70*/  IMAD.WIDE.U32 R34, R35, 0x4, R14 ;  /* 0x0000000423227825 */ /* 0x000fe200078e000e */
[----:B------:R0:W5:Y:S03]  /*aa80*/  LDG.E.CONSTANT R4, desc[UR6][R12.64] ;  /* 0x000000060c047981 */ /* 0x000166000c1e9900 */
[----:B------:R-:W-:Y:S01]  /*aa90*/  VIADD R33, R3, 0x2ec00 ;  /* 0x0002ec0003217836 */ /* 0x000fe20000000000 */
[----:B------:R-:W5:Y:S01]  /*aaa0*/  LDG.E.CONSTANT R8, desc[UR6][R36.64] ;  /* 0x0000000624087981 */ /* 0x000f62000c1e9900 */
[----:B------:R-:W-:-:S02]  /*aab0*/  IADD3 R6, PT, PT, R7, R6, R27 ;  /* 0x0000000607067210 */ /* 0x000fc40007ffe01b */
[----:B------:R-:W-:Y:S01]  /*aac0*/  IADD3 R7, PT, PT, R3, 0x2ed00, RZ ;  /* 0x0002ed0003077810 */ /* 0x000fe20007ffe0ff */
[--C-:B------:R-:W-:Y:S01]  /*aad0*/  IMAD.WIDE.U32 R32, R33, 0x4, R14.reuse ;  /* 0x0000000421207825 */ /* 0x100fe200078e000e */
[----:B0-----:R-:W-:Y:S01]  /*aae0*/  IADD3 R13, PT, PT, R3, 0x2ef00, RZ ;  /* 0x0002ef00030d7810 */ /* 0x001fe20007ffe0ff */
[----:B------:R-:W5:Y:S02]  /*aaf0*/  LDG.E.CONSTANT R27, desc[UR6][R34.64] ;  /* 0x00000006221b7981 */ /* 0x000f64000c1e9900 */
[--C-:B------:R-:W-:Y:S01]  /*ab00*/  IMAD.WIDE.U32 R30, R7, 0x4, R14.reuse ;  /* 0x00000004071e7825 */ /* 0x100fe200078e000e */
[----:B------:R-:W-:Y:S01]  /*ab10*/  IADD3 R7, PT, PT, R3, 0x2ee00, RZ ;  /* 0x0002ee0003077810 */ /* 0x000fe20007ffe0ff */
[----:B------:R-:W5:Y:S02]  /*ab20*/  LDG.E.CONSTANT R29, desc[UR6][R32.64] ;  /* 0x00000006201d7981 */ /* 0x000f64000c1e9900 */
[----:B------:R-:W-:Y:S02]  /*ab30*/  IMAD.WIDE.U32 R12, R13, 0x4, R14 ;  /* 0x000000040d0c7825 */ /* 0x000fe400078e000e */
[----:B------:R0:W5:Y:S01]  /*ab40*/  LDG.E.CONSTANT R16, desc[UR6][R30.64] ;  /* 0x000000061e107981 */ /* 0x000162000c1e9900 */
[----:B------:R-:W-:Y:S01]  /*ab50*/  IADD3 R20, PT, PT, R23, R22, R6 ;  /* 0x0000001617147210 */ /* 0x000fe20007ffe006 */
[----:B------:R-:W-:-:S06]  /*ab60*/  IMAD.WIDE.U32 R6, R7, 0x4, R14 ;  /* 0x0000000407067825 */ /* 0x000fcc00078e000e */
        /* <DEDUP_REMOVED lines=13> */
[C---:B------:R-:W-:Y:S02]  /*ac40*/  IADD3 R37, PT, PT, R3.reuse, 0x2fa00, RZ ;  /* 0x0002fa0003257810 */ /* 0x040fe40007ffe0ff */
[----:B------:R-:W-:-:S03]  /*ac50*/  IADD3 R35, PT, PT, R3, 0x2fb00, RZ ;  /* 0x0002fb0003237810 */ /* 0x000fc60007ffe0ff */
        /* <DEDUP_REMOVED lines=9> */
[----:B0-----:R-:W-:-:S06]  /*acf0*/  IMAD.WIDE.U32 R12, R33, 0x4, R14 ;  /* 0x00000004210c7825 */ /* 0x001fcc00078e000e */
[----:B------:R-:W3:Y:S01]  /*ad00*/  LDG.E.CONSTANT R12, desc[UR6][R12.64] ;  /* 0x000000060c0c7981 */ /* 0x000ee2000c1e9900 */
[----:B-----5:R-:W-:Y:S02]  /*ad10*/  IADD3 R28, PT, PT, R19, R28, R17 ;  /* 0x0000001c131c7210 */ /* 0x020fe40007ffe011 */
[----:B------:R-:W-:Y:S01]  /*ad20*/  IADD3 R17, PT, PT, R3, 0x2f700, RZ ;  /* 0x0002f70003117810 */ /* 0x000fe20007ffe0ff */
[----:B------:R-:W-:-:S04]  /*ad30*/  IMAD.WIDE.U32 R18, R23, 0x4, R14 ;  /* 0x0000000417127825 */ /* 0x000fc800078e000e */
[----:B-1----:R-:W-:Y:S01]  /*ad40*/  IMAD.WIDE.U32 R20, R31, 0x4, R14 ;  /* 0x000000041f147825 */ /* 0x002fe200078e000e */
[----:B------:R-:W-:Y:S01]  /*ad50*/  IADD3 R4, PT, PT, R4, R11, R28 ;  /* 0x0000000b04047210 */ /* 0x000fe20007ffe01c */
[----:B------:R-:W4:Y:S01]  /*ad60*/  LDG.E.CONSTANT R18, desc[UR6][R18.64] ;  /* 0x0000000612127981 */ /* 0x000f22000c1e9900 */
[----:B------:R-:W-:Y:S01]  /*ad70*/  IADD3 R31, PT, PT, R3, 0x2f900, RZ ;  /* 0x0002f900031f7810 */ /* 0x000fe20007ffe0ff */
[--C-:B------:R-:W-:Y:S02]  /*ad80*/  IMAD.WIDE.U32 R10, R17, 0x4, R14.reuse ;  /* 0x00000004110a7825 */ /* 0x100fe400078e000e */
[----:B------:R-:W4:Y:S02]  /*ad90*/  LDG.E.CONSTANT R21, desc[UR6][R20.64] ;  /* 0x0000000614157981 */ /* 0x000f24000c1e9900 */
[----:B------:R-:W-:Y:S02]  /*ada0*/  VIADD R23, R3, 0x2f800 ;  /* 0x0002f80003177836 */ /* 0x000fe40000000000 */
[----:B------:R0:W3:Y:S01]  /*adb0*/  LDG.E.CONSTANT R17, desc[UR6][R10.64] ;  /* 0x000000060a117981 */ /* 0x0000e2000c1e9900 */
[----:B------:R-:W-:-:S03]  /*adc0*/  IMAD.WIDE.U32 R30, R31, 0x4, R14 ;  /* 0x000000041f1e7825 */ /* 0x000fc600078e000e */
[----:B------:R-:W5:Y:S01]  /*add0*/  LDG.E.CONSTANT R13, desc[UR6][R34.64] ;  /* 0x00000006220d7981 */ /* 0x000f62000c1e9900 */
[----:B------:R-:W-:Y:S01]  /*ade0*/  IADD3 R8, PT, PT, R27, R8, R4 ;  /* 0x000000081b087210 */ /* 0x000fe20007ffe004 */
[----:B------:R-:W-:Y:S02]  /*adf0*/  VIADD R33, R3, 0x2fc00 ;  /* 0x0002fc0003217836 */ /* 0x000fe40000000000 */
[----:B------:R-:W5:Y:S01]  /*ae00*/  LDG.E.CONSTANT R19, desc[UR6][R30.64] ;  /* 0x000000061e137981 */ /* 0x000f62000c1e9900 */
[----:B0-----:R-:W-:Y:S01]  /*ae10*/  IMAD.WIDE.U32 R10, R23, 0x4, R14 ;  /* 0x00000004170a7825 */ /* 0x001fe200078e000e */
[----:B------:R-:W-:Y:S02]  /*ae20*/  IADD3 R23, PT, PT, R3, 0x2fd00, RZ ;  /* 0x0002fd0003177810 */ /* 0x000fe40007ffe0ff */
[----:B------:R-:W-:Y:S02]  /*ae30*/  IADD3 R16, PT, PT, R16, R29, R8 ;  /* 0x0000001d10107210 */ /* 0x000fe40007ffe008 */
[----:B------:R0:W5:Y:S01]  /*ae40*/  LDG.E.CONSTANT R4, desc[UR6][R10.64] ;  /* 0x000000060a047981 */ /* 0x000162000c1e9900 */
[----:B------:R-:W-:-:S03]  /*ae50*/  IMAD.WIDE.U32 R32, R33, 0x4, R14 ;  /* 0x0000000421207825 */ /* 0x000fc600078e000e */
[----:B------:R-:W5:Y:S01]  /*ae60*/  LDG.E.CONSTANT R8, desc[UR6][R36.64] ;  /* 0x0000000624087981 */ /* 0x000f62000c1e9900 */
[----:B0-----:R-:W-:Y:S02]  /*ae70*/  IADD3 R11, PT, PT, R3, 0x2ff00, RZ ;  /* 0x0002ff00030b7810 */ /* 0x001fe40007ffe0ff */
[----:B------:R-:W-:Y:S01]  /*ae80*/  IADD3 R28, PT, PT, R7, R6, R16 ;  /* 0x00000006071c7210 */ /* 0x000fe20007ffe010 */
[--C-:B------:R-:W-:Y:S01]  /*ae90*/  IMAD.WIDE.U32 R6, R23, 0x4, R14.reuse ;  /* 0x0000000417067825 */ /* 0x100fe200078e000e */
[----:B------:R-:W-:Y:S01]  /*aea0*/  IADD3 R23, PT, PT, R3, 0x2fe00, RZ ;  /* 0x0002fe0003177810 */ /* 0x000fe20007ffe0ff */
[----:B------:R0:W5:Y:S02]  /*aeb0*/  LDG.E.CONSTANT R16, desc[UR6][R32.64] ;  /* 0x0000000620107981 */ /* 0x000164000c1e9900 */
[----:B------:R-:W-:Y:S02]  /*aec0*/  IMAD.WIDE.U32 R30, R11, 0x4, R14 ;  /* 0x000000040b1e7825 */ /* 0x000fe400078e000e */
[----:B------:R1:W5:Y:S02]  /*aed0*/  LDG.E.CONSTANT R27, desc[UR6][R6.64] ;  /* 0x00000006061b7981 */ /* 0x000364000c1e9900 */
[----:B------:R-:W-:-:S02]  /*aee0*/  VIADD R11, R3, 0x30000 ;  /* 0x00030000030b7836 */ /* 0x000fc40000000000 */
[----:B------:R-:W5:Y:S01]  /*aef0*/  LDG.E.CONSTANT R29, desc[UR6][R30.64] ;  /* 0x000000061e1d7981 */ /* 0x000f62000c1e9900 */
[----:B0-----:R-:W-:Y:S01]  /*af00*/  IMAD.WIDE.U32 R32, R23, 0x4, R14 ;  /* 0x0000000417207825 */ /* 0x001fe200078e000e */
[----:B------:R-:W-:-:S03]  /*af10*/  IADD3 R23, PT, PT, R3, 0x30100, RZ ;  /* 0x0003010003177810 */ /* 0x000fc60007ffe0ff */
[--C-:B-1----:R-:W-:Y:S01]  /*af20*/  IMAD.WIDE.U32 R6, R11, 0x4, R14.reuse ;  /* 0x000000040b067825 */ /* 0x102fe200078e000e */
[----:B------:R0:W5:Y:S03]  /*af30*/  LDG.E.CONSTANT R20, desc[UR6][R32.64] ;  /* 0x0000000620147981 */ /* 0x000166000c1e9900 */
[----:B------:R-:W-:Y:S01]  /*af40*/  IMAD.WIDE.U32 R10, R23, 0x4, R14 ;  /* 0x00000004170a7825 */ /* 0x000fe200078e000e */
[----:B------:R-:W-:Y:S01]  /*af50*/  IADD3 R23, PT, PT, R3, 0x30200, RZ ;  /* 0x0003020003177810 */ /* 0x000fe20007ffe0ff */
[----:B------:R-:W5:Y:S01]  /*af60*/  LDG.E.CONSTANT R6, desc[UR6][R6.64] ;  /* 0x0000000606067981 */ /* 0x000f62000c1e9900 */
[----:B------:R-:W-:Y:S02]  /*af70*/  IADD3 R28, PT, PT, R25, R22, R28 ;  /* 0x00000016191c7210 */ /* 0x000fe40007ffe01c */
[----:B------:R-:W-:Y:S01]  /*af80*/  IADD3 R25, PT, PT, R3, 0x30300, RZ ;  /* 0x0003030003197810 */ /* 0x000fe20007ffe0ff */
[--C-:B------:R-:W-:Y:S01]  /*af90*/  IMAD.WIDE.U32 R22, R23, 0x4, R14.reuse ;  /* 0x0000000417167825 */ /* 0x100fe200078e000e */
[----:B------:R1:W5:Y:S03]  /*afa0*/  LDG.E.CONSTANT R7, desc[UR6][R10.64] ;  /* 0x000000060a077981 */ /* 0x000366000c1e9900 */
[----:B------:R-:W-:-:S02]  /*afb0*/  IMAD.WIDE.U32 R24, R25, 0x4, R14 ;  /* 0x0000000419187825 */ /* 0x000fc400078e000e */
        /* <DEDUP_REMOVED lines=14> */
[----:B0-----:R-:W-:Y:S01]  /*b0a0*/  IMAD.WIDE.U32 R10, R31, 0x4, R14 ;  /* 0x000000041f0a7825 */ /* 0x001fe200078e000e */
[----:B----4-:R-:W-:-:S05]  /*b0b0*/  IADD3 R9, PT, PT, R21, R18, R9 ;  /* 0x0000001215097210 */ /* 0x010fca0007ffe009 */
[----:B------:R-:W4:Y:S01]  /*b0c0*/  LDG.E.CONSTANT R11, desc[UR6][R10.64] ;  /* 0x000000060a0b7981 */ /* 0x000f22000c1e9900 */
[----:B------:R-:W-:Y:S02]  /*b0d0*/  IADD3 R21, PT, PT, R3, 0x30600, RZ ;  /* 0x0003060003157810 */ /* 0x000fe40007ffe0ff */
[----:B---3--:R-:W-:Y:S02]  /*b0e0*/  IADD3 R9, PT, PT, R17, R12, R9 ;  /* 0x0000000c11097210 */ /* 0x008fe40007ffe009 */
[----:B------:R0:W2:Y:S01]  /*b0f0*/  LDG.E.CONSTANT R17, desc[UR6][R24.64] ;  /* 0x0000000618117981 */ /* 0x0000a2000c1e9900 */
[----:B------:R-:W-:Y:S02]  /*b100*/  IADD3 R31, PT, PT, R3, 0x30b00, RZ ;  /* 0x00030b00031f7810 */ /* 0x000fe40007ffe0ff */
[----:B-----5:R-:W-:Y:S01]  /*b110*/  IADD3 R4, PT, PT, R19, R4, R9 ;  /* 0x0000000413047210 */ /* 0x020fe20007ffe009 */
[----:B------:R-:W-:Y:S01]  /*b120*/  IMAD.WIDE.U32 R18, R21, 0x4, R14 ;  /* 0x0000000415127825 */ /* 0x000fe200078e000e */
[----:B------:R-:W-:-:S02]  /*b130*/  IADD3 R9, PT, PT, R3, 0x30900, RZ ;  /* 0x0003090003097810 */ /* 0x000fc40007ffe0ff */
[----:B------:R-:W-:Y:S01]  /*b140*/  IADD3 R4, PT, PT, R13, R8, R4 ;  /* 0x000000080d047210 */ /* 0x000fe20007ffe004 */
[--C-:B------:R-:W-:Y:S01]  /*b150*/  IMAD.WIDE.U32 R12, R33, 0x4, R14.reuse ;  /* 0x00000004210c7825 */ /* 0x100fe200078e000e */
[----:B0-----:R-:W-:Y:S01]  /*b160*/  IADD3 R25, PT, PT, R3, 0x30a00, RZ ;  /* 0x00030a0003197810 */ /* 0x001fe20007ffe0ff */
[----:B------:R-:W4:Y:S02]  /*b170*/  LDG.E.CONSTANT R18, desc[UR6][R18.64] ;  /* 0x0000000612127981 */ /* 0x000f24000c1e9900 */
[--C-:B------:R-:W-:Y:S01]  /*b180*/  IMAD.WIDE.U32 R8, R9, 0x4, R14.reuse ;  /* 0x0000000409087825 */ /* 0x100fe200078e000e */
[----:B------:R-:W-:Y:S01]  /*b190*/  IADD3 R21, PT, PT, R3, 0x30d00, RZ ;  /* 0x00030d0003157810 */ /* 0x000fe20007ffe0ff */
[----:B------:R-:W3:Y:S02]  /*b1a0*/  LDG.E.CONSTANT R12, desc[UR6][R12.64] ;  /* 0x000000060c0c7981 */ /* 0x000ee4000c1e9900 */
[--C-:B------:R-:W-:Y:S02]  /*b1b0*/  IMAD.WIDE.U32 R24, R25, 0x4, R14.reuse ;  /* 0x0000000419187825 */ /* 0x100fe400078e000e */
[----:B------:R-:W3:Y:S02]  /*b1c0*/  LDG.E.CONSTANT R9, desc[UR6][R8.64] ;  /* 0x0000000608097981 */ /* 0x000ee4000c1e9900 */
[----:B------:R-:W-:-:S02]  /*b1d0*/  IMAD.WIDE.U32 R30, R31, 0x4, R14 ;  /* 0x000000041f1e7825 */ /* 0x000fc400078e000e */
[----:B------:R-:W5:Y:S04]  /*b1e0*/  LDG.E.CONSTANT R24, desc[UR6][R24.64] ;  /* 0x0000000618187981 */ /* 0x000f68000c1e9900 */
[----:B------:R-:W5:Y:S01]  /*b1f0*/  LDG.E.CONSTANT R19, desc[UR6][R30.64] ;  /* 0x000000061e137981 */ /* 0x000f62000c1e9900 */
[----:B------:R-:W-:Y:S01]  /*b200*/  IADD3 R16, PT, PT, R27, R16, R4 ;  /* 0x000000101b107210 */ /* 0x000fe20007ffe004 */
[C---:B------:R-:W-:Y:S02]  /*b210*/  VIADD R27, R3.reuse, 0x30c00 ;  /* 0x00030c00031b7836 */ /* 0x040fe40000000000 */
[----:B------:R-:W-:Y:S01]  /*b220*/  VIADD R33, R3, 0x31000 ;  /* 0x0003100003217836 */ /* 0x000fe20000000000 */
[----:B------:R-:W5:Y:S04]  /*b230*/  LDG.E.CONSTANT R8, desc[UR6][R36.64] ;  /* 0x0000000624087981 */ /* 0x000f68000c1e9900 */
[----:B------:R-:W5:Y:S01]  /*b240*/  LDG.E.CONSTANT R25, desc[UR6][R34.64] ;  /* 0x0000000622197981 */ /* 0x000f62000c1e9900 */
[----:B------:R-:W-:Y:S01]  /*b250*/  IADD3 R16, PT, PT, R29, R20, R16 ;  /* 0x000000141d107210 */ /* 0x000fe20007ffe010 */
[----:B------:R-:W-:-:S04]  /*b260*/  IMAD.WIDE.U32 R28, R27, 0x4, R14 ;  /* 0x000000041b1c7825 */ /* 0x000fc800078e000e */
[----:B------:R-:W-:Y:S01]  /*b270*/  IMAD.WIDE.U32 R20, R21, 0x4, R14 ;  /* 0x0000000415147825 */ /* 0x000fe200078e000e */
[----:B------:R-:W5:Y:S04]  /*b280*/  LDG.E.CONSTANT R13, desc[UR6][R28.64] ;  /* 0x000000061c0d7981 */ /* 0x000f68000c1e9900 */
[----:B------:R0:W5:Y:S01]  /*b290*/  LDG.E.CONSTANT R4, desc[UR6][R20.64] ;  /* 0x0000000614047981 */ /* 0x000162000c1e9900 */
[----:B------:R-:W-:Y:S02]  /*b2a0*/  IADD3 R16, PT, PT, R7, R6, R16 ;  /* 0x0000000607107210 */ /* 0x000fe40007ffe010 */
[----:B------:R-:W-:Y:S01]  /*b2b0*/  IADD3 R7, PT, PT, R3, 0x31100, RZ ;  /* 0x0003110003077810 */ /* 0x000fe20007ffe0ff */
[----:B------:R-:W-:Y:S01]  /*b2c0*/  IMAD.WIDE.U32 R32, R33, 0x4, R14 ;  /* 0x0000000421207825 */ /* 0x000fe200078e000e */
[----:B0-----:R-:W-:-:S03]  /*b2d0*/  IADD3 R21, PT, PT, R3, 0x31300, RZ ;  /* 0x0003130003157810 */ /* 0x001fc60007ffe0ff */
[--C-:B------:R-:W-:Y:S01]  /*b2e0*/  IMAD.WIDE.U32 R30, R7, 0x4, R14.reuse ;  /* 0x00000004071e7825 */ /* 0x100fe200078e000e */
[C---:B------:R-:W-:Y:S01]  /*b2f0*/  IADD3 R7, PT, PT, R3.reuse, 0x31200, RZ ;  /* 0x0003120003077810 */ /* 0x040fe20007ffe0ff */
[----:B------:R-:W5:Y:S01]  /*b300*/  LDG.E.CONSTANT R10, desc[UR6][R32.64] ;  /* 0x00000006200a7981 */ /* 0x000f62000c1e9900 */
[----:B------:R-:W-:Y:S01]  /*b310*/  IADD3 R29, PT, PT, R3, 0x31500, RZ ;  /* 0x00031500031d7810 */ /* 0x000fe20007ffe0ff */
[----:B------:R-:W-:Y:S02]  /*b320*/  IMAD.WIDE.U32 R20, R21, 0x4, R14 ;  /* 0x0000000415147825 */ /* 0x000fe400078e000e */
[----:B------:R0:W5:Y:S01]  /*b330*/  LDG.E.CONSTANT R27, desc[UR6][R30.64] ;  /* 0x000000061e1b7981 */ /* 0x000162000c1e9900 */
[----:B------:R-:W-:Y:S01]  /*b340*/  IADD3 R16, PT, PT, R23, R22, R16 ;  /* 0x0000001617107210 */ /* 0x000fe20007ffe010 */
        /* <DEDUP_REMOVED lines=10> */
[C---:B-1----:R-:W-:Y:S01]  /*b3f0*/  VIADD R23, R3.reuse, 0x31800 ;  /* 0x0003180003177836 */ /* 0x042fe20000000000 */
[C---:B------:R-:W-:Y:S02]  /*b400*/  IADD3 R35, PT, PT, R3.reuse, 0x31f00, RZ ;  /* 0x00031f0003237810 */ /* 0x040fe40007ffe0ff */
[----:B------:R-:W-:-:S03]  /*b410*/  IADD3 R37, PT, PT, R3, 0x32100, RZ ;  /* 0x0003210003257810 */ /* 0x000fc60007ffe0ff */
        /* <DEDUP_REMOVED lines=11> */
[----:B-----5:R-:W-:Y:S02]  /*b4d0*/  IADD3 R24, PT, PT, R19, R24, R11 ;  /* 0x0000001813187210 */ /* 0x020fe40007ffe00b */
[----:B------:R-:W-:Y:S01]  /*b4e0*/  IADD3 R11, PT, PT, R3, 0x31b00, RZ ;  /* 0x00031b00030b7810 */ /* 0x000fe20007ffe0ff */
[----:B------:R-:W-:-:S04]  /*b4f0*/  IMAD.WIDE.U32 R18, R23, 0x4, R14 ;  /* 0x0000000417127825 */ /* 0x000fc800078e000e */
[--C-:B0-----:R-:W-:Y:S01]  /*b500*/  IMAD.WIDE.U32 R28, R31, 0x4, R14.reuse ;  /* 0x000000041f1c7825 */ /* 0x101fe200078e000e */
[----:B------:R-:W-:Y:S01]  /*b510*/  IADD3 R31, PT, PT, R3, 0x31d00, RZ ;  /* 0x00031d00031f7810 */ /* 0x000fe20007ffe0ff */
[----:B------:R-:W3:Y:S02]  /*b520*/  LDG.E.CONSTANT R18, desc[UR6][R18.64] ;  /* 0x0000000612127981 */ /* 0x000ee4000c1e9900 */
[----:B------:R-:W-:Y:S02]  /*b530*/  IMAD.WIDE.U32 R16, R33, 0x4, R14 ;  /* 0x0000000421107825 */ /* 0x000fe400078e000e */
[----:B------:R-:W3:Y:S02]  /*b540*/  LDG.E.CONSTANT R29, desc[UR6][R28.64] ;  /* 0x000000061c1d7981 */ /* 0x000ee4000c1e9900 */
[----:B------:R-:W-:Y:S02]  /*b550*/  VIADD R23, R3, 0x31c00 ;  /* 0x00031c0003177836 */ /* 0x000fe40000000000 */
[----:B------:R-:W4:Y:S01]  /*b560*/  LDG.E.CONSTANT R16, desc[UR6][R16.64] ;  /* 0x0000000610107981 */ /* 0x000f22000c1e9900 */
[----:B------:R-:W-:Y:S01]  /*b570*/  IADD3 R4, PT, PT, R4, R13, R24 ;  /* 0x0000000d04047210 */ /* 0x000fe20007ffe018 */
[----:B------:R-:W-:-:S03]  /*b580*/  IMAD.WIDE.U32 R12, R11, 0x4, R14 ;  /* 0x000000040b0c7825 */ /* 0x000fc600078e000e */
[----:B------:R-:W-:Y:S01]  /*b590*/  IADD3 R8, PT, PT, R25, R8, R4 ;  /* 0x0000000819087210 */ /* 0x000fe20007ffe004 */
[----:B------:R-:W5:Y:S01]  /*b5a0*/  LDG.E.CONSTANT R17, desc[UR6][R34.64] ;  /* 0x0000000622117981 */ /* 0x000f62000c1e9900 */
[----:B------:R-:W-:-:S03]  /*b5b0*/  IMAD.WIDE.U32 R24, R31, 0x4, R14 ;  /* 0x000000041f187825 */ /* 0x000fc600078e000e */
[----:B------:R0:W4:Y:S04]  /*b5c0*/  LDG.E.CONSTANT R11, desc[UR6][R12.64] ;  /* 0x000000060c0b7981 */ /* 0x000128000c1e9900 */
[----:B------:R1:W5:Y:S01]  /*b5d0*/  LDG.E.CONSTANT R19, desc[UR6][R24.64] ;  /* 0x0000000618137981 */ /* 0x000362000c1e9900 */
[----:B0-----:R-:W-:Y:S01]  /*b5e0*/  IMAD.WIDE.U32 R12, R23, 0x4, R14 ;  /* 0x00000004170c7825 */ /* 0x001fe200078e000e */
[----:B------:R-:W-:Y:S02]  /*b5f0*/  IADD3 R23, PT, PT, R3, 0x31e00, RZ ;  /* 0x00031e0003177810 */ /* 0x000fe40007ffe0ff */
[----:B------:R-:W-:Y:S02]  /*b600*/  IADD3 R10, PT, PT, R27, R10, R8 ;  /* 0x0000000a1b0a7210 */ /* 0x000fe40007ffe008 */
[----:B------:R0:W5:Y:S01]  /*b610*/  LDG.E.CONSTANT R4, desc[UR6][R12.64] ;  /* 0x000000060c047981 */ /* 0x000162000c1e9900 */
[----:B------:R-:W-:-:S04]  /*b620*/  IMAD.WIDE.U32 R30, R23, 0x4, R14 ;  /* 0x00000004171e7825 */ /* 0x000fc800078e000e */
[----:B------:R-:W-:Y:S01]  /*b630*/  VIADD R23, R3, 0x32000 ;  /* 0x0003200003177836 */ /* 0x000fe20000000000 */
[----:B------:R-:W-:Y:S01]  /*b640*/  IADD3 R6, PT, PT, R21, R6, R10 ;  /* 0x0000000615067210 */ /* 0x000fe20007ffe00a */
[----:B------:R0:W5:Y:S01]  /*b650*/  LDG.E.CONSTANT R8, desc[UR6][R30.64] ;  /* 0x000000061e087981 */ /* 0x000162000c1e9900 */
[----:B------:R-:W-:Y:S01]  /*b660*/  IADD3 R33, PT, PT, R3, 0x32200, RZ ;  /* 0x0003220003217810 */ /* 0x000fe20007ffe0ff */
[--C-:B-1----:R-:W-:Y:S01]  /*b670*/  IMAD.WIDE.U32 R24, R23, 0x4, R14.reuse ;  /* 0x0000000417187825 */ /* 0x102fe200078e000e */
[----:B0-----:R-:W-:Y:S01]  /*b680*/  IADD3 R13, PT, PT, R3, 0x32300, RZ ;  /* 0x00032300030d7810 */ /* 0x001fe20007ffe0ff */
[----:B------:R-:W5:Y:S02]  /*b690*/  LDG.E.CONSTANT R10, desc[UR6][R36.64] ;  /* 0x00000006240a7981 */ /* 0x000f64000c1e9900 */
[----:B------:R-:W-:Y:S02]  /*b6a0*/  IMAD.WIDE.U32 R32, R33, 0x4, R14 ;  /* 0x0000000421207825 */ /* 0x000fe400078e000e */
        /* <DEDUP_REMOVED lines=32> */
[----:B------:R-:W-:-:S05]  /*b8b0*/  IADD3 R31, PT, PT, R3, 0x32f00, RZ ;  /* 0x00032f00031f7810 */ /* 0x000fca0007ffe0ff */
[----:B------:R-:W3:Y:S01]  /*b8c0*/  LDG.E.CONSTANT R13, desc[UR6][R12.64] ;  /* 0x000000060c0d7981 */ /* 0x000ee2000c1e9900 */
[----:B----4-:R-:W-:-:S03]  /*b8d0*/  IADD3 R9, PT, PT, R11, R16, R9 ;  /* 0x000000100b097210 */ /* 0x010fc60007ffe009 */
[----:B------:R0:W2:Y:S01]  /*b8e0*/  LDG.E.CONSTANT R11, desc[UR6][R24.64] ;  /* 0x00000006180b7981 */ /* 0x0000a2000c1e9900 */
[----:B------:R-:W-:Y:S01]  /*b8f0*/  IMAD.WIDE.U32 R30, R31, 0x4, R14 ;  /* 0x000000041f1e7825 */ /* 0x000fe200078e000e */
[----:B-----5:R-:W-:-:S03]  /*b900*/  IADD3 R4, PT, PT, R19, R4, R9 ;  /* 0x0000000413047210 */ /* 0x020fc60007ffe009 */
[----:B------:R-:W-:Y:S01]  /*b910*/  IMAD.WIDE.U32 R18, R29, 0x4, R14 ;  /* 0x000000041d127825 */ /* 0x000fe200078e000e */
[C---:B------:R-:W-:Y:S02]  /*b920*/  IADD3 R9, PT, PT, R3.reuse, 0x32d00, RZ ;  /* 0x00032d0003097810 */ /* 0x040fe40007ffe0ff */
[----:B0-----:R-:W-:Y:S02]  /*b930*/  IADD3 R25, PT, PT, R3, 0x32e00, RZ ;  /* 0x00032e0003197810 */ /* 0x001fe40007ffe0ff */
[----:B------:R-:W-:Y:S01]  /*b940*/  IADD3 R4, PT, PT, R17, R8, R4 ;  /* 0x0000000811047210 */ /* 0x000fe20007ffe004 */
[--C-:B------:R-:W-:Y:S01]  /*b950*/  IMAD.WIDE.U32 R16, R33, 0x4, R14.reuse ;  /* 0x0000000421107825 */ /* 0x100fe200078e000e */
[----:B------:R-:W3:Y:S03]  /*b960*/  LDG.E.CONSTANT R18, desc[UR6][R18.64] ;  /* 0x0000000612127981 */ /* 0x000ee6000c1e9900 */
[----:B------:R-:W-:-:S02]  /*b970*/  IMAD.WIDE.U32 R8, R9, 0x4, R14 ;  /* 0x0000000409087825 */ /* 0x000fc400078e000e */
[----:B------:R-:W4:Y:S01]  /*b980*/  LDG.E.CONSTANT R16, desc[UR6][R16.64] ;  /* 0x0000000610107981 */ /* 0x000f22000c1e9900 */
[----:B------:R-:W-:Y:S01]  /*b990*/  IADD3 R10, PT, PT, R10, R21, R4 ;  /* 0x000000150a0a7210 */ /* 0x000fe20007ffe004 */
[----:B------:R-:W-:Y:S01]  /*b9a0*/  IMAD.WIDE.U32 R24, R25, 0x4, R14 ;  /* 0x0000000419187825 */ /* 0x000fe200078e000e */
[C---:B------:R-:W-:Y:S01]  /*b9b0*/  IADD3 R21, PT, PT, R3.reuse, 0x33100, RZ ;  /* 0x0003310003157810 */ /* 0x040fe20007ffe0ff */
[----:B------:R-:W4:Y:S02]  /*b9c0*/  LDG.E.CONSTANT R9, desc[UR6][R8.64] ;  /* 0x0000000608097981 */ /* 0x000f24000c1e9900 */
[----:B------:R-:W-:Y:S02]  /*b9d0*/  VIADD R29, R3, 0x33000 ;  /* 0x00033000031d7836 */ /* 0x000fe40000000000 */
[----:B------:R-:W5:Y:S01]  /*b9e0*/  LDG.E.CONSTANT R24, desc[UR6][R24.64] ;  /* 0x0000000618187981 */ /* 0x000f62000c1e9900 */
[----:B------:R-:W-:Y:S01]  /*b9f0*/  IADD3 R10, PT, PT, R27, R28, R10 ;  /* 0x0000001c1b0a7210 */ /* 0x000fe20007ffe00a */
[----:B------:R-:W-:-:S02]  /*ba00*/  IMAD.WIDE.U32 R28, R29, 0x4, R14 ;  /* 0x000000041d1c7825 */ /* 0x000fc400078e000e */
[----:B------:R0:W5:Y:S02]  /*ba10*/  LDG.E.CONSTANT R19, desc[UR6][R30.64] ;  /* 0x000000061e137981 */ /* 0x000164000c1e9900 */
[--C-:B------:R-:W-:Y:S02]  /*ba20*/  IMAD.WIDE.U32 R26, R21, 0x4, R14.reuse ;  /* 0x00000004151a7825 */ /* 0x100fe400078e000e */
[----:B------:R-:W5:Y:S02]  /*ba30*/  LDG.E.CONSTANT R4, desc[UR6][R28.64] ;  /* 0x000000061c047981 */ /* 0x000f64000c1e9900 */
[----:B------:R-:W-:Y:S02]  /*ba40*/  VIADD R33, R3, 0x33400 ;  /* 0x0003340003217836 */ /* 0x000fe40000000000 */
[----:B------:R1:W5:Y:S02]  /*ba50*/  LDG.E.CONSTANT R17, desc[UR6][R26.64] ;  /* 0x000000061a117981 */ /* 0x000364000c1e9900 */
[----:B------:R-:W-:-:S02]  /*ba60*/  IMAD.WIDE.U32 R32, R33, 0x4, R14 ;  /* 0x0000000421207825 */ /* 0x000fc400078e000e */
[----:B------:R-:W5:Y:S04]  /*ba70*/  LDG.E.CONSTANT R21, desc[UR6][R36.64] ;  /* 0x0000000624157981 */ /* 0x000f68000c1e9900 */
[----:B------:R-:W5:Y:S01]  /*ba80*/  LDG.E.CONSTANT R8, desc[UR6][R34.64] ;  /* 0x0000000622087981 */ /* 0x000f62000c1e9900 */
[----:B------:R-:W-:Y:S02]  /*ba90*/  IADD3 R6, PT, PT, R7, R6, R10 ;  /* 0x0000000607067210 */ /* 0x000fe40007ffe00a */
        /* <DEDUP_REMOVED lines=36> */
[----:B0-----:R-:W-:Y:S01]  /*bce0*/  IMAD.WIDE.U32 R28, R31, 0x4, R14 ;  /* 0x000000041f1c7825 */ /* 0x001fe200078e000e */
[----:B------:R-:W-:Y:S01]  /*bcf0*/  IADD3 R31, PT, PT, R3, 0x34100, RZ ;  /* 0x00034100031f7810 */ /* 0x000fe20007ffe0ff */
[----:B------:R-:W3:Y:S01]  /*bd00*/  LDG.E.CONSTANT R18, desc[UR6][R18.64] ;  /* 0x0000000612127981 */ /* 0x000ee2000c1e9900 */
[----:B------:R-:W-:Y:S01]  /*bd10*/  IADD3 R4, PT, PT, R17, R4, R24 ;  /* 0x0000000411047210 */ /* 0x000fe20007ffe018 */
[--C-:B------:R-:W-:Y:S02]  /*bd20*/  IMAD.WIDE.U32 R12, R33, 0x4, R14.reuse ;  /* 0x00000004210c7825 */ /* 0x100fe400078e000e */
[----:B------:R-:W3:Y:S02]  /*bd30*/  LDG.E.CONSTANT R29, desc[UR6][R28.64] ;  /* 0x000000061c1d7981 */ /* 0x000ee4000c1e9900 */
[----:B------:R-:W-:Y:S02]  /*bd40*/  IMAD.WIDE.U32 R16, R11, 0x4, R14 ;  /* 0x000000040b107825 */ /* 0x000fe400078e000e */
[----:B------:R0:W4:Y:S02]  /*bd50*/  LDG.E.CONSTANT R11, desc[UR6][R12.64] ;  /* 0x000000060c0b7981 */ /* 0x000124000c1e9900 */
[----:B------:R-:W-:Y:S01]  /*bd60*/  VIADD R27, R3, 0x34000 ;  /* 0x00034000031b7836 */ /* 0x000fe20000000000 */
[----:B------:R-:W-:Y:S01]  /*bd70*/  IADD3 R8, PT, PT, R8, R21, R4 ;  /* 0x0000001508087210 */ /* 0x000fe20007ffe004 */
[--C-:B------:R-:W-:Y:S01]  /*bd80*/  IMAD.WIDE.U32 R30, R31, 0x4, R14.reuse ;  /* 0x000000041f1e7825 */ /* 0x100fe200078e000e */
[----:B------:R-:W-:Y:S01]  /*bd90*/  IADD3 R21, PT, PT, R3, 0x34300, RZ ;  /* 0x0003430003157810 */ /* 0x000fe20007ffe0ff */
[----:B------:R-:W4:Y:S02]  /*bda0*/  LDG.E.CONSTANT R16, desc[UR6][R16.64] ;  /* 0x0000000610107981 */ /* 0x000f24000c1e9900 */
[----:B0-----:R-:W-:-:S02]  /*bdb0*/  IMAD.WIDE.U32 R12, R27, 0x4, R14 ;  /* 0x000000041b0c7825 */ /* 0x001fc400078e000e */
[----:B------:R-:W5:Y:S01]  /*bdc0*/  LDG.E.CONSTANT R19, desc[UR6][R30.64] ;  /* 0x000000061e137981 */ /* 0x000f62000c1e9900 */
[----:B------:R-:W-:-:S03]  /*bdd0*/  IADD3 R10, PT, PT, R25, R10, R8 ;  /* 0x0000000a190a7210 */ /* 0x000fc60007ffe008 */
        /* <DEDUP_REMOVED lines=132> */
[----:B------:R0:W5:Y:S04]  /*c620*/  LDG.E.CONSTANT R9, desc[UR6][R30.64] ;  /* 0x000000061e097981 */ /* 0x000168000c1e9900 */
[----:B------:R-:W5:Y:S04]  /*c630*/  LDG.E.CONSTANT R17, desc[UR6][R28.64] ;  /* 0x000000061c117981 */ /* 0x000f68000c1e9900 */
[----:B------:R1:W5:Y:S01]  /*c640*/  LDG.E.CONSTANT R4, desc[UR6][R26.64] ;  /* 0x000000061a047981 */ /* 0x000362000c1e9900 */
[----:B------:R-:W-:-:S02]  /*c650*/  IADD3 R12, PT, PT, R7, R6, R12 ;  /* 0x00000006070c7210 */ /* 0x000fc40007ffe00c */
        /* <DEDUP_REMOVED lines=8> */
[----:B------:R-:W-:-:S04]  /*c6e0*/  IMAD.WIDE.U32 R6, R7, 0x4, R14 ;  /* 0x0000000407067825 */ /* 0x000fc800078e000e */
[----:B------:R-:W-:Y:S01]  /*c6f0*/  IMAD.WIDE.U32 R20, R21, 0x4, R14 ;  /* 0x0000000415147825 */ /* 0x000fe200078e000e */
[C---:B-1----:R-:W-:Y:S01]  /*c700*/  IADD3 R27, PT, PT, R3.reuse, 0x36e00, RZ ;  /* 0x00036e00031b7810 */ /* 0x042fe20007ffe0ff */
[----:B------:R-:W5:Y:S01]  /*c710*/  LDG.E.CONSTANT R6, desc[UR6][R6.64] ;  /* 0x0000000606067981 */ /* 0x000f62000c1e9900 */
[----:B------:R-:W-:-:S03]  /*c720*/  IADD3 R29, PT, PT, R3, 0x36f00, RZ ;  /* 0x00036f00031d7810 */ /* 0x000fc60007ffe0ff */
[----:B------:R-:W5:Y:S01]  /*c730*/  LDG.E.CONSTANT R21, desc[UR6][R20.64] ;  /* 0x0000000614157981 */ /* 0x000f62000c1e9900 */
[----:B------:R-:W-:-:S04]  /*c740*/  IMAD.WIDE.U32 R26, R27, 0x4, R14 ;  /* 0x000000041b1a7825 */ /* 0x000fc800078e000e */
[--C-:B------:R-:W-:Y:S02]  /*c750*/  IMAD.WIDE.U32 R28, R29, 0x4, R14.reuse ;  /* 0x000000041d1c7825 */ /* 0x100fe400078e000e */
[----:B------:R1:W5:Y:S04]  /*c760*/  LDG.E.CONSTANT R26, desc[UR6][R26.64] ;  /* 0x000000061a1a7981 */ /* 0x000368000c1e9900 */
[----:B------:R-:W5:Y:S01]  /*c770*/  LDG.E.CONSTANT R29, desc[UR6][R28.64] ;  /* 0x000000061c1d7981 */ /* 0x000f62000c1e9900 */
[C---:B------:R-:W-:Y:S01]  /*c780*/  VIADD R37, R3.reuse, 0x37000 ;  /* 0x0003700003257836 */ /* 0x040fe20000000000 */
[C---:B0-----:R-:W-:Y:S02]  /*c790*/  IADD3 R31, PT, PT, R3.reuse, 0x37200, RZ ;  /* 0x00037200031f7810 */ /* 0x041fe40007ffe0ff */
[----:B------:R-:W-:Y:S01]  /*c7a0*/  IADD3 R33, PT, PT, R3, 0x37300, RZ ;  /* 0x0003730003217810 */ /* 0x000fe20007ffe0ff */
[----:B------:R-:W-:-:S04]  /*c7b0*/  IMAD.WIDE.U32 R36, R37, 0x4, R14 ;  /* 0x0000000425247825 */ /* 0x000fc800078e000e */
[----:B------:R-:W-:-:S04]  /*c7c0*/  IMAD.WIDE.U32 R30, R31, 0x4, R14 ;  /* 0x000000041f1e7825 */ /* 0x000fc800078e000e */
[----:B------:R-:W-:Y:S02]  /*c7d0*/  VIADD R35, R3, 0x37400 ;  /* 0x0003740003237836 */ /* 0x000fe40000000000 */
[----:B------:R-:W-:-:S04]  /*c7e0*/  IMAD.WIDE.U32 R32, R33, 0x4, R14 ;  /* 0x0000000421207825 */ /* 0x000fc800078e000e */
[----:B------:R-:W-:Y:S01]  /*c7f0*/  IMAD.WIDE.U32 R34, R35, 0x4, R14 ;  /* 0x0000000423227825 */ /* 0x000fe200078e000e */
[C---:B-1----:R-:W-:Y:S02]  /*c800*/  IADD3 R27, PT, PT, R3.reuse, 0x37b00, RZ ;  /* 0x00037b00031b7810 */ /* 0x042fe40007ffe0ff */
[----:B--2---:R-:W-:Y:S02]  /*c810*/  IADD3 R8, PT, PT, R8, R13, R12 ;  /* 0x0000000d08087210 */ /* 0x004fe40007ffe00c */
[----:B------:R-:W-:-:S05]  /*c820*/  IADD3 R13, PT, PT, R3, 0x37100, RZ ;  /* 0x00037100030d7810 */ /* 0x000fca0007ffe0ff */
[----:B------:R-:W-:-:S05]  /*c830*/  IMAD.WIDE.U32 R12, R13, 0x4, R14 ;  /* 0x000000040d0c7825 */ /* 0x000fca00078e000e */
[----:B------:R0:W2:Y:S01]  /*c840*/  LDG.E.CONSTANT R7, desc[UR6][R12.64] ;  /* 0x000000060c077981 */ /* 0x0000a2000c1e9900 */
[----:B---3--:R-:W-:-:S03]  /*c850*/  IADD3 R8, PT, PT, R23, R18, R8 ;  /* 0x0000001217087210 */ /* 0x008fc60007ffe008 */
[----:B------:R-:W3:Y:S01]  /*c860*/  LDG.E.CONSTANT R12, desc[UR6][R32.64] ;  /* 0x00000006200c7981 */ /* 0x000ee2000c1e9900 */
[----:B----4-:R-:W-:-:S03]  /*c870*/  IADD3 R11, PT, PT, R11, R16, R8 ;  /* 0x000000100b0b7210 */ /* 0x010fc60007ffe008 */
[----:B------:R1:W2:Y:S01]  /*c880*/  LDG.E.CONSTANT R8, desc[UR6][R36.64] ;  /* 0x0000000624087981 */ /* 0x0002a2000c1e9900 */
[----:B0-----:R-:W-:Y:S02]  /*c890*/  IADD3 R13, PT, PT, R3, 0x37600, RZ ;  /* 0x00037600030d7810 */ /* 0x001fe40007ffe0ff */
[----:B-----5:R-:W-:Y:S02]  /*c8a0*/  IADD3 R18, PT, PT, R9, R24, R11 ;  /* 0x0000001809127210 */ /* 0x020fe40007ffe00b */
[C---:B------:R-:W-:Y:S01]  /*c8b0*/  IADD3 R11, PT, PT, R3.reuse, 0x37500, RZ ;  /* 0x00037500030b7810 */ /* 0x040fe20007ffe0ff */
[----:B------:R0:W3:Y:S01]  /*c8c0*/  LDG.E.CONSTANT R9, desc[UR6][R30.64] ;  /* 0x000000061e097981 */ /* 0x0000e2000c1e9900 */
[----:B-1----:R-:W-:Y:S02]  /*c8d0*/  IADD3 R37, PT, PT, R3, 0x37700, RZ ;  /* 0x0003770003257810 */ /* 0x002fe40007ffe0ff */
[----:B------:R-:W-:Y:S01]  /*c8e0*/  IADD3 R18, PT, PT, R4, R17, R18 ;  /* 0x0000001104127210 */ /* 0x000fe20007ffe012 */
[----:B------:R-:W-:Y:S01]  /*c8f0*/  IMAD.WIDE.U32 R16, R11, 0x4, R14 ;  /* 0x000000040b107825 */ /* 0x000fe200078e000e */
[----:B------:R-:W4:Y:S02]  /*c900*/  LDG.E.CONSTANT R4, desc[UR6][R34.64] ;  /* 0x0000000622047981 */ /* 0x000f24000c1e9900 */
[----:B------:R-:W-:Y:S01]  /*c910*/  IADD3 R18, PT, PT, R19, R10, R18 ;  /* 0x0000000a13127210 */ /* 0x000fe20007ffe012 */
[----:B------:R-:W-:Y:S01]  /*c920*/  IMAD.WIDE.U32 R36, R37, 0x4, R14 ;  /* 0x0000000425247825 */ /* 0x000fe200078e000e */
[----:B------:R1:W4:Y:S01]  /*c930*/  LDG.E.CONSTANT R11, desc[UR6][R16.64] ;  /* 0x00000006100b7981 */ /* 0x000322000c1e9900 */
[----:B------:R-:W-:-:S02]  /*c940*/  IADD3 R19, PT, PT, R3, 0x37900, RZ ;  /* 0x0003790003137810 */ /* 0x000fc40007ffe0ff */
[C---:B0-----:R-:W-:Y:S01]  /*c950*/  VIADD R31, R3.reuse, 0x37800 ;  /* 0x00037800031f7836 */ /* 0x041fe20000000000 */
[----:B------:R-:W-:Y:S01]  /*c960*/  IADD3 R23, PT, PT, R3, 0x37a00, RZ ;  /* 0x00037a0003177810 */ /* 0x000fe20007ffe0ff */
[----:B------:R-:W5:Y:S01]  /*c970*/  LDG.E.CONSTANT R10, desc[UR6][R36.64] ;  /* 0x00000006240a7981 */ /* 0x000f62000c1e9900 */
[----:B------:R-:W-:Y:S01]  /*c980*/  IADD3 R22, PT, PT, R22, R25, R18 ;  /* 0x0000001916167210 */ /* 0x000fe20007ffe012 */
[----:B-1----:R-:W-:-:S04]  /*c990*/  IMAD.WIDE.U32 R16, R13, 0x4, R14 ;  /* 0x000000040d107825 */ /* 0x002fc800078e000e */
[--C-:B------:R-:W-:Y:S01]  /*c9a0*/  IMAD.WIDE.U32 R30, R31, 0x4, R14.reuse ;  /* 0x000000041f1e7825 */ /* 0x100fe200078e000e */
[----:B------:R0:W5:Y:S03]  /*c9b0*/  LDG.E.CONSTANT R13, desc[UR6][R16.64] ;  /* 0x00000006100d7981 */ /* 0x000166000c1e9900 */
[----:B------:R-:W-:Y:S01]  /*c9c0*/  IMAD.WIDE.U32 R18, R19, 0x4, R14 ;  /* 0x0000000413127825 */ /* 0x000fe200078e000e */
[----:B------:R1:W5:Y:S01]  /*c9d0*/  LDG.E.CONSTANT R25, desc[UR6][R30.64] ;  /* 0x000000061e197981 */ /* 0x000362000c1e9900 */
[----:B------:R-:W-:Y:S02]  /*c9e0*/  IADD3 R28, PT, PT, R21, R6, R22 ;  /* 0x00000006151c7210 */ /* 0x000fe40007ffe016 */
[----:B------:R-:W-:Y:S01]  /*c9f0*/  IMAD.WIDE.U32 R22, R23, 0x4, R14 ;  /* 0x0000000417167825 */ /* 0x000fe200078e000e */
[----:B------:R-:W5:Y:S01]  /*ca00*/  LDG.E.CONSTANT R24, desc[UR6][R18.64] ;  /* 0x0000000612187981 */ /* 0x000f62000c1e9900 */
[----:B0-----:R-:W-:-:S02]  /*ca10*/  IADD3 R17, PT, PT, R3, 0x37d00, RZ ;  /* 0x00037d0003117810 */ /* 0x001fc40007ffe0ff */
[--C-:B------:R-:W-:Y:S02]  /*ca20*/  IMAD.WIDE.U32 R20, R27, 0x4, R14.reuse ;  /* 0x000000041b147825 */ /* 0x100fe400078e000e */
[----:B------:R0:W5:Y:S02]  /*ca30*/  LDG.E.CONSTANT R27, desc[UR6][R22.64] ;  /* 0x00000006161b7981 */ /* 0x000164000c1e9900 */
[----:B------:R-:W-:Y:S02]  /*ca40*/  VIADD R33, R3, 0x37c00 ;  /* 0x00037c0003217836 */ /* 0x000fe40000000000 */
[----:B------:R0:W5:Y:S01]  /*ca50*/  LDG.E.CONSTANT R6, desc[UR6][R20.64] ;  /* 0x0000000614067981 */ /* 0x000162000c1e9900 */
[----:B-1----:R-:W-:-:S04]  /*ca60*/  IMAD.WIDE.U32 R30, R17, 0x4, R14 ;  /* 0x00000004111e7825 */ /* 0x002fc800078e000e */
[----:B------:R-:W-:Y:S01]  /*ca70*/  IMAD.WIDE.U32 R32, R33, 0x4, R14 ;  /* 0x0000000421207825 */ /* 0x000fe200078e000e */
[----:B------:R-:W-:Y:S02]  /*ca80*/  IADD3 R26, PT, PT, R29, R26, R28 ;  /* 0x0000001a1d1a7210 */ /* 0x000fe40007ffe01c */
[----:B------:R1:W5:Y:S04]  /*ca90*/  LDG.E.CONSTANT R28, desc[UR6][R30.64] ;  /* 0x000000061e1c7981 */ /* 0x000368000c1e9900 */
[----:B------:R1:W5:Y:S01]  /*caa0*/  LDG.E.CONSTANT R29, desc[UR6][R32.64] ;  /* 0x00000006201d7981 */ /* 0x000362000c1e9900 */
[C---:B------:R-:W-:Y:S01]  /*cab0*/  IADD3 R17, PT, PT, R3.reuse, 0x37e00, RZ ;  /* 0x00037e0003117810 */ /* 0x040fe20007ffe0ff */
[C---:B0-----:R-:W-:Y:S01]  /*cac0*/  VIADD R23, R3.reuse, 0x38000 ;  /* 0x0003800003177836 */ /* 0x041fe20000000000 */
[----:B------:R-:W-:-:S03]  /*cad0*/  IADD3 R19, PT, PT, R3, 0x37f00, RZ ;  /* 0x00037f0003137810 */ /* 0x000fc60007ffe0ff */
[----:B------:R-:W-:Y:S01]  /*cae0*/  IMAD.WIDE.U32 R20, R23, 0x4, R14 ;  /* 0x0000000417147825 */ /* 0x000fe200078e000e */
[----:B------:R-:W-:-:S03]  /*caf0*/  IADD3 R23, PT, PT, R3, 0x38100, RZ ;  /* 0x0003810003177810 */ /* 0x000fc60007ffe0ff */
[--C-:B------:R-:W-:Y:S02]  /*cb00*/  IMAD.WIDE.U32 R16, R17, 0x4, R14.reuse ;  /* 0x0000000411107825 */ /* 0x100fe400078e000e */
[----:B------:R0:W5:Y:S02]  /*cb10*/  LDG.E.CONSTANT R20, desc[UR6][R20.64] ;  /* 0x0000000614147981 */ /* 0x000164000c1e9900 */
[--C-:B------:R-:W-:Y:S02]  /*cb20*/  IMAD.WIDE.U32 R18, R19, 0x4, R14.reuse ;  /* 0x0000000413127825 */ /* 0x100fe400078e000e */
[----:B------:R-:W5:Y:S02]  /*cb30*/  LDG.E.CONSTANT R16, desc[UR6][R16.64] ;  /* 0x0000000610107981 */ /* 0x000f64000c1e9900 */
[----:B------:R-:W-:Y:S02]  /*cb40*/  IMAD.WIDE.U32 R22, R23, 0x4, R14 ;  /* 0x0000000417167825 */ /* 0x000fe400078e000e */
[----:B------:R-:W5:Y:S04]  /*cb50*/  LDG.E.CONSTANT R19, desc[UR6][R18.64] ;  /* 0x0000000612137981 */ /* 0x000f68000c1e9900 */
[----:B------:R-:W5:Y:S01]  /*cb60*/  LDG.E.CONSTANT R23, desc[UR6][R22.64] ;  /* 0x0000000616177981 */ /* 0x000f62000c1e9900 */
[----:B-1----:R-:W-:-:S02]  /*cb70*/  IADD3 R31, PT, PT, R3, 0x38300, RZ ;  /* 0x00038300031f7810 */ /* 0x002fc40007ffe0ff */
[----:B------:R-:W-:-:S03]  /*cb80*/  IADD3 R33, PT, PT, R3, 0x38600, RZ ;  /* 0x0003860003217810 */ /* 0x000fc60007ffe0ff */
[----:B------:R-:W-:Y:S01]  /*cb90*/  IMAD.WIDE.U32 R30, R31, 0x4, R14 ;  /* 0x000000041f1e7825 */ /* 0x000fe200078e000e */
[----:B------:R-:W-:-:S03]  /*cba0*/  IADD3 R35, PT, PT, R3, 0x38700, RZ ;  /* 0x0003870003237810 */ /* 0x000fc60007ffe0ff */
[--C-:B------:R-:W-:Y:S02]  /*cbb0*/  IMAD.WIDE.U32 R32, R33, 0x4, R14.reuse ;  /* 0x0000000421207825 */ /* 0x100fe400078e000e */
[----:B------:R-:W5:Y:S02]  /*cbc0*/  LDG.E.CONSTANT R31, desc[UR6][R30.64] ;  /* 0x000000061e1f7981 */ /* 0x000f64000c1e9900 */
[----:B------:R-:W-:Y:S02]  /*cbd0*/  VIADD R37, R3, 0x38800 ;  /* 0x0003880003257836 */ /* 0x000fe40000000000 */
[--C-:B------:R-:W-:Y:S01]  /*cbe0*/  IMAD.WIDE.U32 R34, R35, 0x4, R14.reuse ;  /* 0x0000000423227825 */ /* 0x100fe200078e000e */
[----:B------:R-:W5:Y:S03]  /*cbf0*/  LDG.E.CONSTANT R32, desc[UR6][R32.64] ;  /* 0x0000000620207981 */ /* 0x000f66000c1e9900 */
[----:B------:R-:W-:Y:S01]  /*cc00*/  IMAD.WIDE.U32 R36, R37, 0x4, R14 ;  /* 0x0000000425247825 */ /* 0x000fe200078e000e */
[----:B0-----:R-:W-:-:S02]  /*cc10*/  IADD3 R21, PT, PT, R3, 0x38d00, RZ ;  /* 0x00038d0003157810 */ /* 0x001fc40007ffe0ff */
[----:B--2---:R-:W-:-:S04]  /*cc20*/  IADD3 R7, PT, PT, R7, R8, R26 ;  /* 0x0000000807077210 */ /* 0x004fc80007ffe01a */
[----:B---3--:R-:W-:Y:S02]  /*cc30*/  IADD3 R7, PT, PT, R12, R9, R7 ;  /* 0x000000090c077210 */ /* 0x008fe40007ffe007 */
[----:B------:R-:W-:-:S05]  /*cc40*/  IADD3 R9, PT, PT, R3, 0x38200, RZ ;  /* 0x0003820003097810 */ /* 0x000fca0007ffe0ff */
[----:B------:R-:W-:Y:S01]  /*cc50*/  IMAD.WIDE.U32 R8, R9, 0x4, R14 ;  /* 0x0000000409087825 */ /* 0x000fe200078e000e */
[----:B----4-:R-:W-:-:S03]  /*cc60*/  IADD3 R4, PT, PT, R11, R4, R7 ;  /* 0x000000040b047210 */ /* 0x010fc60007ffe007 */
[C---:B------:R-:W-:Y:S01]  /*cc70*/  VIADD R7, R3.reuse, 0x38400 ;  /* 0x0003840003077836 */ /* 0x040fe20000000000 */
[----:B------:R-:W-:Y:S01]  /*cc80*/  IADD3 R11, PT, PT, R3, 0x38500, RZ ;  /* 0x00038500030b7810 */ /* 0x000fe20007ffe0ff */
[----:B------:R-:W2:Y:S01]  /*cc90*/  LDG.E.CONSTANT R8, desc[UR6][R8.64] ;  /* 0x0000000608087981 */ /* 0x000ea2000c1e9900 */
[----:B-----5:R-:W-:Y:S01]  /*cca0*/  IADD3 R4, PT, PT, R10, R13, R4 ;  /* 0x0000000d0a047210 */ /* 0x020fe20007ffe004 */
[----:B------:R-:W-:Y:S01]  /*ccb0*/  IMAD.WIDE.U32 R12, R7, 0x4, R14 ;  /* 0x00000004070c7825 */ /* 0x000fe200078e000e */
[----:B------:R-:W-:-:S03]  /*ccc0*/  IADD3 R7, PT, PT, R3, 0x38900, RZ ;  /* 0x0003890003077810 */ /* 0x000fc60007ffe0ff */
[----:B------:R-:W-:Y:S02]  /*ccd0*/  IMAD.WIDE.U32 R10, R11, 0x4, R14 ;  /* 0x000000040b0a7825 */ /* 0x000fe400078e000e */
[----:B------:R-:W3:Y:S01]  /*cce0*/  LDG.E.CONSTANT R12, desc[UR6][R12.64] ;  /* 0x000000060c0c7981 */ /* 0x000ee2000c1e9900 */
[----:B------:R-:W-:-:S03]  /*ccf0*/  IADD3 R4, PT, PT, R24, R25, R4 ;  /* 0x0000001918047210 */ /* 0x000fc60007ffe004 */
[----:B------:R0:W3:Y:S01]  /*cd00*/  LDG.E.CONSTANT R17, desc[UR6][R10.64] ;  /* 0x000000060a117981 */ /* 0x0000e2000c1e9900 */
[----:B------:R-:W-:-:S03]  /*cd10*/  IADD3 R25, PT, PT, R3, 0x38b00, RZ ;  /* 0x00038b0003197810 */ /* 0x000fc60007ffe0ff */
[----:B------:R-:W4:Y:S01]  /*cd20*/  LDG.E.CONSTANT R13, desc[UR6][R34.64] ;  /* 0x00000006220d7981 */ /* 0x000f22000c1e9900 */
[----:B------:R-:W-:Y:S01]  /*cd30*/  IADD3 R6, PT, PT, R6, R27, R4 ;  /* 0x0000001b06067210 */ /* 0x000fe20007ffe004 */
[--C-:B------:R-:W-:Y:S01]  /*cd40*/  IMAD.WIDE.U32 R26, R7, 0x4, R14.reuse ;  /* 0x00000004071a7825 */ /* 0x100fe200078e000e */
[C---:B------:R-:W-:Y:S01]  /*cd50*/  IADD3 R7, PT, PT, R3.reuse, 0x38a00, RZ ;  /* 0x00038a0003077810 */ /* 0x040fe20007ffe0ff */
[----:B------:R-:W5:Y:S02]  /*cd60*/  LDG.E.CONSTANT R4, desc[UR6][R36.64] ;  /* 0x0000000624047981 */ /* 0x000f64000c1e9900 */
[----:B0-----:R-:W-:Y:S02]  /*cd70*/  VIADD R11, R3, 0x38c00 ;  /* 0x00038c00030b7836 */ /* 0x001fe40000000000 */
[----:B------:R-:W5:Y:S01]  /*cd80*/  LDG.E.CONSTANT R9, desc[UR6][R26.64] ;  /* 0x000000061a097981 */ /* 0x000f62000c1e9900 */
[----:B------:R-:W-:Y:S01]  /*cd90*/  IMAD.WIDE.U32 R24, R25, 0x4, R14 ;  /* 0x0000000419187825 */ /* 0x000fe200078e000e */
[----:B------:R-:W-:-:S03]  /*cda0*/  IADD3 R28, PT, PT, R28, R29, R6 ;  /* 0x0000001d1c1c7210 */ /* 0x000fc60007ffe006 */
[--C-:B------:R-:W-:Y:S02]  /*cdb0*/  IMAD.WIDE.U32 R6, R7, 0x4, R14.reuse ;  /* 0x0000000407067825 */ /* 0x100fe400078e000e */
[----:B------:R-:W5:Y:S04]  /*cdc0*/  LDG.E.CONSTANT R25, desc[UR6][R24.64] ;  /* 0x0000000618197981 */ /* 0x000f68000c1e9900 */
[----:B------:R0:W5:Y:S02]  /*cdd0*/  LDG.E.CONSTANT R18, desc[UR6][R6.64] ;  /* 0x0000000606127981 */ /* 0x000164000c1e9900 */
[----:B0-----:R-:W-:-:S04]  /*cde0*/  IMAD.WIDE.U32 R6, R11, 0x4, R14 ;  /* 0x000000040b067825 */ /* 0x001fc800078e000e */
[--C-:B------:R-:W-:Y:S01]  /*cdf0*/  IMAD.WIDE.U32 R10, R21, 0x4, R14.reuse ;  /* 0x00000004150a7825 */ /* 0x100fe200078e000e */
[----:B------:R-:W5:Y:S04]  /*ce00*/  LDG.E.CONSTANT R22, desc[UR6][R6.64] ;  /* 0x0000000606167981 */ /* 0x000f68000c1e9900 */
[----:B------:R0:W5:Y:S01]  /*ce10*/  LDG.E.CONSTANT R27, desc[UR6][R10.64] ;  /* 0x000000060a1b7981 */ /* 0x000162000c1e9900 */
[C---:B------:R-:W-:Y:S02]  /*ce20*/  IADD3 R37, PT, PT, R3.reuse, 0x38e00, RZ ;  /* 0x00038e0003257810 */ /* 0x040fe40007ffe0ff */
[C---:B------:R-:W-:Y:S01]  /*ce30*/  IADD3 R35, PT, PT, R3.reuse, 0x38f00, RZ ;  /* 0x00038f0003237810 */ /* 0x040fe20007ffe0ff */
[C---:B------:R-:W-:Y:S01]  /*ce40*/  VIADD R21, R3.reuse, 0x39000 ;  /* 0x0003900003157836 */ /* 0x040fe20000000000 */
[----:B------:R-:W-:Y:S01]  /*ce50*/  IADD3 R29, PT, PT, R3, 0x39100, RZ ;  /* 0x00039100031d7810 */ /* 0x000fe20007ffe0ff */
[----:B------:R-:W-:Y:S01]  /*ce60*/  IMAD.WIDE.U32 R36, R37, 0x4, R14 ;  /* 0x0000000425247825 */ /* 0x000fe200078e000e */
[----:B------:R-:W-:-:S03]  /*ce70*/  IADD3 R16, PT, PT, R19, R16, R28 ;  /* 0x0000001013107210 */ /* 0x000fc60007ffe01c */
[----:B------:R-:W-:Y:S01]  /*ce80*/  IMAD.WIDE.U32 R34, R35, 0x4, R14 ;  /* 0x0000000423227825 */ /* 0x000fe200078e000e */
[----:B------:R-:W-:Y:S02]  /*ce90*/  IADD3 R23, PT, PT, R23, R20, R16 ;  /* 0x0000001417177210 */ /* 0x000fe40007ffe010 */
[----:B------:R-:W5:Y:S01]  /*cea0*/  LDG.E.CONSTANT R16, desc[UR6][R36.64] ;  /* 0x0000000624107981 */ /* 0x000f62000c1e9900 */
[--C-:B0-----:R-:W-:Y:S01]  /*ceb0*/  IMAD.WIDE.U32 R10, R21, 0x4, R14.reuse ;  /* 0x00000004150a7825 */ /* 0x101fe200078e000e */
[----:B------:R-:W-:Y:S02]  /*cec0*/  IADD3 R21, PT, PT, R3, 0x39300, RZ ;  /* 0x0003930003157810 */ /* 0x000fe40007ffe0ff */
[----:B------:R0:W5:Y:S01]  /*ced0*/  LDG.E.CONSTANT R19, desc[UR6][R34.64] ;  /* 0x0000000622137981 */ /* 0x000162000c1e9900 */
[--C-:B------:R-:W-:Y:S01]  /*cee0*/  IMAD.WIDE.U32 R6, R29, 0x4, R14.reuse ;  /* 0x000000041d067825 */ /* 0x100fe200078e000e */
[----:B------:R-:W-:Y:S02]  /*cef0*/  IADD3 R29, PT, PT, R3, 0x39200, RZ ;  /* 0x00039200031d7810 */ /* 0x000fe40007ffe0ff */
[----:B------:R1:W5:Y:S01]  /*cf00*/  LDG.E.CONSTANT R10, desc[UR6][R10.64] ;  /* 0x000000060a0a7981 */ /* 0x000362000c1e9900 */
[----:B------:R-:W-:-:S03]  /*cf10*/  IMAD.WIDE.U32 R20, R21, 0x4, R14 ;  /* 0x0000000415147825 */ /* 0x000fc600078e000e */
[----:B------:R-:W5:Y:S01]  /*cf20*/  LDG.E.CONSTANT R7, desc[UR6][R6.64] ;  /* 0x0000000606077981 */ /* 0x000f62000c1e9900 */
[----:B------:R-:W-:-:S03]  /*cf30*/  IMAD.WIDE.U32 R28, R29, 0x4, R14 ;  /* 0x000000041d1c7825 */ /* 0x000fc600078e000e */
[----:B------:R-:W5:Y:S04]  /*cf40*/  LDG.E.CONSTANT R21, desc[UR6][R20.64] ;  /* 0x0000000614157981 */ /* 0x000f68000c1e9900 */
[----:B------:R1:W5:Y:S01]  /*cf50*/  LDG.E.CONSTANT R28, desc[UR6][R28.64] ;  /* 0x000000061c1c7981 */ /* 0x000362000c1e9900 */
[C---:B------:R-:W-:Y:S01]  /*cf60*/  IADD3 R33, PT, PT, R3.reuse, 0x39500, RZ ;  /* 0x0003950003217810 */ /* 0x040fe20007ffe0ff */
[C---:B0-----:R-:W-:Y:S01]  /*cf70*/  VIADD R35, R3.reuse, 0x39400 ;  /* 0x0003940003237836 */ /* 0x041fe20000000000 */
[----:B-1----:R-:W-:-:S03]  /*cf80*/  IADD3 R11, PT, PT, R3, 0x39600, RZ ;  /* 0x00039600030b7810 */ /* 0x002fc60007ffe0ff */
[----:B------:R-:W-:Y:S01]  /*cf90*/  IMAD.WIDE.U32 R34, R35, 0x4, R14 ;  /* 0x0000000423227825 */ /* 0x000fe200078e000e */
[C---:B------:R-:W-:Y:S02]  /*cfa0*/  IADD3 R29, PT, PT, R3.reuse, 0x39a00, RZ ;  /* 0x00039a00031d7810 */ /* 0x040fe40007ffe0ff */
[----:B------:R-:W-:-:S05]  /*cfb0*/  IADD3 R37, PT, PT, R3, 0x39e00, RZ ;  /* 0x00039e0003257810 */ /* 0x000fca0007ffe0ff */
[----:B------:R-:W-:Y:S01]  /*cfc0*/  IMAD.WIDE.U32 R36, R37, 0x4, R14 ;  /* 0x0000000425247825 */ /* 0x000fe200078e000e */
[----:B--2---:R-:W-:-:S03]  /*cfd0*/  IADD3 R8, PT, PT, R31, R8, R23 ;  /* 0x000000081f087210 */ /* 0x004fc60007ffe017 */
[C---:B------:R-:W-:Y:S01]  /*cfe0*/  VIADD R31, R3.reuse, 0x39800 ;  /* 0x00039800031f7836 */ /* 0x040fe20000000000 */
[----:B------:R-:W-:-:S03]  /*cff0*/  IADD3 R23, PT, PT, R3, 0x39900, RZ ;  /* 0x0003990003177810 */ /* 0x000fc60007ffe0ff */
[----:B------:R-:W-:Y:S01]  /*d000*/  IMAD.WIDE.U32 R30, R31, 0x4, R14 ;  /* 0x000000041f1e7825 */ /* 0x000fe200078e000e */
[----:B---3--:R-:W-:-:S04]  /*d010*/  IADD3 R8, PT, PT, R17, R12, R8 ;  /* 0x0000000c11087210 */ /* 0x008fc80007ffe008 */
[----:B----4-:R-:W-:Y:S01]  /*d020*/  IADD3 R8, PT, PT, R13, R32, R8 ;  /* 0x000000200d087210 */ /* 0x010fe20007ffe008 */
[----:B------:R-:W-:Y:S01]  /*d030*/  IMAD.WIDE.U32 R32, R33, 0x4, R14 ;  /* 0x0000000421207825 */ /* 0x000fe200078e000e */
[----:B------:R-:W-:Y:S02]  /*d040*/  IADD3 R13, PT, PT, R3, 0x39700, RZ ;  /* 0x00039700030d7810 */ /* 0x000fe40007ffe0ff */
[----:B-----5:R-:W-:Y:S01]  /*d050*/  IADD3 R17, PT, PT, R9, R4, R8 ;  /* 0x0000000409117210 */ /* 0x020fe20007ffe008 */
[--C-:B------:R-:W-:Y:S01]  /*d060*/  IMAD.WIDE.U32 R8, R11, 0x4, R14.reuse ;  /* 0x000000040b087825 */ /* 0x100fe200078e000e */
[----:B------:R-:W2:Y:S03]  /*d070*/  LDG.E.CONSTANT R4, desc[UR6][R32.64] ;  /* 0x0000000620047981 */ /* 0x000ea6000c1e9900 */
[----:B------:R-:W-:Y:S01]  /*d080*/  IMAD.WIDE.U32 R12, R13, 0x4, R14 ;  /* 0x000000040d0c7825 */ /* 0x000fe200078e000e */
[----:B------:R0:W2:Y:S04]  /*d090*/  LDG.E.CONSTANT R11, desc[UR6][R34.64] ;  /* 0x00000006220b7981 */ /* 0x0000a8000c1e9900 */
[----:B------:R1:W3:Y:S01]  /*d0a0*/  LDG.E.CONSTANT R6, desc[UR6][R8.64] ;  /* 0x0000000608067981 */ /* 0x0002e2000c1e9900 */
[----:B------:R-:W-:-:S03]  /*d0b0*/  IADD3 R18, PT, PT, R25, R18, R17 ;  /* 0x0000001219127210 */ /* 0x000fc60007ffe011 */
[----:B------:R4:W3:Y:S01]  /*d0c0*/  LDG.E.CONSTANT R25, desc[UR6][R12.64] ;  /* 0x000000060c197981 */ /* 0x0008e2000c1e9900 */
[----:B0-----:R-:W-:Y:S01]  /*d0d0*/  IMAD.WIDE.U32 R34, R23, 0x4, R14 ;  /* 0x0000000417227825 */ /* 0x001fe200078e000e */
[----:B-1----:R-:W-:-:S03]  /*d0e0*/  IADD3 R9, PT, PT, R3, 0x39b00, RZ ;  /* 0x00039b0003097810 */ /* 0x002fc60007ffe0ff */
[--C-:B------:R-:W-:Y:S01]  /*d0f0*/  IMAD.WIDE.U32 R32, R29, 0x4, R14.reuse ;  /* 0x000000041d207825 */ /* 0x100fe200078e000e */
[----:B------:R-:W-:Y:S01]  /*d100*/  IADD3 R23, PT, PT, R3, 0x39d00, RZ ;  /* 0x00039d0003177810 */ /* 0x000fe20007ffe0ff */
[----:B------:R0:W5:Y:S02]  /*d110*/  LDG.E.CONSTANT R17, desc[UR6][R30.64] ;  /* 0x000000061e117981 */ /* 0x000164000c1e9900 */
[----:B------:R-:W-:Y:S02]  /*d120*/  IMAD.WIDE.U32 R8, R9, 0x4, R14 ;  /* 0x0000000409087825 */ /* 0x000fe400078e000e */
[----:B------:R1:W5:Y:S01]  /*d130*/  LDG.E.CONSTANT R20, desc[UR6][R32.64] ;  /* 0x0000000620147981 */ /* 0x000362000c1e9900 */
[----:B------:R-:W-:Y:S01]  /*d140*/  IADD3 R26, PT, PT, R27, R22, R18 ;  /* 0x000000161b1a7210 */ /* 0x000fe20007ffe012 */
[----:B------:R-:W-:Y:S02]  /*d150*/  VIADD R27, R3, 0x39c00 ;  /* 0x00039c00031b7836 */ /* 0x000fe40000000000 */
[----:B------:R1:W5:Y:S01]  /*d160*/  LDG.E.CONSTANT R18, desc[UR6][R34.64] ;  /* 0x0000000622127981 */ /* 0x000362000c1e9900 */
[----:B------:R-:W-:-:S04]  /*d170*/  IMAD.WIDE.U32 R22, R23, 0x4, R14 ;  /* 0x0000000417167825 */ /* 0x000fc800078e000e */
[----:B----4-:R-:W-:Y:S01]  /*d180*/  IMAD.WIDE.U32 R12, R27, 0x4, R14 ;  /* 0x000000041b0c7825 */ /* 0x010fe200078e000e */
[----:B------:R-:W4:Y:S04]  /*d190*/  LDG.E.CONSTANT R29, desc[UR6][R22.64] ;  /* 0x00000006161d7981 */ /* 0x000f28000c1e9900 */
[----:B------:R1:W4:Y:S01]  /*d1a0*/  LDG.E.CONSTANT R27, desc[UR6][R8.64] ;  /* 0x00000006081b7981 */ /* 0x000322000c1e9900 */
[----:B0-----:R-:W-:-:S03]  /*d1b0*/  IADD3 R31, PT, PT, R3, 0x39f00, RZ ;  /* 0x00039f00031f7810 */ /* 0x001fc60007ffe0ff */
[----:B------:R0:W4:Y:S01]  /*d1c0*/  LDG.E.CONSTANT R24, desc[UR6][R12.64] ;  /* 0x000000060c187981 */ /* 0x000122000c1e9900 */
[----:B------:R-:W-:Y:S01]  /*d1d0*/  IADD3 R16, PT, PT, R19, R16, R26 ;  /* 0x0000001013107210 */ /* 0x000fe20007ffe01a */
[----:B------:R-:W-:Y:S01]  /*d1e0*/  IMAD.WIDE.U32 R30, R31, 0x4, R14 ;  /* 0x000000041f1e7825 */ /* 0x000fe200078e000e */
[----:B-1----:R-:W-:-:S03]  /*d1f0*/  IADD3 R33, PT, PT, R3, 0x3a100, RZ ;  /* 0x0003a10003217810 */ /* 0x002fc60007ffe0ff */
[----:B------:R-:W-:Y:S01]  /*d200*/  VIADD R35, R3, 0x3a000 ;  /* 0x0003a00003237836 */ /* 0x000fe20000000000 */
[----:B------:R-:W-:-:S03]  /*d210*/  IADD3 R16, PT, PT, R7, R10, R16 ;  /* 0x0000000a07107210 */ /* 0x000fc60007ffe010 */
[--C-:B------:R-:W-:Y:S01]  /*d220*/  IMAD.WIDE.U32 R34, R35, 0x4, R14.reuse ;  /* 0x0000000423227825 */ /* 0x100fe200078e000e */
[----:B------:R-:W4:Y:S03]  /*d230*/  LDG.E.CONSTANT R10, desc[UR6][R36.64] ;  /* 0x00000006240a7981 */ /* 0x000f26000c1e9900 */
[----:B------:R-:W-:Y:S01]  /*d240*/  IMAD.WIDE.U32 R32, R33, 0x4, R14 ;  /* 0x0000000421207825 */ /* 0x000fe200078e000e */
[----:B------:R1:W4:Y:S01]  /*d250*/  LDG.E.CONSTANT R7, desc[UR6][R30.64] ;  /* 0x000000061e077981 */ /* 0x000322000c1e9900 */
[----:B------:R-:W-:Y:S02]  /*d260*/  IADD3 R9, PT, PT, R3, 0x3a200, RZ ;  /* 0x0003a20003097810 */ /* 0x000fe40007ffe0ff */
[----:B------:R-:W-:Y:S01]  /*d270*/  IADD3 R21, PT, PT, R21, R28, R16 ;  /* 0x0000001c15157210 */ /* 0x000fe20007ffe010 */
[C---:B------:R-:W-:Y:S01]  /*d280*/  VIADD R23, R3.reuse, 0x3a400 ;  /* 0x0003a40003177836 */ /* 0x040fe20000000000 */
[----:B0-----:R-:W-:Y:S01]  /*d290*/  IADD3 R13, PT, PT, R3, 0x3a300, RZ ;  /* 0x0003a300030d7810 */ /* 0x001fe20007ffe0ff */
[----:B------:R-:W4:Y:S04]  /*d2a0*/  LDG.E.CONSTANT R19, desc[UR6][R34.64] ;  /* 0x0000000622137981 */ /* 0x000f28000c1e9900 */
[----:B------:R0:W4:Y:S01]  /*d2b0*/  LDG.E.CONSTANT R16, desc[UR6][R32.64] ;  /* 0x0000000620107981 */ /* 0x000122000c1e9900 */
[----:B-1----:R-:W-:Y:S01]  /*d2c0*/  IMAD.WIDE.U32 R30, R23, 0x4, R14 ;  /* 0x00000004171e7825 */ /* 0x002fe200078e000e */
[----:B------:R-:W-:-:S03]  /*d2d0*/  IADD3 R23, PT, PT, R3, 0x3a500, RZ ;  /* 0x0003a50003177810 */ /* 0x000fc60007ffe0ff */
[--C-:B------:R-:W-:Y:S02]  /*d2e0*/  IMAD.WIDE.U32 R8, R9, 0x4, R14.reuse ;  /* 0x0000000409087825 */ /* 0x100fe400078e000e */
[----:B------:R1:W4:Y:S02]  /*d2f0*/  LDG.E.CONSTANT R30, desc[UR6][R30.64] ;  /* 0x000000061e1e7981 */ /* 0x000324000c1e9900 */
[--C-:B------:R-:W-:Y:S02]  /*d300*/  IMAD.WIDE.U32 R12, R13, 0x4, R14.reuse ;  /* 0x000000040d0c7825 */ /* 0x100fe400078e000e */
[----:B------:R-:W4:Y:S02]  /*d310*/  LDG.E.CONSTANT R8, desc[UR6][R8.64] ;  /* 0x0000000608087981 */ /* 0x000f24000c1e9900 */
[----:B------:R-:W-:Y:S02]  /*d320*/  IMAD.WIDE.U32 R22, R23, 0x4, R14 ;  /* 0x0000000417167825 */ /* 0x000fe400078e000e */
[----:B------:R-:W4:Y:S04]  /*d330*/  LDG.E.CONSTANT R13, desc[UR6][R12.64] ;  /* 0x000000060c0d7981 */ /* 0x000f28000c1e9900 */
[----:B------:R-:W4:Y:S01]  /*d340*/  LDG.E.CONSTANT R23, desc[UR6][R22.64] ;  /* 0x0000000616177981 */ /* 0x000f22000c1e9900 */
[----:B0-----:R-:W-:-:S02]  /*d350*/  IADD3 R33, PT, PT, R3, 0x3a600, RZ ;  /* 0x0003a60003217810 */ /* 0x001fc40007ffe0ff */
[C---:B------:R-:W-:Y:S02]  /*d360*/  IADD3 R35, PT, PT, R3.reuse, 0x3a700, RZ ;  /* 0x0003a70003237810 */ /* 0x040fe40007ffe0ff */
[----:B------:R-:W-:Y:S01]  /*d370*/  IADD3 R37, PT, PT, R3, 0x3a900, RZ ;  /* 0x0003a90003257810 */ /* 0x000fe20007ffe0ff */
[----:B------:R-:W-:-:S04]  /*d380*/  IMAD.WIDE.U32 R32, R33, 0x4, R14 ;  /* 0x0000000421207825 */ /* 0x000fc800078e000e */
[----:B------:R-:W-:-:S04]  /*d390*/  IMAD.WIDE.U32 R34, R35, 0x4, R14 ;  /* 0x0000000423227825 */ /* 0x000fc800078e000e */
[----:B------:R-:W-:Y:S01]  /*d3a0*/  IMAD.WIDE.U32 R36, R37, 0x4, R14 ;  /* 0x0000000425247825 */ /* 0x000fe200078e000e */
[----:B------:R0:W4:Y:S01]  /*d3b0*/  LDG.E.CONSTANT R9, desc[UR6][R34.64] ;  /* 0x0000000622097981 */ /* 0x000122000c1e9900 */
[C---:B-1----:R-:W-:Y:S02]  /*d3c0*/  IADD3 R31, PT, PT, R3.reuse, 0x3af00, RZ ;  /* 0x0003af00031f7810 */ /* 0x042fe40007ffe0ff */
[----:B--2---:R-:W-:Y:S02]  /*d3d0*/  IADD3 R4, PT, PT, R4, R11, R21 ;  /* 0x0000000b04047210 */ /* 0x004fe40007ffe015 */
[----:B------:R-:W-:Y:S01]  /*d3e0*/  IADD3 R11, PT, PT, R3, 0x3aa00, RZ ;  /* 0x0003aa00030b7810 */ /* 0x000fe20007ffe0ff */
[----:B------:R-:W2:Y:S01]  /*d3f0*/  LDG.E.CONSTANT R21, desc[UR6][R36.64] ;  /* 0x0000000624157981 */ /* 0x000ea2000c1e9900 */
[----:B---3--:R-:W-:-:S03]  /*d400*/  IADD3 R4, PT, PT, R25, R6, R4 ;  /* 0x0000000619047210 */ /* 0x008fc60007ffe004 */
[----:B0-----:R-:W-:Y:S01]  /*d410*/  IMAD.WIDE.U32 R34, R11, 0x4, R14 ;  /* 0x000000040b227825 */ /* 0x001fe200078e000e */
[----:B------:R-:W-:Y:S02]  /*d420*/  IADD3 R25, PT, PT, R3, 0x3ad00, RZ ;  /* 0x0003ad0003197810 */ /* 0x000fe40007ffe0ff */
[----:B-----5:R-:W-:Y:S02]  /*d430*/  IADD3 R17, PT, PT, R18, R17, R4 ;  /* 0x0000001112117210 */ /* 0x020fe40007ffe004 */
[----:B------:R0:W3:Y:S02]  /*d440*/  LDG.E.CONSTANT R4, desc[UR6][R32.64] ;  /* 0x0000000620047981 */ /* 0x0000e4000c1e9900 */
[----:B----4-:R-:W-:Y:S01]  /*d450*/  IADD3 R17, PT, PT, R27, R20, R17 ;  /* 0x000000141b117210 */ /* 0x010fe20007ffe011 */
[----:B------:R-:W-:-:S03]  /*d460*/  VIADD R27, R3, 0x3a800 ;  /* 0x0003a800031b7836 */ /* 0x000fc60000000000 */
[----:B------:R-:W-:Y:S01]  /*d470*/  IADD3 R24, PT, PT, R29, R24, R17 ;  /* 0x000000181d187210 */ /* 0x000fe20007ffe011 */
[----:B------:R-:W-:Y:S01]  /*d480*/  IMAD.WIDE.U32 R26, R27, 0x4, R14 ;  /* 0x000000041b1a7825 */ /* 0x000fe200078e000e */
[----:B------:R-:W-:-:S03]  /*d490*/  IADD3 R17, PT, PT, R3, 0x3ab00, RZ ;  /* 0x0003ab0003117810 */ /* 0x000fc60007ffe0ff */
[----:B------:R-:W-:Y:S01]  /*d4a0*/  VIADD R29, R3, 0x3ac00 ;  /* 0x0003ac00031d7836 */ /* 0x000fe20000000000 */
[----:B------:R1:W2:Y:S01]  /*d4b0*/  LDG.E.CONSTANT R12, desc[UR6][R26.64] ;  /* 0x000000061a0c7981 */ /* 0x0002a2000c1e9900 */
[--C-:B0-----:R-:W-:Y:S01]  /*d4c0*/  IMAD.WIDE.U32 R32, R17, 0x4, R14.reuse ;  /* 0x0000000411207825 */ /* 0x101fe200078e000e */
[----:B------:R-:W-:Y:S02]  /*d4d0*/  IADD3 R11, PT, PT, R3, 0x3ae00, RZ ;  /* 0x0003ae00030b7810 */ /* 0x000fe40007ffe0ff */
[----:B------:R0:W4:Y:S01]  /*d4e0*/  LDG.E.CONSTANT R17, desc[UR6][R34.64] ;  /* 0x0000000622117981 */ /* 0x000122000c1e9900 */
[----:B------:R-:W-:-:S03]  /*d4f0*/  IMAD.WIDE.U32 R28, R29, 0x4, R14 ;  /* 0x000000041d1c7825 */ /* 0x000fc600078e000e */
[----:B------:R-:W4:Y:S01]  /*d500*/  LDG.E.CONSTANT R18, desc[UR6][R32.64] ;  /* 0x0000000620127981 */ /* 0x000f22000c1e9900 */
[----:B-1----:R-:W-:Y:S01]  /*d510*/  IMAD.WIDE.U32 R26, R25, 0x4, R14 ;  /* 0x00000004191a7825 */ /* 0x002fe200078e000e */
[----:B------:R-:W-:Y:S02]  /*d520*/  IADD3 R22, PT, PT, R7, R10, R24 ;  /* 0x0000000a07167210 */ /* 0x000fe40007ffe018 */
[----:B------:R1:W5:Y:S01]  /*d530*/  LDG.E.CONSTANT R20, desc[UR6][R28.64] ;  /* 0x000000061c147981 */ /* 0x000362000c1e9900 */
[----:B------:R-:W-:-:S03]  /*d540*/  IMAD.WIDE.U32 R6, R11, 0x4, R14 ;  /* 0x000000040b067825 */ /* 0x000fc600078e000e */
[----:B------:R-:W5:Y:S01]  /*d550*/  LDG.E.CONSTANT R25, desc[UR6][R26.64] ;  /* 0x000000061a197981 */ /* 0x000f62000c1e9900 */
[----:B------:R-:W-:Y:S01]  /*d560*/  IMAD.WIDE.U32 R10, R31, 0x4, R14 ;  /* 0x000000041f0a7825 */ /* 0x000fe200078e000e */
[----:B------:R-:W-:Y:S02]  /*d570*/  IADD3 R16, PT, PT, R16, R19, R22 ;  /* 0x0000001310107210 */ /* 0x000fe40007ffe016 */
[----:B------:R-:W5:Y:S01]  /*d580*/  LDG.E.CONSTANT R24, desc[UR6][R6.64] ;  /* 0x0000000606187981 */ /* 0x000f62000c1e9900 */
[C---:B0-----:R-:W-:Y:S01]  /*d590*/  IADD3 R35, PT, PT, R3.reuse, 0x3b100, RZ ;  /* 0x0003b10003237810 */ /* 0x041fe20007ffe0ff */
[C---:B------:R-:W-:Y:S02]  /*d5a0*/  VIADD R37, R3.reuse, 0x3b000 ;  /* 0x0003b00003257836 */ /* 0x040fe40000000000 */
[----:B------:R0:W5:Y:S01]  /*d5b0*/  LDG.E.CONSTANT R19, desc[UR6][R10.64] ;  /* 0x000000060a137981 */ /* 0x000162000c1e9900 */
[----:B-1----:R-:W-:Y:S01]  /*d5c0*/  IADD3 R29, PT, PT, R3, 0x3b200, RZ ;  /* 0x0003b200031d7810 */ /* 0x002fe20007ffe0ff */
[----:B------:R-:W-:Y:S01]  /*d5d0*/  IMAD.WIDE.U32 R36, R37, 0x4, R14 ;  /* 0x0000000425247825 */ /* 0x000fe200078e000e */
[----:B------:R-:W-:-:S03]  /*d5e0*/  IADD3 R33, PT, PT, R3, 0x3b300, RZ ;  /* 0x0003b30003217810 */ /* 0x000fc60007ffe0ff */
[----:B------:R-:W-:Y:S01]  /*d5f0*/  IMAD.WIDE.U32 R34, R35, 0x4, R14 ;  /* 0x0000000423227825 */ /* 0x000fe200078e000e */
[----:B------:R-:W-:-:S03]  /*d600*/  IADD3 R16, PT, PT, R13, R8, R16 ;  /* 0x000000080d107210 */ /* 0x000fc60007ffe010 */
[--C-:B------:R-:W-:Y:S01]  /*d610*/  IMAD.WIDE.U32 R28, R29, 0x4, R14.reuse ;  /* 0x000000041d1c7825 */ /* 0x100fe200078e000e */
[----:B------:R-:W5:Y:S03]  /*d620*/  LDG.E.CONSTANT R13, desc[UR6][R36.64] ;  /* 0x00000006240d7981 */ /* 0x000f66000c1e9900 */
[----:B------:R-:W-:Y:S01]  /*d630*/  IMAD.WIDE.U32 R32, R33, 0x4, R14 ;  /* 0x0000000421207825 */ /* 0x000fe200078e000e */
[----:B------:R-:W5:Y:S01]  /*d640*/  LDG.E.CONSTANT R8, desc[UR6][R34.64] ;  /* 0x0000000622087981 */ /* 0x000f62000c1e9900 */
[----:B------:R-:W-:Y:S02]  /*d650*/  IADD3 R30, PT, PT, R23, R30, R16 ;  /* 0x0000001e171e7210 */ /* 0x000fe40007ffe010 */
[C---:B0-----:R-:W-:Y:S01]  /*d660*/  IADD3 R11, PT, PT, R3.reuse, 0x3b500, RZ ;  /* 0x0003b500030b7810 */ /* 0x041fe20007ffe0ff */
[----:B------:R-:W5:Y:S01]  /*d670*/  LDG.E.CONSTANT R29, desc[UR6][R28.64] ;  /* 0x000000061c1d7981 */ /* 0x000f62000c1e9900 */
[----:B------:R-:W-:-:S03]  /*d680*/  VIADD R7, R3, 0x3b400 ;  /* 0x0003b40003077836 */ /* 0x000fc60000000000 */
[----:B------:R0:W5:Y:S01]  /*d690*/  LDG.E.CONSTANT R16, desc[UR6][R32.64] ;  /* 0x0000000620107981 */ /* 0x000162000c1e9900 */
[----:B------:R-:W-:Y:S01]  /*d6a0*/  IMAD.WIDE.U32 R6, R7, 0x4, R14 ;  /* 0x0000000407067825 */ /* 0x000fe200078e000e */
[----:B------:R-:W-:-:S03]  /*d6b0*/  IADD3 R27, PT, PT, R3, 0x3b600, RZ ;  /* 0x0003b600031b7810 */ /* 0x000fc60007ffe0ff */
[--C-:B------:R-:W-:Y:S01]  /*d6c0*/  IMAD.WIDE.U32 R10, R11, 0x4, R14.reuse ;  /* 0x000000040b0a7825 */ /* 0x100fe200078e000e */
[----:B------:R-:W-:Y:S01]  /*d6d0*/  IADD3 R23, PT, PT, R3, 0x3b700, RZ ;  /* 0x0003b70003177810 */ /* 0x000fe20007ffe0ff */
[----:B------:R-:W5:Y:S02]  /*d6e0*/  LDG.E.CONSTANT R6, desc[UR6][R6.64] ;  /* 0x0000000606067981 */ /* 0x000f64000c1e9900 */
[--C-:B------:R-:W-:Y:S02]  /*d6f0*/  IMAD.WIDE.U32 R26, R27, 0x4, R14.reuse ;  /* 0x000000041b1a7825 */ /* 0x100fe400078e000e */
[----:B------:R-:W5:Y:S02]  /*d700*/  LDG.E.CONSTANT R11, desc[UR6][R10.64] ;  /* 0x000000060a0b7981 */ /* 0x000f64000c1e9900 */
[----:B------:R-:W-:Y:S02]  /*d710*/  IMAD.WIDE.U32 R22, R23, 0x4, R14 ;  /* 0x0000000417167825 */ /* 0x000fe400078e000e */
[----:B------:R-:W5:Y:S04]  /*d720*/  LDG.E.CONSTANT R26, desc[UR6][R26.64] ;  /* 0x000000061a1a7981 */ /* 0x000f68000c1e9900 */
[----:B------:R-:W5:Y:S01]  /*d730*/  LDG.E.CONSTANT R23, desc[UR6][R22.64] ;  /* 0x0000000616177981 */ /* 0x000f62000c1e9900 */
[C---:B0-----:R-:W-:Y:S01]  /*d740*/  IADD3 R33, PT, PT, R3.reuse, 0x3b900, RZ ;  /* 0x0003b90003217810 */ /* 0x041fe20007ffe0ff */
[C---:B------:R-:W-:Y:S01]  /*d750*/  VIADD R31, R3.reuse, 0x3b800 ;  /* 0x0003b800031f7836 */ /* 0x040fe20000000000 */
[----:B------:R-:W-:-:S03]  /*d760*/  IADD3 R37, PT, PT, R3, 0x3bb00, RZ ;  /* 0x0003bb0003257810 */ /* 0x000fc60007ffe0ff */
[----:B------:R-:W-:-:S04]  /*d770*/  IMAD.WIDE.U32 R32, R33, 0x4, R14 ;  /* 0x0000000421207825 */ /* 0x000fc800078e000e */
[----:B------:R-:W-:Y:S01]  /*d780*/  VIADD R35, R3, 0x3bc00 ;  /* 0x0003bc0003237836 */ /* 0x000fe20000000000 */
[----:B------:R0:W5:Y:S01]  /*d790*/  LDG.E.CONSTANT R7, desc[UR6][R32.64] ;  /* 0x0000000620077981 */ /* 0x000162000c1e9900 */
[----:B------:R-:W-:-:S04]  /*d7a0*/  IMAD.WIDE.U32 R36, R37, 0x4, R14 ;  /* 0x0000000425247825 */ /* 0x000fc800078e000e */
[----:B------:R-:W-:Y:S01]  /*d7b0*/  IMAD.WIDE.U32 R34, R35, 0x4, R14 ;  /* 0x0000000423227825 */ /* 0x000fe200078e000e */
[----:B------:R1:W5:Y:S01]  /*d7c0*/  LDG.E.CONSTANT R10, desc[UR6][R36.64] ;  /* 0x00000006240a7981 */ /* 0x000362000c1e9900 */
[C---:B0-----:R-:W-:Y:S02]  /*d7d0*/  IADD3 R33, PT, PT, R3.reuse, 0x3c300, RZ ;  /* 0x0003c30003217810 */ /* 0x041fe40007ffe0ff */
[----:B-1----:R-:W-:-:S04]  /*d7e0*/  VIADD R37, R3, 0x3c400 ;  /* 0x0003c40003257836 */ /* 0x002fc80000000000 */
[----:B------:R-:W-:Y:S01]  /*d7f0*/  IMAD.WIDE.U32 R36, R37, 0x4, R14 ;  /* 0x0000000425247825 */ /* 0x000fe200078e000e */
[----:B---3--:R-:W-:Y:S02]  /*d800*/  IADD3 R4, PT, PT, R9, R4, R30 ;  /* 0x0000000409047210 */ /* 0x008fe40007ffe01e */
[----:B------:R-:W-:Y:S01]  /*d810*/  IADD3 R9, PT, PT, R3, 0x3ba00, RZ ;  /* 0x0003ba0003097810 */ /* 0x000fe20007ffe0ff */
[----:B------:R-:W-:Y:S01]  /*d820*/  IMAD.WIDE.U32 R30, R31, 0x4, R14 ;  /* 0x000000041f1e7825 */ /* 0x000fe200078e000e */
[----:B--2---:R-:W-:-:S04]  /*d830*/  IADD3 R4, PT, PT, R21, R12, R4 ;  /* 0x0000000c15047210 */ /* 0x004fc80007ffe004 */
[----:B----4-:R-:W-:Y:S02]  /*d840*/  IADD3 R17, PT, PT, R18, R17, R4 ;  /* 0x0000001112117210 */ /* 0x010fe40007ffe004 */
[----:B------:R0:W2:Y:S02]  /*d850*/  LDG.E.CONSTANT R4, desc[UR6][R30.64] ;  /* 0x000000061e047981 */ /* 0x0000a4000c1e9900 */
[----:B-----5:R-:W-:Y:S02]  /*d860*/  IADD3 R17, PT, PT, R25, R20, R17 ;  /* 0x0000001419117210 */ /* 0x020fe40007ffe011 */
[----:B------:R-:W3:Y:S02]  /*d870*/  LDG.E.CONSTANT R20, desc[UR6][R34.64] ;  /* 0x0000000622147981 */ /* 0x000ee4000c1e9900 */
[----:B------:R-:W-:Y:S01]  /*d880*/  IADD3 R24, PT, PT, R19, R24, R17 ;  /* 0x0000001813187210 */ /* 0x000fe20007ffe011 */
[----:B------:R-:W-:Y:S01]  /*d890*/  IMAD.WIDE.U32 R18, R9, 0x4, R14 ;  /* 0x0000000409127825 */ /* 0x000fe200078e000e */
[----:B------:R-:W-:-:S04]  /*d8a0*/  IADD3 R9, PT, PT, R3, 0x3bd00, RZ ;  /* 0x0003bd0003097810 */ /* 0x000fc80007ffe0ff */
[----:B------:R1:W4:Y:S01]  /*d8b0*/  LDG.E.CONSTANT R21, desc[UR6][R18.64] ;  /* 0x0000000612157981 */ /* 0x000322000c1e9900 */
[C---:B0-----:R-:W-:Y:S02]  /*d8c0*/  IADD3 R31, PT, PT, R3.reuse, 0x3be00, RZ ;  /* 0x0003be00031f7810 */ /* 0x041fe40007ffe0ff */
[----:B------:R-:W-:Y:S01]  /*d8d0*/  IADD3 R17, PT, PT, R3, 0x3c100, RZ ;  /* 0x0003c10003117810 */ /* 0x000fe20007ffe0ff */
[----:B-1----:R-:W-:Y:S01]  /*d8e0*/  IMAD.WIDE.U32 R18, R9, 0x4, R14 ;  /* 0x0000000409127825 */ /* 0x002fe200078e000e */
[----:B------:R-:W-:Y:S02]  /*d8f0*/  IADD3 R9, PT, PT, R3, 0x3bf00, RZ ;  /* 0x0003bf0003097810 */ /* 0x000fe40007ffe0ff */
[----:B------:R-:W-:Y:S01]  /*d900*/  IADD3 R24, PT, PT, R8, R13, R24 ;  /* 0x0000000d08187210 */ /* 0x000fe20007ffe018 */
[--C-:B------:R-:W-:Y:S01]  /*d910*/  IMAD.WIDE.U32 R30, R31, 0x4, R14.reuse ;  /* 0x000000041f1e7825 */ /* 0x100fe200078e000e */
[----:B------:R0:W3:Y:S03]  /*d920*/  LDG.E.CONSTANT R25, desc[UR6][R18.64] ;  /* 0x0000000612197981 */ /* 0x0000e6000c1e9900 */
[----:B------:R-:W-:Y:S01]  /*d930*/  IMAD.WIDE.U32 R8, R9, 0x4, R14 ;  /* 0x0000000409087825 */ /* 0x000fe200078e000e */
[----:B------:R-:W-:Y:S01]  /*d940*/  IADD3 R24, PT, PT, R16, R29, R24 ;  /* 0x0000001d10187210 */ /* 0x000fe20007ffe018 */
[----:B------:R1:W5:Y:S02]  /*d950*/  LDG.E.CONSTANT R22, desc[UR6][R30.64] ;  /* 0x000000061e167981 */ /* 0x000364000c1e9900 */
[C---:B------:R-:W-:Y:S01]  /*d960*/  VIADD R13, R3.reuse, 0x3c000 ;  /* 0x0003c000030d7836 */ /* 0x040fe20000000000 */
[----:B------:R-:W-:Y:S01]  /*d970*/  IADD3 R29, PT, PT, R3, 0x3c200, RZ ;  /* 0x0003c200031d7810 */ /* 0x000fe20007ffe0ff */
[--C-:B------:R-:W-:Y:S01]  /*d980*/  IMAD.WIDE.U32 R16, R17, 0x4, R14.reuse ;  /* 0x0000000411107825 */ /* 0x100fe200078e000e */
[----:B------:R-:W5:Y:S03]  /*d990*/  LDG.E.CONSTANT R9, desc[UR6][R8.64] ;  /* 0x0000000608097981 */ /* 0x000f66000c1e9900 */
[--C-:B------:R-:W-:Y:S01]  /*d9a0*/  IMAD.WIDE.U32 R12, R13, 0x4, R14.reuse ;  /* 0x000000040d0c7825 */ /* 0x100fe200078e000e */
[----:B------:R-:W5:Y:S03]  /*d9b0*/  LDG.E.CONSTANT R30, desc[UR6][R16.64] ;  /* 0x00000006101e7981 */ /* 0x000f66000c1e9900 */
[--C-:B0-----:R-:W-:Y:S01]  /*d9c0*/  IMAD.WIDE.U32 R18, R29, 0x4, R14.reuse ;  /* 0x000000041d127825 */ /* 0x101fe200078e000e */
[----:B------:R0:W5:Y:S03]  /*d9d0*/  LDG.E.CONSTANT R27, desc[UR6][R12.64] ;  /* 0x000000060c1b7981 */ /* 0x000166000c1e9900 */
[----:B------:R-:W-:Y:S01]  /*d9e0*/  IMAD.WIDE.U32 R28, R33, 0x4, R14 ;  /* 0x00000004211c7825 */ /* 0x000fe200078e000e */
[----:B------:R-:W-:Y:S01]  /*d9f0*/  IADD3 R33, PT, PT, R3, 0x3c500, RZ ;  /* 0x0003c50003217810 */ /* 0x000fe20007ffe0ff */
[----:B------:R-:W5:Y:S01]  /*da00*/  LDG.E.CONSTANT R18, desc[UR6][R18.64] ;  /* 0x0000000612127981 */ /* 0x000f62000c1e9900 */
[----:B------:R-:W-:-:S02]  /*da10*/  IADD3 R6, PT, PT, R11, R6, R24 ;  /* 0x000000060b067210 */ /* 0x000fc40007ffe018 */
[----:B-1----:R-:W-:Y:S01]  /*da20*/  IADD3 R31, PT, PT, R3, 0x3c700, RZ ;  /* 0x0003c700031f7810 */ /* 0x002fe20007ffe0ff */
[----:B------:R1:W5:Y:S01]  /*da30*/  LDG.E.CONSTANT R11, desc[UR6][R28.64] ;  /* 0x000000061c0b7981 */ /* 0x000362000c1e9900 */
[----:B------:R-:W-:Y:S01]  /*da40*/  IMAD.WIDE.U32 R32, R33, 0x4, R14 ;  /* 0x0000000421207825 */ /* 0x000fe200078e000e */
[----:B0-----:R-:W-:Y:S02]  /*da50*/  IADD3 R13, PT, PT, R3, 0x3c600, RZ ;  /* 0x0003c600030d7810 */ /* 0x001fe40007ffe0ff */
[----:B------:R-:W-:Y:S02]  /*da60*/  IADD3 R23, PT, PT, R23, R26, R6 ;  /* 0x0000001a17177210 */ /* 0x000fe40007ffe006 */
[----:B------:R-:W5:Y:S01]  /*da70*/  LDG.E.CONSTANT R6, desc[UR6][R36.64] ;  /* 0x0000000624067981 */ /* 0x000f62000c1e9900 */
[----:B------:R-:W-:-:S03]  /*da80*/  IMAD.WIDE.U32 R16, R13, 0x4, R14 ;  /* 0x000000040d107825 */ /* 0x000fc600078e000e */
[----:B------:R-:W5:Y:S01]  /*da90*/  LDG.E.CONSTANT R33, desc[UR6][R32.64] ;  /* 0x0000000620217981 */ /* 0x000f62000c1e9900 */
[----:B------:R-:W-:-:S03]  /*daa0*/  IMAD.WIDE.U32 R12, R31, 0x4, R14 ;  /* 0x000000041f0c7825 */ /* 0x000fc600078e000e */
[----:B------:R0:W5:Y:S04]  /*dab0*/  LDG.E.CONSTANT R16, desc[UR6][R16.64] ;  /* 0x0000000610107981 */ /* 0x000168000c1e9900 */
[----:B------:R-:W5:Y:S01]  /*dac0*/  LDG.E.CONSTANT R13, desc[UR6][R12.64] ;  /* 0x000000060c0d7981 */ /* 0x000f62000c1e9900 */
[C---:B-1----:R-:W-:Y:S01]  /*dad0*/  IADD3 R29, PT, PT, R3.reuse, 0x3c900, RZ ;  /* 0x0003c900031d7810 */ /* 0x042fe20007ffe0ff */
[C---:B------:R-:W-:Y:S01]  /*dae0*/  VIADD R35, R3.reuse, 0x3c800 ;  /* 0x0003c80003237836 */ /* 0x040fe20000000000 */
[----:B0-----:R-:W-:-:S03]  /*daf0*/  IADD3 R17, PT, PT, R3, 0x3cb00, RZ ;  /* 0x0003cb0003117810 */ /* 0x001fc60007ffe0ff */
[----:B------:R-:W-:-:S04]  /*db00*/  IMAD.WIDE.U32 R34, R35, 0x4, R14 ;  /* 0x0000000423227825 */ /* 0x000fc800078e000e */
[----:B------:R-:W-:Y:S01]  /*db10*/  IMAD.WIDE.U32 R28, R29, 0x4, R14 ;  /* 0x000000041d1c7825 */ /* 0x000fe200078e000e */
[C---:B------:R-:W-:Y:S01]  /*db20*/  IADD3 R31, PT, PT, R3.reuse, 0x3cd00, RZ ;  /* 0x0003cd00031f7810 */ /* 0x040fe20007ffe0ff */
[----:B------:R0:W5:Y:S04]  /*db30*/  LDG.E.CONSTANT R34, desc[UR6][R34.64] ;  /* 0x0000000622227981 */ /* 0x000168000c1e9900 */
[----:B------:R-:W5:Y:S01]  /*db40*/  LDG.E.CONSTANT R29, desc[UR6][R28.64] ;  /* 0x000000061c1d7981 */ /* 0x000f62000c1e9900 */
[C---:B------:R-:W-:Y:S02]  /*db50*/  IADD3 R19, PT, PT, R3.reuse, 0x3d100, RZ ;  /* 0x0003d10003137810 */ /* 0x040fe40007ffe0ff */
[C---:B0-----:R-:W-:Y:S02]  /*db60*/  IADD3 R35, PT, PT, R3.reuse, 0x3d500, RZ ;  /* 0x0003d50003237810 */ /* 0x041fe40007ffe0ff */
[----:B------:R-:W-:-:S02]  /*db70*/  IADD3 R37, PT, PT, R3, 0x3d900, RZ ;  /* 0x0003d90003257810 */ /* 0x000fc40007ffe0ff */
[----:B--2---:R-:W-:Y:S01]  /*db80*/  IADD3 R4, PT, PT, R7, R4, R23 ;  /* 0x0000000407047210 */ /* 0x004fe20007ffe017 */
[----:B------:R-:W-:-:S03]  /*db90*/  VIADD R23, R3, 0x3cc00 ;  /* 0x0003cc0003177836 */ /* 0x000fc60000000000 */
[----:B----4-:R-:W-:Y:S02]  /*dba0*/  IADD3 R4, PT, PT, R10, R21, R4 ;  /* 0x000000150a047210 */ /* 0x010fe40007ffe004 */
[----:B------:R-:W-:Y:S02]  /*dbb0*/  IADD3 R21, PT, PT, R3, 0x3ca00, RZ ;  /* 0x0003ca0003157810 */ /* 0x000fe40007ffe0ff */
[----:B---3--:R-:W-:-:S03]  /*dbc0*/  IADD3 R4, PT, PT, R25, R20, R4 ;  /* 0x0000001419047210 */ /* 0x008fc60007ffe004 */
[----:B------:R-:W-:Y:S01]  /*dbd0*/  IMAD.WIDE.U32 R20, R21, 0x4, R14 ;  /* 0x0000000415147825 */ /* 0x000fe200078e000e */
[----:B-----5:R-:W-:-:S03]  /*dbe0*/  IADD3 R7, PT, PT, R9, R22, R4 ;  /* 0x0000001609077210 */ /* 0x020fc60007ffe004 */
[--C-:B------:R-:W-:Y:S01]  /*dbf0*/  IMAD.WIDE.U32 R8, R17, 0x4, R14.reuse ;  /* 0x0000000411087825 */ /* 0x100fe200078e000e */
[----:B------:R0:W2:Y:S03]  /*dc00*/  LDG.E.CONSTANT R4, desc[UR6][R20.64] ;  /* 0x0000000614047981 */ /* 0x0000a6000c1e9900 */
[----:B------:R-:W-:Y:S02]  /*dc10*/  IMAD.WIDE.U32 R22, R23, 0x4, R14 ;  /* 0x0000000417167825 */ /* 0x000fe400078e000e */
[----:B------:R-:W2:Y:S01]  /*dc20*/  LDG.E.CONSTANT R9, desc[UR6][R8.64] ;  /* 0x0000000608097981 */ /* 0x000ea2000c1e9900 */
[----:B------:R-:W-:Y:S01]  /*dc30*/  IADD3 R17, PT, PT, R30, R27, R7 ;  /* 0x0000001b1e117210 */ /* 0x000fe20007ffe007 */
[----:B------:R-:W-:Y:S01]  /*dc40*/  IMAD.WIDE.U32 R30, R31, 0x4, R14 ;  /* 0x000000041f1e7825 */ /* 0x000fe200078e000e */
[----:B------:R-:W-:Y:S01]  /*dc50*/  IADD3 R27, PT, PT, R3, 0x3ce00, RZ ;  /* 0x0003ce00031b7810 */ /* 0x000fe20007ffe0ff */
[----:B------:R-:W3:Y:S01]  /*dc60*/  LDG.E.CONSTANT R7, desc[UR6][R22.64] ;  /* 0x0000000616077981 */ /* 0x000ee2000c1e9900 */
[----:B------:R-:W-:Y:S01]  /*dc70*/  IADD3 R17, PT, PT, R11, R18, R17 ;  /* 0x000000120b117210 */ /* 0x000fe20007ffe011 */
[C---:B------:R-:W-:Y:S01]  /*dc80*/  VIADD R25, R3.reuse, 0x3d000 ;  /* 0x0003d00003197836 */ /* 0x040fe20000000000 */
[----:B------:R-:W-:Y:S01]  /*dc90*/  IADD3 R11, PT, PT, R3, 0x3cf00, RZ ;  /* 0x0003cf00030b7810 */ /* 0x000fe20007ffe0ff */
[--C-:B------:R-:W-:Y:S01]  /*dca0*/  IMAD.WIDE.U32 R26, R27, 0x4, R14.reuse ;  /* 0x000000041b1a7825 */ /* 0x100fe200078e000e */
[----:B------:R1:W3:Y:S03]  /*dcb0*/  LDG.E.CONSTANT R10, desc[UR6][R30.64] ;  /* 0x000000061e0a7981 */ /* 0x0002e6000c1e9900 */
[----:B0-----:R-:W-:Y:S01]  /*dcc0*/  IMAD.WIDE.U32 R20, R11, 0x4, R14 ;  /* 0x000000040b147825 */ /* 0x001fe200078e000e */
[----:B------:R-:W4:Y:S01]  /*dcd0*/  LDG.E.CONSTANT R12, desc[UR6][R26.64] ;  /* 0x000000061a0c7981 */ /* 0x000f22000c1e9900 */
[----:B------:R-:W-:-:S02]  /*dce0*/  IADD3 R6, PT, PT, R33, R6, R17 ;  /* 0x0000000621067210 */ /* 0x000fc40007ffe011 */
[----:B------:R-:W-:Y:S01]  /*dcf0*/  IADD3 R17, PT, PT, R3, 0x3d200, RZ ;  /* 0x0003d20003117810 */ /* 0x000fe20007ffe0ff */
[--C-:B------:R-:W-:Y:S01]  /*dd00*/  IMAD.WIDE.U32 R24, R25, 0x4, R14.reuse ;  /* 0x0000000419187825 */ /* 0x100fe200078e000e */
[----:B------:R-:W-:Y:S01]  /*dd10*/  IADD3 R33, PT, PT, R3, 0x3d300, RZ ;  /* 0x0003d30003217810 */ /* 0x000fe20007ffe0ff */
[----:B------:R0:W4:Y:S02]  /*dd20*/  LDG.E.CONSTANT R11, desc[UR6][R20.64] ;  /* 0x00000006140b7981 */ /* 0x000124000c1e9900 */
[----:B------:R-:W-:Y:S01]  /*dd30*/  IMAD.WIDE.U32 R18, R19, 0x4, R14 ;  /* 0x0000000413127825 */ /* 0x000fe200078e000e */
[----:B------:R-:W-:Y:S01]  /*dd40*/  IADD3 R28, PT, PT, R13, R16, R6 ;  /* 0x000000100d1c7210 */ /* 0x000fe20007ffe006 */
[----:B------:R-:W5:Y:S02]  /*dd50*/  LDG.E.CONSTANT R8, desc[UR6][R24.64] ;  /* 0x0000000618087981 */ /* 0x000f64000c1e9900 */
[----:B------:R-:W-:Y:S02]  /*dd60*/  VIADD R13, R3, 0x3d400 ;  /* 0x0003d400030d7836 */ /* 0x000fe40000000000 */
[--C-:B-1----:R-:W-:Y:S01]  /*dd70*/  IMAD.WIDE.U32 R30, R17, 0x4, R14.reuse ;  /* 0x00000004111e7825 */ /* 0x102fe200078e000e */
[----:B------:R1:W5:Y:S03]  /*dd80*/  LDG.E.CONSTANT R23, desc[UR6][R18.64] ;  /* 0x0000000612177981 */ /* 0x000366000c1e9900 */
[----:B------:R-:W-:Y:S01]  /*dd90*/  IMAD.WIDE.U32 R16, R33, 0x4, R14 ;  /* 0x0000000421107825 */ /* 0x000fe200078e000e */
[----:B------:R-:W-:-:S03]  /*dda0*/  IADD3 R33, PT, PT, R3, 0x3d600, RZ ;  /* 0x0003d60003217810 */ /* 0x000fc60007ffe0ff */
[--C-:B0-----:R-:W-:Y:S01]  /*ddb0*/  IMAD.WIDE.U32 R20, R13, 0x4, R14.reuse ;  /* 0x000000040d147825 */ /* 0x101fe200078e000e */
[----:B------:R0:W5:Y:S01]  /*ddc0*/  LDG.E.CONSTANT R22, desc[UR6][R16.64] ;  /* 0x0000000610167981 */ /* 0x000162000c1e9900 */
[----:B-1----:R-:W-:Y:S02]  /*ddd0*/  IADD3 R19, PT, PT, R3, 0x3d700, RZ ;  /* 0x0003d70003137810 */ /* 0x002fe40007ffe0ff */
[--C-:B------:R-:W-:Y:S01]  /*dde0*/  IMAD.WIDE.U32 R24, R35, 0x4, R14.reuse ;  /* 0x0000000423187825 */ /* 0x100fe200078e000e */
[----:B------:R-:W5:Y:S03]  /*ddf0*/  LDG.E.CONSTANT R13, desc[UR6][R30.64] ;  /* 0x000000061e0d7981 */ /* 0x000f66000c1e9900 */
[----:B------:R-:W-:Y:S01]  /*de00*/  VIADD R35, R3, 0x3d800 ;  /* 0x0003d80003237836 */ /* 0x000fe20000000000 */
[----:B------:R1:W5:Y:S01]  /*de10*/  LDG.E.CONSTANT R27, desc[UR6][R20.64] ;  /* 0x00000006141b7981 */ /* 0x000362000c1e9900 */
[----:B------:R-:W-:-:S03]  /*de20*/  IMAD.WIDE.U32 R18, R19, 0x4, R14 ;  /* 0x0000000413127825 */ /* 0x000fc600078e000e */
[----:B------:R1:W5:Y:S01]  /*de30*/  LDG.E.CONSTANT R6, desc[UR6][R24.64] ;  /* 0x0000000618067981 */ /* 0x000362000c1e9900 */
[----:B------:R-:W-:-:S03]  /*de40*/  IMAD.WIDE.U32 R32, R33, 0x4, R14 ;  /* 0x0000000421207825 */ /* 0x000fc600078e000e */
[----:B------:R-:W5:Y:S01]  /*de50*/  LDG.E.CONSTANT R19, desc[UR6][R18.64] ;  /* 0x0000000612137981 */ /* 0x000f62000c1e9900 */
[----:B0-----:R-:W-:-:S03]  /*de60*/  IMAD.WIDE.U32 R16, R35, 0x4, R14 ;  /* 0x0000000423107825 */ /* 0x001fc600078e000e */
[----:B------:R0:W5:Y:S01]  /*de70*/  LDG.E.CONSTANT R26, desc[UR6][R32.64] ;  /* 0x00000006201a7981 */ /* 0x000162000c1e9900 */
[----:B-1----:R-:W-:Y:S01]  /*de80*/  IMAD.WIDE.U32 R20, R37, 0x4, R14 ;  /* 0x0000000425147825 */ /* 0x002fe200078e000e */
[C---:B------:R-:W-:Y:S02]  /*de90*/  IADD3 R31, PT, PT, R3.reuse, 0x3da00, RZ ;  /* 0x0003da00031f7810 */ /* 0x040fe40007ffe0ff */
[----:B------:R-:W5:Y:S01]  /*dea0*/  LDG.E.CONSTANT R16, desc[UR6][R16.64] ;  /* 0x0000000610107981 */ /* 0x000f62000c1e9900 */
[----:B------:R-:W-:-:S03]  /*deb0*/  IADD3 R25, PT, PT, R3, 0x3db00, RZ ;  /* 0x0003db0003197810 */ /* 0x000fc60007ffe0ff */
[----:B------:R-:W5:Y:S01]  /*dec0*/  LDG.E.CONSTANT R21, desc[UR6][R20.64] ;  /* 0x0000000614157981 */ /* 0x000f62000c1e9900 */
[----:B------:R-:W-:-:S04]  /*ded0*/  IMAD.WIDE.U32 R30, R31, 0x4, R14 ;  /* 0x000000041f1e7825 */ /* 0x000fc800078e000e */
[----:B------:R-:W-:Y:S02]  /*dee0*/  IMAD.WIDE.U32 R24, R25, 0x4, R14 ;  /* 0x0000000419187825 */ /* 0x000fe400078e000e */
[----:B------:R1:W5:Y:S04]  /*def0*/  LDG.E.CONSTANT R30, desc[UR6][R30.64] ;  /* 0x000000061e1e7981 */ /* 0x000368000c1e9900 */
[----:B------:R-:W5:Y:S01]  /*df00*/  LDG.E.CONSTANT R25, desc[UR6][R24.64] ;  /* 0x0000000618197981 */ /* 0x000f62000c1e9900 */
[----:B------:R-:W-:Y:S01]  /*df10*/  IADD3 R29, PT, PT, R29, R34, R28 ;  /* 0x000000221d1d7210 */ /* 0x000fe20007ffe01c */
[C---:B------:R-:W-:Y:S01]  /*df20*/  VIADD R35, R3.reuse, 0x3dc00 ;  /* 0x0003dc0003237836 */ /* 0x040fe20000000000 */
[----:B0-----:R-:W-:-:S03]  /*df30*/  IADD3 R33, PT, PT, R3, 0x3dd00, RZ ;  /* 0x0003dd0003217810 */ /* 0x001fc60007ffe0ff */
[----:B------:R-:W-:Y:S01]  /*df40*/  IMAD.WIDE.U32 R34, R35, 0x4, R14 ;  /* 0x0000000423227825 */ /* 0x000fe200078e000e */
[----:B------:R-:W-:-:S03]  /*df50*/  IADD3 R37, PT, PT, R3, 0x3e100, RZ ;  /* 0x0003e10003257810 */ /* 0x000fc60007ffe0ff */
[----:B------:R-:W-:Y:S01]  /*df60*/  IMAD.WIDE.U32 R32, R33, 0x4, R14 ;  /* 0x0000000421207825 */ /* 0x000fe200078e000e */
[----:B-1----:R-:W-:-:S03]  /*df70*/  IADD3 R31, PT, PT, R3, 0x3e300, RZ ;  /* 0x0003e300031f7810 */ /* 0x002fc60007ffe0ff */
[----:B------:R-:W-:Y:S02]  /*df80*/  VIADD R17, R3, 0x3e000 ;  /* 0x0003e00003117836 */ /* 0x000fe40000000000 */
[----:B------:R-:W-:Y:S01]  /*df90*/  IMAD.WIDE.U32 R36, R37, 0x4, R14 ;  /* 0x0000000425247825 */ /* 0x000fe200078e000e */
[----:B--2---:R-:W-:Y:S02]  /*dfa0*/  IADD3 R4, PT, PT, R9, R4, R29 ;  /* 0x0000000409047210 */ /* 0x004fe40007ffe01d */
[----:B------:R-:W-:Y:S01]  /*dfb0*/  IADD3 R29, PT, PT, R3, 0x3de00, RZ ;  /* 0x0003de00031d7810 */ /* 0x000fe20007ffe0ff */
[----:B------:R-:W2:Y:S01]  /*dfc0*/  LDG.E.CONSTANT R9, desc[UR6][R32.64] ;  /* 0x0000000620097981 */ /* 0x000ea2000c1e9900 */
[----:B---3--:R-:W-:-:S03]  /*dfd0*/  IADD3 R4, PT, PT, R10, R7, R4 ;  /* 0x000000070a047210 */ /* 0x008fc60007ffe004 */
[----:B------:R-:W-:-:S05]  /*dfe0*/  IMAD.WIDE.U32 R28, R29, 0x4, R14 ;  /* 0x000000041d1c7825 */ /* 0x000fca00078e000e */
[----:B------:R0:W3:Y:S01]  /*dff0*/  LDG.E.CONSTANT R7, desc[UR6][R28.64] ;  /* 0x000000061c077981 */ /* 0x0000e2000c1e9900 */
[----:B----4-:R-:W-:Y:S02]  /*e000*/  IADD3 R4, PT, PT, R11, R12, R4 ;  /* 0x0000000c0b047210 */ /* 0x010fe40007ffe004 */
[----:B------:R-:W-:Y:S02]  /*e010*/  IADD3 R11, PT, PT, R3, 0x3df00, RZ ;  /* 0x0003df00030b7810 */ /* 0x000fe40007ffe0ff */
[----:B-----5:R-:W-:-:S03]  /*e020*/  IADD3 R23, PT, PT, R23, R8, R4 ;  /* 0x0000000817177210 */ /* 0x020fc60007ffe004 */
[----:B------:R-:W-:Y:S01]  /*e030*/  IMAD.WIDE.U32 R10, R11, 0x4, R14 ;  /* 0x000000040b0a7825 */ /* 0x000fe200078e000e */
[----:B------:R1:W2:Y:S04]  /*e040*/  LDG.E.CONSTANT R4, desc[UR6][R34.64] ;  /* 0x0000000622047981 */ /* 0x0002a8000c1e9900 */
[----:B------:R-:W3:Y:S01]  /*e050*/  LDG.E.CONSTANT R8, desc[UR6][R10.64] ;  /* 0x000000060a087981 */ /* 0x000ee2000c1e9900 */
[----:B------:R-:W-:Y:S02]  /*e060*/  IADD3 R13, PT, PT, R22, R13, R23 ;  /* 0x0000000d160d7210 */ /* 0x000fe40007ffe017 */
[----:B------:R-:W-:Y:S01]  /*e070*/  IADD3 R23, PT, PT, R3, 0x3e200, RZ ;  /* 0x0003e20003177810 */ /* 0x000fe20007ffe0ff */
[----:B0-----:R-:W-:Y:S01]  /*e080*/  IMAD.WIDE.U32 R28, R31, 0x4, R14 ;  /* 0x000000041f1c7825 */ /* 0x001fe200078e000e */
[----:B------:R-:W4:Y:S01]  /*e090*/  LDG.E.CONSTANT R11, desc[UR6][R36.64] ;  /* 0x00000006240b7981 */ /* 0x000f22000c1e9900 */
[----:B------:R-:W-:-:S02]  /*e0a0*/  IADD3 R27, PT, PT, R6, R27, R13 ;  /* 0x0000001b061b7210 */ /* 0x000fc40007ffe00d */
[----:B------:R-:W-:Y:S01]  /*e0b0*/  IMAD.WIDE.U32 R12, R17, 0x4, R14 ;  /* 0x00000004110c7825 */ /* 0x000fe200078e000e */
[----:B------:R-:W-:-:S03]  /*e0c0*/  IADD3 R17, PT, PT, R3, 0x3e500, RZ ;  /* 0x0003e50003117810 */ /* 0x000fc60007ffe0ff */
[----:B------:R-:W-:Y:S01]  /*e0d0*/  IMAD.WIDE.U32 R32, R23, 0x4, R14 ;  /* 0x0000000417207825 */ /* 0x000fe200078e000e */
[----:B------:R0:W4:Y:S01]  /*e0e0*/  LDG.E.CONSTANT R10, desc[UR6][R12.64] ;  /* 0x000000060c0a7981 */ /* 0x000122000c1e9900 */
[----:B------:R-:W-:Y:S02]  /*e0f0*/  IADD3 R19, PT, PT, R19, R26, R27 ;  /* 0x0000001a13137210 */ /* 0x000fe40007ffe01b */
[----:B-1----:R-:W-:Y:S01]  /*e100*/  VIADD R35, R3, 0x3e400 ;  /* 0x0003e40003237836 */ /* 0x002fe20000000000 */
[----:B------:R1:W5:Y:S03]  /*e110*/  LDG.E.CONSTANT R6, desc[UR6][R32.64] ;  /* 0x0000000620067981 */ /* 0x000366000c1e9900 */
[----:B------:R-:W-:Y:S01]  /*e120*/  IMAD.WIDE.U32 R34, R35, 0x4, R14 ;  /* 0x0000000423227825 */ /* 0x000fe200078e000e */
[----:B------:R-:W5:Y:S01]  /*e130*/  LDG.E.CONSTANT R23, desc[UR6][R28.64] ;  /* 0x000000061c177981 */ /* 0x000f62000c1e9900 */
[----:B------:R-:W-:-:S02]  /*e140*/  IADD3 R16, PT, PT, R21, R16, R19 ;  /* 0x0000001015107210 */ /* 0x000fc40007ffe013 */
[----:B0-----:R-:W-:Y:S01]  /*e150*/  IMAD.WIDE.U32 R12, R17, 0x4, R14 ;  /* 0x00000004110c7825 */ /* 0x001fe200078e000e */
[C---:B------:R-:W-:Y:S01]  /*e160*/  IADD3 R19, PT, PT, R3.reuse, 0x3e600, RZ ;  /* 0x0003e60003137810 */ /* 0x040fe20007ffe0ff */
[----:B------:R-:W5:Y:S01]  /*e170*/  LDG.E.CONSTANT R22, desc[UR6][R34.64] ;  /* 0x0000000622167981 */ /* 0x000f62000c1e9900 */
[----:B------:R-:W-:-:S03]  /*e180*/  IADD3 R21, PT, PT, R3, 0x3e700, RZ ;  /* 0x0003e70003157810 */ /* 0x000fc60007ffe0ff */
[--C-:B------:R-:W-:Y:S01]  /*e190*/  IMAD.WIDE.U32 R18, R19, 0x4, R14.reuse ;  /* 0x0000000413127825 */ /* 0x100fe200078e000e */
[----:B------:R0:W5:Y:S01]  /*e1a0*/  LDG.E.CONSTANT R27, desc[UR6][R12.64] ;  /* 0x000000060c1b7981 */ /* 0x000162000c1e9900 */
[----:B------:R-:W-:Y:S02]  /*e1b0*/  IADD3 R17, PT, PT, R3, 0x3e900, RZ ;  /* 0x0003e90003117810 */ /* 0x000fe40007ffe0ff */
[----:B------:R-:W-:Y:S01]  /*e1c0*/  IMAD.WIDE.U32 R20, R21, 0x4, R14 ;  /* 0x0000000415147825 */ /* 0x000fe200078e000e */
[----:B------:R-:W5:Y:S01]  /*e1d0*/  LDG.E.CONSTANT R29, desc[UR6][R18.64] ;  /* 0x00000006121d7981 */ /* 0x000f62000c1e9900 */
[C---:B------:R-:W-:Y:S02]  /*e1e0*/  IADD3 R31, PT, PT, R3.reuse, 0x3ea00, RZ ;  /* 0x0003ea00031f7810 */ /* 0x040fe40007ffe0ff */
[----:B-1----:R-:W-:Y:S01]  /*e1f0*/  VIADD R33, R3, 0x3e800 ;  /* 0x0003e80003217836 */ /* 0x002fe20000000000 */
[----:B------:R1:W5:Y:S01]  /*e200*/  LDG.E.CONSTANT R24, desc[UR6][R20.64] ;  /* 0x0000000614187981 */ /* 0x000362000c1e9900 */
[----:B------:R-:W-:Y:S01]  /*e210*/  IADD3 R25, PT, PT, R25, R30, R16 ;  /* 0x0000001e19197210 */ /* 0x000fe20007ffe010 */
[----:B------:R-:W-:Y:S01]  /*e220*/  IMAD.WIDE.U32 R16, R17, 0x4, R14 ;  /* 0x0000000411107825 */ /* 0x000fe200078e000e */
[----:B------:R-:W-:-:S03]  /*e230*/  IADD3 R37, PT, PT, R3, 0x3eb00, RZ ;  /* 0x0003eb0003257810 */ /* 0x000fc60007ffe0ff */
[--C-:B------:R-:W-:Y:S02]  /*e240*/  IMAD.WIDE.U32 R32, R33, 0x4, R14.reuse ;  /* 0x0000000421207825 */ /* 0x100fe400078e000e */
[----:B------:R-:W5:Y:S02]  /*e250*/  LDG.E.CONSTANT R17, desc[UR6][R16.64] ;  /* 0x0000000610117981 */ /* 0x000f64000c1e9900 */
[--C-:B0-----:R-:W-:Y:S01]  /*e260*/  IMAD.WIDE.U32 R12, R31, 0x4, R14.reuse ;  /* 0x000000041f0c7825 */ /* 0x101fe200078e000e */
[----:B-1----:R-:W-:Y:S01]  /*e270*/  IADD3 R21, PT, PT, R3, 0x3ed00, RZ ;  /* 0x0003ed0003157810 */ /* 0x002fe20007ffe0ff */
[----:B------:R0:W5:Y:S02]  /*e280*/  LDG.E.CONSTANT R26, desc[UR6][R32.64] ;  /* 0x00000006201a7981 */ /* 0x000164000c1e9900 */
[----:B------:R-:W-:Y:S02]  /*e290*/  IMAD.WIDE.U32 R18, R37, 0x4, R14 ;  /* 0x0000000425127825 */ /* 0x000fe400078e000e */
[----:B------:R1:W5:Y:S02]  /*e2a0*/  LDG.E.CONSTANT R12, desc[UR6][R12.64] ;  /* 0x000000060c0c7981 */ /* 0x000364000c1e9900 */
[----:B------:R-:W-:-:S02]  /*e2b0*/  VIADD R31, R3, 0x3ec00 ;  /* 0x0003ec00031f7836 */ /* 0x000fc40000000000 */
[--C-:B------:R-:W-:Y:S01]  /*e2c0*/  IMAD.WIDE.U32 R20, R21, 0x4, R14.reuse ;  /* 0x0000000415147825 */ /* 0x100fe200078e000e */
[----:B------:R-:W5:Y:S03]  /*e2d0*/  LDG.E.CONSTANT R19, desc[UR6][R18.64] ;  /* 0x0000000612137981 */ /* 0x000f66000c1e9900 */
[----:B------:R-:W-:Y:S02]  /*e2e0*/  IMAD.WIDE.U32 R30, R31, 0x4, R14 ;  /* 0x000000041f1e7825 */ /* 0x000fe400078e000e */
[----:B------:R-:W5:Y:S04]  /*e2f0*/  LDG.E.CONSTANT R21, desc[UR6][R20.64] ;  /* 0x0000000614157981 */ /* 0x000f68000c1e9900 */
[----:B------:R1:W5:Y:S01]  /*e300*/  LDG.E.CONSTANT R30, desc[UR6][R30.64] ;  /* 0x000000061e1e7981 */ /* 0x000362000c1e9900 */
[----:B------:R-:W-:-:S02]  /*e310*/  IADD3 R35, PT, PT, R3, 0x3ee00, RZ ;  /* 0x0003ee0003237810 */ /* 0x000fc40007ffe0ff */
[----:B------:R-:W-:-:S03]  /*e320*/  IADD3 R37, PT, PT, R3, 0x3ef00, RZ ;  /* 0x0003ef0003257810 */ /* 0x000fc60007ffe0ff */
[----:B------:R-:W-:Y:S01]  /*e330*/  IMAD.WIDE.U32 R34, R35, 0x4, R14 ;  /* 0x0000000423227825 */ /* 0x000fe200078e000e */
[----:B0-----:R-:W-:-:S03]  /*e340*/  IADD3 R33, PT, PT, R3, 0x3f200, RZ ;  /* 0x0003f20003217810 */ /* 0x001fc60007ffe0ff */
[----:B------:R-:W-:-:S04]  /*e350*/  IMAD.WIDE.U32 R36, R37, 0x4, R14 ;  /* 0x0000000425247825 */ /* 0x000fc800078e000e */
[----:B------:R-:W-:-:S04]  /*e360*/  IMAD.WIDE.U32 R32, R33, 0x4, R14 ;  /* 0x0000000421207825 */ /* 0x000fc800078e000e */
[C---:B-1----:R-:W-:Y:S01]  /*e370*/  VIADD R13, R3.reuse, 0x3f400 ;  /* 0x0003f400030d7836 */ /* 0x042fe20000000000 */
[----:B------:R-:W-:Y:S02]  /*e380*/  IADD3 R31, PT, PT, R3, 0x3fd00, RZ ;  /* 0x0003fd00031f7810 */ /* 0x000fe40007ffe0ff */
[----:B--2---:R-:W-:Y:S02]  /*e390*/  IADD3 R4, PT, PT, R9, R4, R25 ;  /* 0x0000000409047210 */ /* 0x004fe40007ffe019 */
[----:B------:R-:W2:Y:S02]  /*e3a0*/  LDG.E.CONSTANT R9, desc[UR6][R36.64] ;  /* 0x0000000624097981 */ /* 0x000ea4000c1e9900 */
[----:B---3--:R-:W-:Y:S01]  /*e3b0*/  IADD3 R4, PT, PT, R8, R7, R4 ;  /* 0x0000000708047210 */ /* 0x008fe20007ffe004 */
[C---:B------:R-:W-:Y:S01]  /*e3c0*/  VIADD R7, R3.reuse, 0x3f000 ;  /* 0x0003f00003077836 */ /* 0x040fe20000000000 */
[----:B------:R-:W-:Y:S01]  /*e3d0*/  IADD3 R25, PT, PT, R3, 0x3f500, RZ ;  /* 0x0003f50003197810 */ /* 0x000fe20007ffe0ff */
[----:B------:R-:W3:Y:S01]  /*e3e0*/  LDG.E.CONSTANT R8, desc[UR6][R32.64] ;  /* 0x0000000620087981 */ /* 0x000ee2000c1e9900 */
[----:B----4-:R-:W-:-:S02]  /*e3f0*/  IADD3 R10, PT, PT, R11, R10, R4 ;  /* 0x0000000a0b0a7210 */ /* 0x010fc40007ffe004 */
[----:B------:R-:W-:Y:S01]  /*e400*/  IADD3 R11, PT, PT, R3, 0x3f100, RZ ;  /* 0x0003f100030b7810 */ /* 0x000fe20007ffe0ff */
[----:B------:R0:W2:Y:S01]  /*e410*/  LDG.E.CONSTANT R4, desc[UR6][R34.64] ;  /* 0x0000000622047981 */ /* 0x0000a2000c1e9900 */
[----:B-----5:R-:W-:Y:S01]  /*e420*/  IADD3 R23, PT, PT, R23, R6, R10 ;  /* 0x0000000617177210 */ /* 0x020fe20007ffe00a */
[----:B------:R-:W-:-:S04]  /*e430*/  IMAD.WIDE.U32 R6, R7, 0x4, R14 ;  /* 0x0000000407067825 */ /* 0x000fc800078e000e */
[----:B------:R-:W-:Y:S02]  /*e440*/  IMAD.WIDE.U32 R10, R11, 0x4, R14 ;  /* 0x000000040b0a7825 */ /* 0x000fe400078e000e */
[----:B------:R-:W4:Y:S01]  /*e450*/  LDG.E.CONSTANT R7, desc[UR6][R6.64] ;  /* 0x0000000606077981 */ /* 0x000f22000c1e9900 */
[----:B------:R-:W-:Y:S02]  /*e460*/  IADD3 R22, PT, PT, R27, R22, R23 ;  /* 0x000000161b167210 */ /* 0x000fe40007ffe017 */
[C---:B------:R-:W-:Y:S02]  /*e470*/  IADD3 R23, PT, PT, R3.reuse, 0x3f300, RZ ;  /* 0x0003f30003177810 */ /* 0x040fe40007ffe0ff */
[----:B------:R-:W-:Y:S01]  /*e480*/  IADD3 R27, PT, PT, R3, 0x3f700, RZ ;  /* 0x0003f700031b7810 */ /* 0x000fe20007ffe0ff */
[----:B------:R-:W4:Y:S01]  /*e490*/  LDG.E.CONSTANT R6, desc[UR6][R10.64] ;  /* 0x000000060a067981 */ /* 0x000f22000c1e9900 */
[----:B------:R-:W-:Y:S01]  /*e4a0*/  IADD3 R29, PT, PT, R24, R29, R22 ;  /* 0x0000001d181d7210 */ /* 0x000fe20007ffe016 */
[----:B------:R-:W-:Y:S01]  /*e4b0*/  IMAD.WIDE.U32 R22, R23, 0x4, R14 ;  /* 0x0000000417167825 */ /* 0x000fe200078e000e */
[----:B0-----:R-:W-:-:S03]  /*e4c0*/  IADD3 R35, PT, PT, R3, 0x3f600, RZ ;  /* 0x0003f60003237810 */ /* 0x001fc60007ffe0ff */
[--C-:B------:R-:W-:Y:S01]  /*e4d0*/  IMAD.WIDE.U32 R36, R13, 0x4, R14.reuse ;  /* 0x000000040d247825 */ /* 0x100fe200078e000e */
[----:B------:R-:W-:Y:S01]  /*e4e0*/  IADD3 R33, PT, PT, R3, 0x3f900, RZ ;  /* 0x0003f90003217810 */ /* 0x000fe20007ffe0ff */
[----:B------:R-:W3:Y:S02]  /*e4f0*/  LDG.E.CONSTANT R23, desc[UR6][R22.64] ;  /* 0x0000000616177981 */ /* 0x000ee4000c1e9900 */
[----:B------:R-:W-:Y:S01]  /*e500*/  IMAD.WIDE.U32 R24, R25, 0x4, R14 ;  /* 0x0000000419187825 */ /* 0x000fe200078e000e */
[----:B------:R-:W-:-:S03]  /*e510*/  IADD3 R17, PT, PT, R17, R26, R29 ;  /* 0x0000001a11117210 */ /* 0x000fc60007ffe01d */
[----:B------:R-:W-:Y:S01]  /*e520*/  VIADD R29, R3, 0x3f800 ;  /* 0x0003f800031d7836 */ /* 0x000fe20000000000 */
[----:B------:R-:W5:Y:S01]  /*e530*/  LDG.E.CONSTANT R11, desc[UR6][R36.64] ;  /* 0x00000006240b7981 */ /* 0x000f62000c1e9900 */
[--C-:B------:R-:W-:Y:S01]  /*e540*/  IMAD.WIDE.U32 R26, R27, 0x4, R14.reuse ;  /* 0x000000041b1a7825 */ /* 0x100fe200078e000e */
[----:B------:R-:W-:Y:S02]  /*e550*/  IADD3 R13, PT, PT, R3, 0x3fb00, RZ ;  /* 0x0003fb00030d7810 */ /* 0x000fe40007ffe0ff */
[----:B------:R-:W5:Y:S01]  /*e560*/  LDG.E.CONSTANT R10, desc[UR6][R24.64] ;  /* 0x00000006180a7981 */ /* 0x000f62000c1e9900 */
[----:B------:R-:W-:Y:S01]  /*e570*/  IMAD.WIDE.U32 R34, R35, 0x4, R14 ;  /* 0x0000000423227825 */ /* 0x000fe200078e000e */
[----:B------:R-:W-:Y:S02]  /*e580*/  IADD3 R12, PT, PT, R19, R12, R17 ;  /* 0x0000000c130c7210 */ /* 0x000fe40007ffe011 */
[----:B------:R-:W5:Y:S01]  /*e590*/  LDG.E.CONSTANT R27, desc[UR6][R26.64] ;  /* 0x000000061a1b7981 */ /* 0x000f62000c1e9900 */
[----:B------:R-:W-:Y:S01]  /*e5a0*/  IMAD.WIDE.U32 R28, R29, 0x4, R14 ;  /* 0x000000041d1c7825 */ /* 0x000fe200078e000e */
[----:B------:R-:W-:-:S02]  /*e5b0*/  IADD3 R19, PT, PT, R3, 0x3fa00, RZ ;  /* 0x0003fa0003137810 */ /* 0x000fc40007ffe0ff */
[----:B------:R-:W5:Y:S01]  /*e5c0*/  LDG.E.CONSTANT R20, desc[UR6][R34.64] ;  /* 0x0000000622147981 */ /* 0x000f62000c1e9900 */
[----:B------:R-:W-:Y:S01]  /*e5d0*/  IMAD.WIDE.U32 R32, R33, 0x4, R14 ;  /* 0x0000000421207825 */ /* 0x000fe200078e000e */
[----:B------:R-:W-:-:S03]  /*e5e0*/  IADD3 R21, PT, PT, R21, R30, R12 ;  /* 0x0000001e15157210 */ /* 0x000fc60007ffe00c */
[----:B------:R-:W-:Y:S01]  /*e5f0*/  VIADD R17, R3, 0x3fc00 ;  /* 0x0003fc0003117836 */ /* 0x000fe20000000000 */
[----:B------:R0:W5:Y:S01]  /*e600*/  LDG.E.CONSTANT R25, desc[UR6][R28.64] ;  /* 0x000000061c197981 */ /* 0x000162000c1e9900 */
[----:B------:R-:W-:-:S03]  /*e610*/  IMAD.WIDE.U32 R12, R13, 0x4, R14 ;  /* 0x000000040d0c7825 */ /* 0x000fc600078e000e */
[----:B------:R1:W5:Y:S01]  /*e620*/  LDG.E.CONSTANT R24, desc[UR6][R32.64] ;  /* 0x0000000620187981 */ /* 0x000362000c1e9900 */
[----:B------:R-:W-:-:S03]  /*e630*/  IMAD.WIDE.U32 R18, R19, 0x4, R14 ;  /* 0x0000000413127825 */ /* 0x000fc600078e000e */
[----:B------:R-:W5:Y:S01]  /*e640*/  LDG.E.CONSTANT R13, desc[UR6][R12.64] ;  /* 0x000000060c0d7981 */ /* 0x000f62000c1e9900 */
[--C-:B0-----:R-:W-:Y:S01]  /*e650*/  IMAD.WIDE.U32 R28, R31, 0x4, R14.reuse ;  /* 0x000000041f1c7825 */ /* 0x101fe200078e000e */
[C---:B------:R-:W-:Y:S02]  /*e660*/  IADD3 R31, PT, PT, R3.reuse, 0x3fe00, RZ ;  /* 0x0003fe00031f7810 */ /* 0x040fe40007ffe0ff */
[----:B------:R0:W5:Y:S01]  /*e670*/  LDG.E.CONSTANT R22, desc[UR6][R18.64] ;  /* 0x0000000612167981 */ /* 0x000162000c1e9900 */
[----:B-1----:R-:W-:Y:S01]  /*e680*/  IADD3 R33, PT, PT, R3, 0x3ff00, RZ ;  /* 0x0003ff0003217810 */ /* 0x002fe20007ffe0ff */
[--C-:B------:R-:W-:Y:S02]  /*e690*/  IMAD.WIDE.U32 R16, R17, 0x4, R14.reuse ;  /* 0x0000000411107825 */ /* 0x100fe400078e000e */
[----:B------:R-:W5:Y:S04]  /*e6a0*/  LDG.E.CONSTANT R29, desc[UR6][R28.64] ;  /* 0x000000061c1d7981 */ /* 0x000f68000c1e9900 */
[----:B------:R-:W5:Y:S01]  /*e6b0*/  LDG.E.CONSTANT R16, desc[UR6][R16.64] ;  /* 0x0000000610107981 */ /* 0x000f62000c1e9900 */
[----:B0-----:R-:W-:-:S04]  /*e6c0*/  IMAD.WIDE.U32 R18, R33, 0x4, R14 ;  /* 0x0000000421127825 */ /* 0x001fc800078e000e */
[----:B------:R-:W-:Y:S02]  /*e6d0*/  IMAD.WIDE.U32 R14, R31, 0x4, R14 ;  /* 0x000000041f0e7825 */ /* 0x000fe400078e000e */
[----:B------:R-:W5:Y:S04]  /*e6e0*/  LDG.E.CONSTANT R18, desc[UR6][R18.64] ;  /* 0x0000000612127981 */ /* 0x000f68000c1e9900 */
[----:B------:R-:W5:Y:S01]  /*e6f0*/  LDG.E.CONSTANT R15, desc[UR6][R14.64] ;  /* 0x000000060e0f7981 */ /* 0x000f62000c1e9900 */
[----:B------:R-:W-:-:S06]  /*e700*/  UIADD3 UR4, UPT, UPT, UR4, 0x1, URZ ;  /* 0x0000000104047890 */ /* 0x000fcc000fffe0ff */
[----:B------:R-:W-:Y:S01]  /*e710*/  ISETP.NE.AND P0, PT, R5, UR4, PT ;  /* 0x0000000405007c0c */ /* 0x000fe2000bf05270 */
        /* <DEDUP_REMOVED lines=8> */
[----:B------:R-:W-:-:S04]  /*e7a0*/  IADD3 R4, PT, PT, R29, R16, R4 ;  /* 0x000000101d047210 */ /* 0x000fc80007ffe004 */
[----:B------:R-:W-:Y:S01]  /*e7b0*/  IADD3 R8, PT, PT, R18, R15, R4 ;  /* 0x0000000f12087210 */ /* 0x000fe20007ffe004 */
[----:B------:R-:W-:Y:S06]  /*e7c0*/  @P0 BRA `(.L_x_250) ;  /* 0xffffff1c00f00947 */ /* 0x000fec000383ffff */
[----:B------:R-:W-:-:S07]  /*e7d0*/  MOV R4, R3 ;  /* 0x0000000300047202 */ /* 0x000fce0000000f00 */
.L_x_249:
[----:B------:R-:W-:Y:S02]  /*e7e0*/  SHF.R.U32.HI R3, RZ, 0x16, R2 ;  /* 0x00000016ff037819 */ /* 0x000fe40000011602 */
[C---:B------:R-:W-:Y:S02]  /*e7f0*/  LOP3.LUT P0, RZ, R2.reuse, 0x200000, RZ, 0xc0, !PT ;  /* 0x0020000002ff7812 */ /* 0x040fe4000780c0ff */
[----:B------:R-:W-:Y:S02]  /*e800*/  LOP3.LUT P3, R7, R3, 0xf, RZ, 0xc0, !PT ;  /* 0x0000000f03077812 */ /* 0x000fe4000786c0ff */
[C---:B------:R-:W-:Y:S02]  /*e810*/  LOP3.LUT P1, RZ, R2.reuse, 0x100000, RZ, 0xc0, !PT ;  /* 0x0010000002ff7812 */ /* 0x040fe4000782c0ff */
[----:B------:R-:W-:Y:S02]  /*e820*/  LOP3.LUT P2, RZ, R2, 0x80000, RZ, 0xc0, !PT ;  /* 0x0008000002ff7812 */ /* 0x000fe4000784c0ff */
[----:B------:R-:W-:-:S07]  /*e830*/  MOV R3, R4 ;  /* 0x0000000400037202 */ /* 0x000fce0000000f00 */
[----:B------:R-:W-:Y:S05]  /*e840*/  @!P3 BRA `(.L_x_251) ;  /* 0x0000000c009cb947 */ /* 0x000fea0003800000 */
[C---:B------:R-:W-:Y:S01]  /*e850*/  LEA R3, R7.reuse, R4, 0xe ;  /* 0x0000000407037211 */ /* 0x040fe200078e70ff */
[----:B------:R-:W-:Y:S01]  /*e860*/  VIADD R5, R4, 0x2000 ;  /* 0x0000200004057836 */ /* 0x000fe20000000000 */
[----:B------:R-:W-:-:S07]  /*e870*/  IADD3 R4, PT, PT, -R7, RZ, RZ ;  /* 0x000000ff07047210 */ /* 0x000fce0007ffe1ff */
.L_x_252:
[----:B------:R-:W0:Y:S01]  /*e880*/  LDC.64 R12, c[0x0][0x380] ;  /* 0x0000e000ff0c7b82 */ /* 0x000e220000000a00 */
[C---:B------:R-:W-:Y:S01]  /*e890*/  IADD3 R19, PT, PT, R5.reuse, -0x2000, RZ ;  /* 0xffffe00005137810 */ /* 0x040fe20007ffe0ff */
[C---:B------:R-:W-:Y:S01]  /*e8a0*/  VIADD R21, R5.reuse, 0xffffe200 ;  /* 0xffffe20005157836 */ /* 0x040fe20000000000 */
[C---:B------:R-:W-:Y:S02]  /*e8b0*/  IADD3 R7, PT, PT, R5.reuse, -0x1f00, RZ ;  /* 0xffffe10005077810 */ /* 0x040fe40007ffe0ff */
[C---:B------:R-:W-:Y:S02]  /*e8c0*/  IADD3 R17, PT, PT, R5.reuse, -0x1d00, RZ ;  /* 0xffffe30005117810 */ /* 0x040fe40007ffe0ff */
[C---:B------:R-:W-:Y:S02]  /*e8d0*/  IADD3 R15, PT, PT, R5.reuse, -0x1c00, RZ ;  /* 0xffffe400050f7810 */ /* 0x040fe40007ffe0ff */
[----:B------:R-:W-:Y:S01]  /*e8e0*/  IADD3 R11, PT, PT, R5, -0x1b00, RZ ;  /* 0xffffe500050b7810 */ /* 0x000fe20007ffe0ff */
[----:B0-----:R-:W-:-:S04]  /*e8f0*/  IMAD.WIDE.U32 R18, R19, 0x4, R12 ;  /* 0x0000000413127825 */ /* 0x001fc800078e000c */
[--C-:B------:R-:W-:Y:S01]  /*e900*/  IMAD.WIDE.U32 R6, R7, 0x4, R12.reuse ;  /* 0x0000000407067825 */ /* 0x100fe200078e000c */
[----:B------:R0:W2:Y:S03]  /*e910*/  LDG.E.CONSTANT R23, desc[UR6][R18.64] ;  /* 0x0000000612177981 */ /* 0x0000a6000c1e9900 */
[--C-:B------:R-:W-:Y:S01]  /*e920*/  IMAD.WIDE.U32 R20, R21, 0x4, R12.reuse ;  /* 0x0000000415147825 */ /* 0x100fe200078e000c */
[----:B------:R1:W2:Y:S03]  /*e930*/  LDG.E.CONSTANT R9, desc[UR6][R6.64] ;  /* 0x0000000606097981 */ /* 0x0002a6000c1e9900 */
[--C-:B------:R-:W-:Y:S01]  /*e940*/  IMAD.WIDE.U32 R16, R17, 0x4, R12.reuse ;  /* 0x0000000411107825 */ /* 0x100fe200078e000c */
[----:B------:R3:W4:Y:S03]  /*e950*/  LDG.E.CONSTANT R27, desc[UR6][R20.64] ;  /* 0x00000006141b7981 */ /* 0x000726000c1e9900 */
[--C-:B------:R-:W-:Y:S01]  /*e960*/  IMAD.WIDE.U32 R14, R15, 0x4, R12.reuse ;  /* 0x000000040f0e7825 */ /* 0x100fe200078e000c */
[----:B------:R5:W4:Y:S03]  /*e970*/  LDG.E.CONSTANT R24, desc[UR6][R16.64] ;  /* 0x0000000610187981 */ /* 0x000b26000c1e9900 */
[----:B------:R-:W-:Y:S01]  /*e980*/  IMAD.WIDE.U32 R10, R11, 0x4, R12 ;  /* 0x000000040b0a7825 */ /* 0x000fe200078e000c */
[----:B------:R-:W4:Y:S01]  /*e990*/  LDG.E.CONSTANT R25, desc[UR6][R14.64] ;  /* 0x000000060e197981 */ /* 0x000f22000c1e9900 */
[----:B------:R-:W-:-:S03]  /*e9a0*/  IADD3 R29, PT, PT, R5, -0x1900, RZ ;  /* 0xffffe700051d7810 */ /* 0x000fc60007ffe0ff */
[----:B------:R-:W4:Y:S01]  /*e9b0*/  LDG.E.CONSTANT R22, desc[UR6][R10.64] ;  /* 0x000000060a167981 */ /* 0x000f22000c1e9900 */
[C---:B0-----:R-:W-:Y:S01]  /*e9c0*/  VIADD R19, R5.reuse, 0xffffe600 ;  /* 0xffffe60005137836 */ /* 0x041fe20000000000 */
[----:B------:R-:W-:Y:S01]  /*e9d0*/  IADD3 R31, PT, PT, R5, -0x1800, RZ ;  /* 0xffffe800051f7810 */ /* 0x000fe20007ffe0ff */
[----:B-1----:R-:W-:Y:S01]  /*e9e0*/  IMAD.WIDE.U32 R6, R29, 0x4, R12 ;  /* 0x000000041d067825 */ /* 0x002fe200078e000c */
[----:B------:R-:W-:-:S03]  /*e9f0*/  IADD3 R33, PT, PT, R5, -0x1700, RZ ;  /* 0xffffe90005217810 */ /* 0x000fc60007ffe0ff */
[--C-:B------:R-:W-:Y:S01]  /*ea00*/  IMAD.WIDE.U32 R18, R19, 0x4, R12.reuse ;  /* 0x0000000413127825 */ /* 0x100fe200078e000c */
[----:B------:R0:W4:Y:S03]  /*ea10*/  LDG.E.CONSTANT R26, desc[UR6][R6.64] ;  /* 0x00000006061a7981 */ /* 0x000126000c1e9900 */
[--C-:B---3--:R-:W-:Y:S01]  /*ea20*/  IMAD.WIDE.U32 R20, R31, 0x4, R12.reuse ;  /* 0x000000041f147825 */ /* 0x108fe200078e000c */
[----:B-----5:R-:W-:Y:S01]  /*ea30*/  IADD3 R17, PT, PT, R5, -0x1500, RZ ;  /* 0xffffeb0005117810 */ /* 0x020fe20007ffe0ff */
[----:B------:R-:W3:Y:S02]  /*ea40*/  LDG.E.CONSTANT R19, desc[UR6][R18.64] ;  /* 0x0000000612137981 */ /* 0x000ee4000c1e9900 */
[----:B------:R-:W-:Y:S02]  /*ea50*/  IMAD.WIDE.U32 R30, R33, 0x4, R12 ;  /* 0x00000004211e7825 */ /* 0x000fe400078e000c */
[----:B------:R1:W5:Y:S02]  /*ea60*/  LDG.E.CONSTANT R14, desc[UR6][R20.64] ;  /* 0x00000006140e7981 */ /* 0x000364000c1e9900 */
[----:B------:R-:W-:-:S02]  /*ea70*/  VIADD R29, R5, 0xffffea00 ;  /* 0xffffea00051d7836 */ /* 0x000fc40000000000 */
[----:B------:R1:W5:Y:S01]  /*ea80*/  LDG.E.CONSTANT R15, desc[UR6][R30.64] ;  /* 0x000000061e0f7981 */ /* 0x000362000c1e9900 */
[----:B------:R-:W-:-:S04]  /*ea90*/  IMAD.WIDE.U32 R16, R17, 0x4, R12 ;  /* 0x0000000411107825 */ /* 0x000fc800078e000c */
[----:B------:R-:W-:Y:S01]  /*eaa0*/  IMAD.WIDE.U32 R28, R29, 0x4, R12 ;  /* 0x000000041d1c7825 */ /* 0x000fe200078e000c */
[----:B------:R-:W5:Y:S04]  /*eab0*/  LDG.E.CONSTANT R11, desc[UR6][R16.64] ;  /* 0x00000006100b7981 */ /* 0x000f68000c1e9900 */
[----:B------:R1:W5:Y:S01]  /*eac0*/  LDG.E.CONSTANT R10, desc[UR6][R28.64] ;  /* 0x000000061c0a7981 */ /* 0x000362000c1e9900 */
[C---:B------:R-:W-:Y:S02]  /*ead0*/  IADD3 R33, PT, PT, R5.reuse, -0x1400, RZ ;  /* 0xffffec0005217810 */ /* 0x040fe40007ffe0ff */
[----:B------:R-:W-:-:S03]  /*eae0*/  IADD3 R35, PT, PT, R5, -0x1300, RZ ;  /* 0xffffed0005237810 */ /* 0x000fc60007ffe0ff */
[----:B0-----:R-:W-:-:S04]  /*eaf0*/  IMAD.WIDE.U32 R6, R33, 0x4, R12 ;  /* 0x0000000421067825 */ /* 0x001fc800078e000c */
[----:B-1----:R-:W-:Y:S02]  /*eb00*/  IMAD.WIDE.U32 R20, R35, 0x4, R12 ;  /* 0x0000000423147825 */ /* 0x002fe400078e000c */
[----:B------:R-:W5:Y:S04]  /*eb10*/  LDG.E.CONSTANT R7, desc[UR6][R6.64] ;  /* 0x0000000606077981 */ /* 0x000f68000c1e9900 */
[----:B------:R-:W5:Y:S01]  /*eb20*/  LDG.E.CONSTANT R18, desc[UR6][R20.64] ;  /* 0x0000000614127981 */ /* 0x000f62000c1e9900 */
[----:B------:R-:W-:-:S04]  /*eb30*/  VIADD R31, R5, 0xffffee00 ;  /* 0xffffee00051f7836 */ /* 0x000fc80000000000 */
[----:B------:R-:W-:-:S05]  /*eb40*/  IMAD.WIDE.U32 R30, R31, 0x4, R12 ;  /* 0x000000041f1e7825 */ /* 0x000fca00078e000c */
[----:B------:R0:W5:Y:S01]  /*eb50*/  LDG.E.CONSTANT R20, desc[UR6][R30.64] ;  /* 0x000000061e147981 */ /* 0x000162000c1e9900 */
[C---:B------:R-:W-:Y:S01]  /*eb60*/  VIADD R29, R5.reuse, 0xfffff200 ;  /* 0xfffff200051d7836 */ /* 0x040fe20000000000 */
[C---:B------:R-:W-:Y:S02]  /*eb70*/  IADD3 R35, PT, PT, R5.reuse, -0xb00, RZ ;  /* 0xfffff50005237810 */ /* 0x040fe40007ffe0ff */
[----:B------:R-:W-:Y:S01]  /*eb80*/  IADD3 R33, PT, PT, R5, -0xc00, RZ ;  /* 0xfffff40005217810 */ /* 0x000fe20007ffe0ff */
[----:B------:R-:W-:-:S04]  /*eb90*/  IMAD.WIDE.U32 R28, R29, 0x4, R12 ;  /* 0x000000041d1c7825 */ /* 0x000fc800078e000c */
[----:B0-----:R-:W-:Y:S01]  /*eba0*/  VIADD R31, R5, 0xfffff600 ;  /* 0xfffff600051f7836 */ /* 0x001fe20000000000 */
[----:B--2---:R-:W-:Y:S02]  /*ebb0*/  IADD3 R9, PT, PT, R9, R23, R8 ;  /* 0x0000001709097210 */ /* 0x004fe40007ffe008 */
[----:B------:R-:W-:Y:S02]  /*ebc0*/  IADD3 R23, PT, PT, R5, -0x1100, RZ ;  /* 0xffffef0005177810 */ /* 0x000fe40007ffe0ff */
[----:B----4-:R-:W-:-:S03]  /*ebd0*/  IADD3 R9, PT, PT, R24, R27, R9 ;  /* 0x0000001b18097210 */ /* 0x010fc60007ffe009 */
[----:B------:R-:W-:Y:S01]  /*ebe0*/  IMAD.WIDE.U32 R16, R23, 0x4, R12 ;  /* 0x0000000417107825 */ /* 0x000fe200078e000c */
[----:B------:R-:W-:-:S04]  /*ebf0*/  IADD3 R27, PT, PT, R5, -0xf00, RZ ;  /* 0xfffff100051b7810 */ /* 0x000fc80007ffe0ff */
[----:B------:R0:W2:Y:S01]  /*ec00*/  LDG.E.CONSTANT R24, desc[UR6][R16.64] ;  /* 0x0000000610187981 */ /* 0x0000a2000c1e9900 */
[----:B------:R-:W-:Y:S02]  /*ec10*/  IADD3 R25, PT, PT, R22, R25, R9 ;  /* 0x0000001916197210 */ /* 0x000fe40007ffe009 */
[----:B------:R-:W-:-:S05]  /*ec20*/  IADD3 R9, PT, PT, R5, -0x1000, RZ ;  /* 0xfffff00005097810 */ /* 0x000fca0007ffe0ff */
[----:B------:R-:W-:-:S04]  /*ec30*/  IMAD.WIDE.U32 R22, R9, 0x4, R12 ;  /* 0x0000000409167825 */ /* 0x000fc800078e000c */
[----:B------:R-:W-:Y:S01]  /*ec40*/  IMAD.WIDE.U32 R8, R27, 0x4, R12 ;  /* 0x000000041b087825 */ /* 0x000fe200078e000c */
[----:B------:R-:W-:Y:S01]  /*ec50*/  IADD3 R27, PT, PT, R5, -0xd00, RZ ;  /* 0xfffff300051b7810 */ /* 0x000fe20007ffe0ff */
[----:B------:R1:W4:Y:S01]  /*ec60*/  LDG.E.CONSTANT R6, desc[UR6][R22.64] ;  /* 0x0000000616067981 */ /* 0x000322000c1e9900 */
[----:B---3--:R-:W-:-:S03]  /*ec70*/  IADD3 R19, PT, PT, R26, R19, R25 ;  /* 0x000000131a137210 */ /* 0x008fc60007ffe019 */
[----:B------:R3:W4:Y:S01]  /*ec80*/  LDG.E.CONSTANT R21, desc[UR6][R8.64] ;  /* 0x0000000608157981 */ /* 0x000722000c1e9900 */
[----:B------:R-:W-:Y:S01]  /*ec90*/  IMAD.WIDE.U32 R26, R27, 0x4, R12 ;  /* 0x000000041b1a7825 */ /* 0x000fe200078e000c */
[----:B-----5:R-:W-:-:S03]  /*eca0*/  IADD3 R15, PT, PT, R15, R14, R19 ;  /* 0x0000000e0f0f7210 */ /* 0x020fc60007ffe013 */
[--C-:B0-----:R-:W-:Y:S01]  /*ecb0*/  IMAD.WIDE.U32 R16, R33, 0x4, R12.reuse ;  /* 0x0000000421107825 */ /* 0x101fe200078e000c */
[----:B------:R-:W-:Y:S01]  /*ecc0*/  IADD3 R19, PT, PT, R5, -0x900, RZ ;  /* 0xfffff70005137810 */ /* 0x000fe20007ffe0ff */
[----:B------:R0:W5:Y:S02]  /*ecd0*/  LDG.E.CONSTANT R26, desc[UR6][R26.64] ;  /* 0x000000061a1a7981 */ /* 0x000164000c1e9900 */
[--C-:B-1----:R-:W-:Y:S02]  /*ece0*/  IMAD.WIDE.U32 R22, R35, 0x4, R12.reuse ;  /* 0x0000000423167825 */ /* 0x102fe400078e000c */
[----:B------:R1:W5:Y:S02]  /*ecf0*/  LDG.E.CONSTANT R25, desc[UR6][R28.64] ;  /* 0x000000061c197981 */ /* 0x000364000c1e9900 */
[----:B---3--:R-:W-:Y:S01]  /*ed00*/  IMAD.WIDE.U32 R8, R31, 0x4, R12 ;  /* 0x000000041f087825 */ /* 0x008fe200078e000c */
[C---:B------:R-:W-:Y:S01]  /*ed10*/  IADD3 R31, PT, PT, R5.reuse, -0x700, RZ ;  /* 0xfffff900051f7810 */ /* 0x040fe20007ffe0ff */
[----:B------:R3:W5:Y:S02]  /*ed20*/  LDG.E.CONSTANT R14, desc[UR6][R16.64] ;  /* 0x00000006100e7981 */ /* 0x000764000c1e9900 */
[C---:B0-----:R-:W-:Y:S01]  /*ed30*/  VIADD R27, R5.reuse, 0xfffffa00 ;  /* 0xfffffa00051b7836 */ /* 0x041fe20000000000 */
[----:B------:R-:W-:Y:S01]  /*ed40*/  IADD3 R33, PT, PT, R5, -0x800, RZ ;  /* 0xfffff80005217810 */ /* 0x000fe20007ffe0ff */
[----:B------:R-:W5:Y:S01]  /*ed50*/  LDG.E.CONSTANT R23, desc[UR6][R22.64] ;  /* 0x0000000616177981 */ /* 0x000f62000c1e9900 */
[----:B------:R-:W-:Y:S01]  /*ed60*/  IADD3 R30, PT, PT, R11, R10, R15 ;  /* 0x0000000a0b1e7210 */ /* 0x000fe20007ffe00f */
[----:B-1----:R-:W-:-:S02]  /*ed70*/  IMAD.WIDE.U32 R28, R19, 0x4, R12 ;  /* 0x00000004131c7825 */ /* 0x002fc400078e000c */
[----:B------:R0:W5:Y:S02]  /*ed80*/  LDG.E.CONSTANT R19, desc[UR6][R8.64] ;  /* 0x0000000608137981 */ /* 0x000164000c1e9900 */
[--C-:B------:R-:W-:Y:S02]  /*ed90*/  IMAD.WIDE.U32 R10, R31, 0x4, R12.reuse ;  /* 0x000000041f0a7825 */ /* 0x100fe400078e000c */
[----:B------:R1:W5:Y:S02]  /*eda0*/  LDG.E.CONSTANT R28, desc[UR6][R28.64] ;  /* 0x000000061c1c7981 */ /* 0x000364000c1e9900 */
[--C-:B---3--:R-:W-:Y:S02]  /*edb0*/  IMAD.WIDE.U32 R16, R33, 0x4, R12.reuse ;  /* 0x0000000421107825 */ /* 0x108fe400078e000c */
[----:B------:R3:W5:Y:S02]  /*edc0*/  LDG.E.CONSTANT R22, desc[UR6][R10.64] ;  /* 0x000000060a167981 */ /* 0x000764000c1e9900 */
[----:B0-----:R-:W-:Y:S01]  /*edd0*/  IMAD.WIDE.U32 R8, R27, 0x4, R12 ;  /* 0x000000041b087825 */ /* 0x001fe200078e000c */
[C---:B------:R-:W-:Y:S01]  /*ede0*/  IADD3 R27, PT, PT, R5.reuse, -0x500, RZ ;  /* 0xfffffb00051b7810 */ /* 0x040fe20007ffe0ff */
[----:B------:R0:W5:Y:S01]  /*edf0*/  LDG.E.CONSTANT R15, desc[UR6][R16.64] ;  /* 0x00000006100f7981 */ /* 0x000162000c1e9900 */
[----:B-1----:R-:W-:-:S03]  /*ee00*/  IADD3 R29, PT, PT, R5, -0x300, RZ ;  /* 0xfffffd00051d7810 */ /* 0x002fc60007ffe0ff */
[----:B------:R-:W5:Y:S01]  /*ee10*/  LDG.E.CONSTANT R8, desc[UR6][R8.64] ;  /* 0x0000000608087981 */ /* 0x000f62000c1e9900 */
[----:B---3--:R-:W-:Y:S01]  /*ee20*/  IMAD.WIDE.U32 R10, R27, 0x4, R12 ;  /* 0x000000041b0a7825 */ /* 0x008fe200078e000c */
[----:B------:R-:W-:-:S05]  /*ee30*/  IADD3 R27, PT, PT, R5, -0x400, RZ ;  /* 0xfffffc00051b7810 */ /* 0x000fca0007ffe0ff */
[----:B0-----:R-:W-:Y:S01]  /*ee40*/  IMAD.WIDE.U32 R16, R27, 0x4, R12 ;  /* 0x000000041b107825 */ /* 0x001fe200078e000c */
[----:B------:R0:W3:Y:S01]  /*ee50*/  LDG.E.CONSTANT R9, desc[UR6][R10.64] ;  /* 0x000000060a097981 */ /* 0x0000e2000c1e9900 */
[----:B------:R-:W-:-:S04]  /*ee60*/  IADD3 R7, PT, PT, R18, R7, R30 ;  /* 0x0000000712077210 */ /* 0x000fc80007ffe01e */
[----:B------:R-:W3:Y:S01]  /*ee70*/  LDG.E.CONSTANT R17, desc[UR6][R16.64] ;  /* 0x0000000610117981 */ /* 0x000ee2000c1e9900 */
[----:B0-----:R-:W-:-:S05]  /*ee80*/  IMAD.WIDE.U32 R10, R29, 0x4, R12 ;  /* 0x000000041d0a7825 */ /* 0x001fca00078e000c */
[----:B------:R0:W3:Y:S01]  /*ee90*/  LDG.E.CONSTANT R18, desc[UR6][R10.64] ;  /* 0x000000060a127981 */ /* 0x0000e2000c1e9900 */
[C---:B------:R-:W-:Y:S01]  /*eea0*/  VIADD R29, R5.reuse, 0xfffffe00 ;  /* 0xfffffe00051d7836 */ /* 0x040fe20000000000 */
[C---:B------:R-:W-:Y:S01]  /*eeb0*/  IADD3 R31, PT, PT, R5.reuse, -0x100, RZ ;  /* 0xffffff00051f7810 */ /* 0x040fe20007ffe0ff */
[----:B0-----:R-:W-:Y:S01]  /*eec0*/  IMAD.WIDE.U32 R10, R5, 0x4, R12 ;  /* 0x00000004050a7825 */ /* 0x001fe200078e000c */
[----:B--2---:R-:W-:-:S04]  /*eed0*/  IADD3 R7, PT, PT, R24, R20, R7 ;  /* 0x0000001418077210 */ /* 0x004fc80007ffe007 */
[----:B----4-:R-:W-:Y:S01]  /*eee0*/  IADD3 R27, PT, PT, R21, R6, R7 ;  /* 0x00000006151b7210 */ /* 0x010fe20007ffe007 */
[----:B------:R-:W-:Y:S01]  /*eef0*/  IMAD.WIDE.U32 R20, R29, 0x4, R12 ;  /* 0x000000041d147825 */ /* 0x000fe200078e000c */
[----:B------:R-:W-:-:S04]  /*ef00*/  IADD3 R29, PT, PT, R5, 0x100, RZ ;  /* 0x00000100051d7810 */ /* 0x000fc80007ffe0ff */
[----:B------:R0:W2:Y:S01]  /*ef10*/  LDG.E.CONSTANT R24, desc[UR6][R20.64] ;  /* 0x0000000614187981 */ /* 0x0000a2000c1e9900 */
[----:B------:R-:W-:Y:S01]  /*ef20*/  IMAD.WIDE.U32 R6, R31, 0x4, R12 ;  /* 0x000000041f067825 */ /* 0x000fe200078e000c */
[----:B-----5:R-:W-:-:S03]  /*ef30*/  IADD3 R25, PT, PT, R26, R25, R27 ;  /* 0x000000191a197210 */ /* 0x020fc60007ffe01b */
[----:B0-----:R-:W-:Y:S01]  /*ef40*/  IMAD.WIDE.U32 R20, R29, 0x4, R12 ;  /* 0x000000041d147825 */ /* 0x001fe200078e000c */
[----:B------:R-:W-:Y:S01]  /*ef50*/  IADD3 R29, PT, PT, R5, 0x200, RZ ;  /* 0x00000200051d7810 */ /* 0x000fe20007ffe0ff */
[----:B------:R0:W4:Y:S01]  /*ef60*/  LDG.E.CONSTANT R27, desc[UR6][R10.64] ;  /* 0x000000060a1b7981 */ /* 0x000122000c1e9900 */
[----:B------:R-:W-:Y:S01]  /*ef70*/  IADD3 R23, PT, PT, R23, R14, R25 ;  /* 0x0000000e17177210 */ /* 0x000fe20007ffe019 */
[----:B------:R-:W-:Y:S02]  /*ef80*/  VIADD R31, R5, 0x300 ;  /* 0x00000300051f7836 */ /* 0x000fe40000000000 */
[----:B------:R1:W2:Y:S04]  /*ef90*/  LDG.E.CONSTANT R16, desc[UR6][R6.64] ;  /* 0x0000000606107981 */ /* 0x0002a8000c1e9900 */
[----:B------:R5:W4:Y:S01]  /*efa0*/  LDG.E.CONSTANT R26, desc[UR6][R20.64] ;  /* 0x00000006141a7981 */ /* 0x000b22000c1e9900 */
[----:B0-----:R-:W-:Y:S01]  /*efb0*/  IMAD.WIDE.U32 R10, R29, 0x4, R12 ;  /* 0x000000041d0a7825 */ /* 0x001fe200078e000c */
[----:B------:R-:W-:-:S02]  /*efc0*/  IADD3 R29, PT, PT, R5, 0x400, RZ ;  /* 0x00000400051d7810 */ /* 0x000fc40007ffe0ff */
[----:B------:R-:W-:Y:S02]  /*efd0*/  IADD3 R19, PT, PT, R28, R19, R23 ;  /* 0x000000131c137210 */ /* 0x000fe40007ffe017 */
[----:B------:R-:W-:Y:S01]  /*efe0*/  IADD3 R23, PT, PT, R5, 0x500, RZ ;  /* 0x0000050005177810 */ /* 0x000fe20007ffe0ff */
[----:B-1----:R-:W-:Y:S01]  /*eff0*/  IMAD.WIDE.U32 R6, R29, 0x4, R12 ;  /* 0x000000041d067825 */ /* 0x002fe200078e000c */
[----:B------:R-:W-:Y:S01]  /*f000*/  IADD3 R19, PT, PT, R22, R15, R19 ;  /* 0x0000000f16137210 */ /* 0x000fe20007ffe013 */
[----:B------:R-:W4:Y:S02]  /*f010*/  LDG.E.CONSTANT R14, desc[UR6][R10.64] ;  /* 0x000000060a0e7981 */ /* 0x000f24000c1e9900 */
[----:B-----5:R-:W-:Y:S01]  /*f020*/  IMAD.WIDE.U32 R20, R31, 0x4, R12 ;  /* 0x000000041f147825 */ /* 0x020fe200078e000c */
[----:B------:R-:W-:-:S03]  /*f030*/  IADD3 R31, PT, PT, R5, 0x600, RZ ;  /* 0x00000600051f7810 */ /* 0x000fc60007ffe0ff */
[----:B------:R-:W-:Y:S01]  /*f040*/  VIADD R29, R5, 0x700 ;  /* 0x00000700051d7836 */ /* 0x000fe20000000000 */
[----:B------:R0:W5:Y:S04]  /*f050*/  LDG.E.CONSTANT R25, desc[UR6][R20.64] ;  /* 0x0000000614197981 */ /* 0x000168000c1e9900 */
[----:B------:R1:W5:Y:S01]  /*f060*/  LDG.E.CONSTANT R10, desc[UR6][R6.64] ;  /* 0x00000006060a7981 */ /* 0x000362000c1e9900 */
[----:B---3--:R-:W-:Y:S02]  /*f070*/  IADD3 R8, PT, PT, R9, R8, R19 ;  /* 0x0000000809087210 */ /* 0x008fe40007ffe013 */
[C---:B------:R-:W-:Y:S02]  /*f080*/  IADD3 R19, PT, PT, R5.reuse, 0x900, RZ ;  /* 0x0000090005137810 */ /* 0x040fe40007ffe0ff */
[----:B0-----:R-:W-:Y:S01]  /*f090*/  IADD3 R21, PT, PT, R5, 0x800, RZ ;  /* 0x0000080005157810 */ /* 0x001fe20007ffe0ff */
[----:B-1----:R-:W-:-:S04]  /*f0a0*/  IMAD.WIDE.U32 R6, R23, 0x4, R12 ;  /* 0x0000000417067825 */ /* 0x002fc800078e000c */
[--C-:B------:R-:W-:Y:S01]  /*f0b0*/  IMAD.WIDE.U32 R22, R31, 0x4, R12.reuse ;  /* 0x000000041f167825 */ /* 0x100fe200078e000c */
[----:B------:R0:W3:Y:S03]  /*f0c0*/  LDG.E.CONSTANT R15, desc[UR6][R6.64] ;  /* 0x00000006060f7981 */ /* 0x0000e6000c1e9900 */
[----:B------:R-:W-:Y:S01]  /*f0d0*/  IMAD.WIDE.U32 R28, R29, 0x4, R12 ;  /* 0x000000041d1c7825 */ /* 0x000fe200078e000c */
[----:B------:R-:W-:Y:S01]  /*f0e0*/  IADD3 R17, PT, PT, R18, R17, R8 ;  /* 0x0000001112117210 */ /* 0x000fe20007ffe008 */
[----:B------:R-:W3:Y:S01]  /*f0f0*/  LDG.E.CONSTANT R22, desc[UR6][R22.64] ;  /* 0x0000000616167981 */ /* 0x000ee2000c1e9900 */
[----:B------:R-:W-:Y:S01]  /*f100*/  IADD3 R9, PT, PT, R5, 0xa00, RZ ;  /* 0x00000a0005097810 */ /* 0x000fe20007ffe0ff */
[--C-:B------:R-:W-:Y:S02]  /*f110*/  IMAD.WIDE.U32 R20, R21, 0x4, R12.reuse ;  /* 0x0000000415147825 */ /* 0x100fe400078e000c */
[----:B------:R1:W3:Y:S02]  /*f120*/  LDG.E.CONSTANT R11, desc[UR6][R28.64] ;  /* 0x000000061c0b7981 */ /* 0x0002e4000c1e9900 */
[----:B------:R-:W-:-:S04]  /*f130*/  IMAD.WIDE.U32 R18, R19, 0x4, R12 ;  /* 0x0000000413127825 */ /* 0x000fc800078e000c */
[C---:B------:R-:W-:Y:S01]  /*f140*/  VIADD R31, R5.reuse, 0xb00 ;  /* 0x00000b00051f7836 */ /* 0x040fe20000000000 */
[----:B0-----:R-:W-:Y:S01]  /*f150*/  IADD3 R7, PT, PT, R5, 0xc00, RZ ;  /* 0x00000c0005077810 */ /* 0x001fe20007ffe0ff */
[--C-:B------:R-:W-:Y:S01]  /*f160*/  IMAD.WIDE.U32 R8, R9, 0x4, R12.reuse ;  /* 0x0000000409087825 */ /* 0x100fe200078e000c */
[----:B------:R-:W3:Y:S03]  /*f170*/  LDG.E.CONSTANT R20, desc[UR6][R20.64] ;  /* 0x0000000614147981 */ /* 0x000ee6000c1e9900 */
[--C-:B-1----:R-:W-:Y:S01]  /*f180*/  IMAD.WIDE.U32 R28, R31, 0x4, R12.reuse ;  /* 0x000000041f1c7825 */ /* 0x102fe200078e000c */
[----:B------:R-:W3:Y:S01]  /*f190*/  LDG.E.CONSTANT R19, desc[UR6][R18.64] ;  /* 0x0000000612137981 */ /* 0x000ee2000c1e9900 */
[----:B------:R-:W-:Y:S02]  /*f1a0*/  IADD3 R31, PT, PT, R5, 0xd00, RZ ;  /* 0x00000d00051f7810 */ /* 0x000fe40007ffe0ff */
[--C-:B------:R-:W-:Y:S01]  /*f1b0*/  IMAD.WIDE.U32 R6, R7, 0x4, R12.reuse ;  /* 0x0000000407067825 */ /* 0x100fe200078e000c */
[----:B------:R-:W3:Y:S05]  /*f1c0*/  LDG.E.CONSTANT R23, desc[UR6][R28.64] ;  /* 0x000000061c177981 */ /* 0x000eea000c1e9900 */
[----:B------:R-:W3:Y:S04]  /*f1d0*/  LDG.E.CONSTANT R6, desc[UR6][R6.64] ;  /* 0x0000000606067981 */ /* 0x000ee8000c1e9900 */
[----:B------:R0:W3:Y:S02]  /*f1e0*/  LDG.E.CONSTANT R18, desc[UR6][R8.64] ;  /* 0x0000000608127981 */ /* 0x0000e4000c1e9900 */
[----:B0-----:R-:W-:-:S05]  /*f1f0*/  IMAD.WIDE.U32 R8, R31, 0x4, R12 ;  /* 0x000000041f087825 */ /* 0x001fca00078e000c */
[----:B------:R0:W3:Y:S01]  /*f200*/  LDG.E.CONSTANT R21, desc[UR6][R8.64] ;  /* 0x0000000608157981 */ /* 0x0000e2000c1e9900 */
[----:B------:R-:W-:-:S05]  /*f210*/  IADD3 R31, PT, PT, R5, 0xe00, RZ ;  /* 0x00000e00051f7810 */ /* 0x000fca0007ffe0ff */
[----:B------:R-:W-:Y:S01]  /*f220*/  IMAD.WIDE.U32 R30, R31, 0x4, R12 ;  /* 0x000000041f1e7825 */ /* 0x000fe200078e000c */
[----:B0-----:R-:W-:-:S04]  /*f230*/  IADD3 R9, PT, PT, R5, 0x1100, RZ ;  /* 0x0000110005097810 */ /* 0x001fc80007ffe0ff */
[----:B------:R0:W3:Y:S01]  /*f240*/  LDG.E.CONSTANT R7, desc[UR6][R30.64] ;  /* 0x000000061e077981 */ /* 0x0000e2000c1e9900 */
[----:B------:R-:W-:Y:S01]  /*f250*/  IMAD.WIDE.U32 R8, R9, 0x4, R12 ;  /* 0x0000000409087825 */ /* 0x000fe200078e000c */
[C---:B------:R-:W-:Y:S02]  /*f260*/  IADD3 R33, PT, PT, R5.reuse, 0x1400, RZ ;  /* 0x0000140005217810 */ /* 0x040fe40007ffe0ff */
[C---:B0-----:R-:W-:Y:S01]  /*f270*/  IADD3 R31, PT, PT, R5.reuse, 0x1500, RZ ;  /* 0x00001500051f7810 */ /* 0x041fe20007ffe0ff */
[----:B------:R-:W-:Y:S01]  /*f280*/  VIADD R35, R5, 0x1700 ;  /* 0x0000170005237836 */ /* 0x000fe20000000000 */
[----:B--2---:R-:W-:-:S04]  /*f290*/  IADD3 R16, PT, PT, R16, R24, R17 ;  /* 0x0000001810107210 */ /* 0x004fc80007ffe011 */
[----:B----4-:R-:W-:Y:S01]  /*f2a0*/  IADD3 R16, PT, PT, R26, R27, R16 ;  /* 0x0000001b1a107210 */ /* 0x010fe20007ffe010 */
[C---:B------:R-:W-:Y:S01]  /*f2b0*/  VIADD R27, R5.reuse, 0xf00 ;  /* 0x00000f00051b7836 */ /* 0x040fe20000000000 */
[----:B------:R-:W-:-:S03]  /*f2c0*/  IADD3 R17, PT, PT, R5, 0x1000, RZ ;  /* 0x0000100005117810 */ /* 0x000fc60007ffe0ff */
[----:B------:R-:W-:-:S05]  /*f2d0*/  IMAD.WIDE.U32 R26, R27, 0x4, R12 ;  /* 0x000000041b1a7825 */ /* 0x000fca00078e000c */
[----:B------:R-:W2:Y:S01]  /*f2e0*/  LDG.E.CONSTANT R29, desc[UR6][R26.64] ;  /* 0x000000061a1d7981 */ /* 0x000ea2000c1e9900 */
[----:B-----5:R-:W-:Y:S01]  /*f2f0*/  IADD3 R14, PT, PT, R25, R14, R16 ;  /* 0x0000000e190e7210 */ /* 0x020fe20007ffe010 */
[--C-:B------:R-:W-:Y:S01]  /*f300*/  IMAD.WIDE.U32 R24, R17, 0x4, R12.reuse ;  /* 0x0000000411187825 */ /* 0x100fe200078e000c */
[----:B------:R-:W-:Y:S01]  /*f310*/  IADD3 R17, PT, PT, R5, 0x1200, RZ ;  /* 0x0000120005117810 */ /* 0x000fe20007ffe0ff */
[----:B------:R0:W4:Y:S04]  /*f320*/  LDG.E.CONSTANT R27, desc[UR6][R8.64] ;  /* 0x00000006081b7981 */ /* 0x000128000c1e9900 */
[----:B------:R-:W-:Y:S01]  /*f330*/  IMAD.WIDE.U32 R16, R17, 0x4, R12 ;  /* 0x0000000411107825 */ /* 0x000fe200078e000c */
[----:B------:R-:W4:Y:S04]  /*f340*/  LDG.E.CONSTANT R28, desc[UR6][R24.64] ;  /* 0x00000006181c7981 */ /* 0x000f28000c1e9900 */
[----:B------:R1:W5:Y:S01]  /*f350*/  LDG.E.CONSTANT R26, desc[UR6][R16.64] ;  /* 0x00000006101a7981 */ /* 0x000362000c1e9900 */
[----:B---3--:R-:W-:Y:S01]  /*f360*/  IADD3 R10, PT, PT, R15, R10, R14 ;  /* 0x0000000a0f0a7210 */ /* 0x008fe20007ffe00e */
[----:B------:R-:W-:-:S02]  /*f370*/  VIADD R15, R5, 0x1300 ;  /* 0x00001300050f7836 */ /* 0x000fc40000000000 */
[----:B0-----:R-:W-:Y:S01]  /*f380*/  IMAD.WIDE.U32 R8, R31, 0x4, R12 ;  /* 0x000000041f087825 */ /* 0x001fe200078e000c */
[----:B------:R-:W-:Y:S02]  /*f390*/  IADD3 R31, PT, PT, R5, 0x1800, RZ ;  /* 0x00001800051f7810 */ /* 0x000fe40007ffe0ff */
[----:B------:R-:W-:Y:S01]  /*f3a0*/  IADD3 R22, PT, PT, R11, R22, R10 ;  /* 0x000000160b167210 */ /* 0x000fe20007ffe00a */
[----:B------:R-:W-:-:S04]  /*f3b0*/  IMAD.WIDE.U32 R14, R15, 0x4, R12 ;  /* 0x000000040f0e7825 */ /* 0x000fc800078e000c */
[----:B------:R-:W-:Y:S01]  /*f3c0*/  IMAD.WIDE.U32 R10, R33, 0x4, R12 ;  /* 0x00000004210a7825 */ /* 0x000fe200078e000c */
[C---:B------:R-:W-:Y:S01]  /*f3d0*/  IADD3 R33, PT, PT, R5.reuse, 0x1600, RZ ;  /* 0x0000160005217810 */ /* 0x040fe20007ffe0ff */
[----:B------:R0:W5:Y:S01]  /*f3e0*/  LDG.E.CONSTANT R25, desc[UR6][R14.64] ;  /* 0x000000060e197981 */ /* 0x000162000c1e9900 */
[----:B-1----:R-:W-:-:S03]  /*f3f0*/  IADD3 R17, PT, PT, R5, 0x1a00, RZ ;  /* 0x00001a0005117810 */ /* 0x002fc60007ffe0ff */
[----:B------:R1:W3:Y:S01]  /*f400*/  LDG.E.CONSTANT R24, desc[UR6][R10.64] ;  /* 0x000000060a187981 */ /* 0x0002e2000c1e9900 */
[----:B------:R-:W-:-:S03]  /*f410*/  IADD3 R20, PT, PT, R19, R20, R22 ;  /* 0x0000001413147210 */ /* 0x000fc60007ffe016 */
[----:B------:R-:W3:Y:S01]  /*f420*/  LDG.E.CONSTANT R19, desc[UR6][R8.64] ;  /* 0x0000000608137981 */ /* 0x000ee2000c1e9900 */
[----:B0-----:R-:W-:-:S04]  /*f430*/  IMAD.WIDE.U32 R14, R33, 0x4, R12 ;  /* 0x00000004210e7825 */ /* 0x001fc800078e000c */
[----:B-1----:R-:W-:Y:S01]  /*f440*/  IMAD.WIDE.U32 R10, R35, 0x4, R12 ;  /* 0x00000004230a7825 */ /* 0x002fe200078e000c */
[----:B------:R-:W-:-:S03]  /*f450*/  IADD3 R20, PT, PT, R23, R18, R20 ;  /* 0x0000001217147210 */ /* 0x000fc60007ffe014 */
[--C-:B------:R-:W-:Y:S01]  /*f460*/  IMAD.WIDE.U32 R22, R31, 0x4, R12.reuse ;  /* 0x000000041f167825 */ /* 0x100fe200078e000c */
[C---:B------:R-:W-:Y:S01]  /*f470*/  IADD3 R31, PT, PT, R5.reuse, 0x1900, RZ ;  /* 0x00001900051f7810 */ /* 0x040fe20007ffe0ff */
[----:B------:R0:W3:Y:S01]  /*f480*/  LDG.E.CONSTANT R18, desc[UR6][R14.64] ;  /* 0x000000060e127981 */ /* 0x0000e2000c1e9900 */
[----:B------:R-:W-:Y:S01]  /*f490*/  IADD3 R33, PT, PT, R5, 0x1c00, RZ ;  /* 0x00001c0005217810 */ /* 0x000fe20007ffe0ff */
[----:B------:R-:W-:Y:S02]  /*f4a0*/  IMAD.WIDE.U32 R16, R17, 0x4, R12 ;  /* 0x0000000411107825 */ /* 0x000fe400078e000c */
[----:B------:R-:W3:Y:S04]  /*f4b0*/  LDG.E.CONSTANT R11, desc[UR6][R10.64] ;  /* 0x000000060a0b7981 */ /* 0x000ee8000c1e9900 */
[----:B------:R-:W3:Y:S01]  /*f4c0*/  LDG.E.CONSTANT R8, desc[UR6][R16.64] ;  /* 0x0000000610087981 */ /* 0x000ee2000c1e9900 */
[----:B------:R-:W-:Y:S01]  /*f4d0*/  IADD3 R6, PT, PT, R21, R6, R20 ;  /* 0x0000000615067210 */ /* 0x000fe20007ffe014 */
[----:B------:R-:W-:-:S02]  /*f4e0*/  IMAD.WIDE.U32 R20, R31, 0x4, R12 ;  /* 0x000000041f147825 */ /* 0x000fc400078e000c */
[----:B------:R1:W3:Y:S02]  /*f4f0*/  LDG.E.CONSTANT R10, desc[UR6][R22.64] ;  /* 0x00000006160a7981 */ /* 0x0002e4000c1e9900 */
[----:B------:R-:W-:Y:S02]  /*f500*/  VIADD R31, R5, 0x1b00 ;  /* 0x00001b00051f7836 */ /* 0x000fe40000000000 */
[----:B------:R1:W3:Y:S02]  /*f510*/  LDG.E.CONSTANT R9, desc[UR6][R20.64] ;  /* 0x0000000614097981 */ /* 0x0002e4000c1e9900 */
[--C-:B0-----:R-:W-:Y:S01]  /*f520*/  IMAD.WIDE.U32 R14, R31, 0x4, R12.reuse ;  /* 0x000000041f0e7825 */ /* 0x101fe200078e000c */
[C---:B------:R-:W-:Y:S02]  /*f530*/  IADD3 R31, PT, PT, R5.reuse, 0x1d00, RZ ;  /* 0x00001d00051f7810 */ /* 0x040fe40007ffe0ff */
[----:B-1----:R-:W-:Y:S01]  /*f540*/  IADD3 R23, PT, PT, R5, 0x1e00, RZ ;  /* 0x00001e0005177810 */ /* 0x002fe20007ffe0ff */
[----:B------:R-:W-:-:S02]  /*f550*/  IMAD.WIDE.U32 R16, R33, 0x4, R12 ;  /* 0x0000000421107825 */ /* 0x000fc400078e000c */
[----:B------:R-:W3:Y:S02]  /*f560*/  LDG.E.CONSTANT R15, desc[UR6][R14.64] ;  /* 0x000000060e0f7981 */ /* 0x000ee4000c1e9900 */
[----:B------:R-:W-:Y:S02]  /*f570*/  VIADD R33, R5, 0x1f00 ;  /* 0x00001f0005217836 */ /* 0x000fe40000000000 */
[--C-:B------:R-:W-:Y:S01]  /*f580*/  IMAD.WIDE.U32 R20, R31, 0x4, R12.reuse ;  /* 0x000000041f147825 */ /* 0x100fe200078e000c */
[----:B------:R-:W3:Y:S03]  /*f590*/  LDG.E.CONSTANT R30, desc[UR6][R16.64] ;  /* 0x00000006101e7981 */ /* 0x000ee6000c1e9900 */
[--C-:B------:R-:W-:Y:S01]  /*f5a0*/  IMAD.WIDE.U32 R22, R23, 0x4, R12.reuse ;  /* 0x0000000417167825 */ /* 0x100fe200078e000c */
[----:B------:R-:W3:Y:S03]  /*f5b0*/  LDG.E.CONSTANT R31, desc[UR6][R20.64] ;  /* 0x00000006141f7981 */ /* 0x000ee6000c1e9900 */
[----:B------:R-:W-:-:S02]  /*f5c0*/  IMAD.WIDE.U32 R12, R33, 0x4, R12 ;  /* 0x00000004210c7825 */ /* 0x000fc400078e000c */
[----:B------:R-:W3:Y:S04]  /*f5d0*/  LDG.E.CONSTANT R22, desc[UR6][R22.64] ;  /* 0x0000000616167981 */ /* 0x000ee8000c1e9900 */
[----:B------:R-:W3:Y:S01]  /*f5e0*/  LDG.E.CONSTANT R13, desc[UR6][R12.64] ;  /* 0x000000060c0d7981 */ /* 0x000ee2000c1e9900 */
[----:B------:R-:W-:-:S04]  /*f5f0*/  IADD3 R4, PT, PT, R4, 0x1, RZ ;  /* 0x0000000104047810 */ /* 0x000fc80007ffe0ff */
[----:B------:R-:W-:Y:S02]  /*f600*/  ISETP.NE.AND P3, PT, R4, RZ, PT ;  /* 0x000000ff0400720c */ /* 0x000fe40003f65270 */
[----:B------:R-:W-:Y:S02]  /*f610*/  IADD3 R5, PT, PT, R5, 0x4000, RZ ;  /* 0x0000400005057810 */ /* 0x000fe40007ffe0ff */
[----:B--2---:R-:W-:-:S04]  /*f620*/  IADD3 R6, PT, PT, R29, R7, R6 ;  /* 0x000000071d067210 */ /* 0x004fc80007ffe006 */
[----:B----4-:R-:W-:-:S04]  /*f630*/  IADD3 R6, PT, PT, R27, R28, R6 ;  /* 0x0000001c1b067210 */ /* 0x010fc80007ffe006 */
[----:B-----5:R-:W-:-:S04]  /*f640*/  IADD3 R6, PT, PT, R25, R26, R6 ;  /* 0x0000001a19067210 */ /* 0x020fc80007ffe006 */
[----:B---3--:R-:W-:-:S04]  /*f650*/  IADD3 R6, PT, PT, R19, R24, R6 ;  /* 0x0000001813067210 */ /* 0x008fc80007ffe006 */
[----:B------:R-:W-:-:S04]  /*f660*/  IADD3 R6, PT, PT, R11, R18, R6 ;  /* 0x000000120b067210 */ /* 0x000fc80007ffe006 */
[----:B------:R-:W-:-:S04]  /*f670*/  IADD3 R6, PT, PT, R9, R10, R6 ;  /* 0x0000000a09067210 */ /* 0x000fc80007ffe006 */
[----:B------:R-:W-:-:S04]  /*f680*/  IADD3 R6, PT, PT, R15, R8, R6 ;  /* 0x000000080f067210 */ /* 0x000fc80007ffe006 */
[----:B------:R-:W-:-:S04]  /*f690*/  IADD3 R6, PT, PT, R31, R30, R6 ;  /* 0x0000001e1f067210 */ /* 0x000fc80007ffe006 */
[----:B------:R-:W-:Y:S01]  /*f6a0*/  IADD3 R8, PT, PT, R13, R22, R6 ;  /* 0x000000160d087210 */ /* 0x000fe20007ffe006 */
[----:B------:R-:W-:Y:S06]  /*f6b0*/  @P3 BRA `(.L_x_252) ;  /* 0xfffffff000703947 */ /* 0x000fec000383ffff */
.L_x_251:
[----:B------:R-:W-:Y:S05]  /*f6c0*/  @!P0 BRA `(.L_x_253) ;  /* 0x0000000400c48947 */ /* 0x000fea0003800000 */
        /* <DEDUP_REMOVED lines=10> */
[----:B------:R-:W2:Y:S03]  /*f770*/  LDG.E.CONSTANT R25, desc[UR6][R6.64] ;  /* 0x0000000606197981 */ /* 0x000ea6000c1e9900 */
[--C-:B------:R-:W-:Y:S01]  /*f780*/  IMAD.WIDE.U32 R10, R11, 0x4, R12.reuse ;  /* 0x000000040b0a7825 */ /* 0x100fe200078e000c */
[----:B------:R-:W2:Y:S03]  /*f790*/  LDG.E.CONSTANT R9, desc[UR6][R4.64] ;  /* 0x0000000604097981 */ /* 0x000ea6000c1e9900 */
[--C-:B------:R-:W-:Y:S01]  /*f7a0*/  IMAD.WIDE.U32 R18, R19, 0x4, R12.reuse ;  /* 0x0000000413127825 */ /* 0x100fe200078e000c */
[----:B------:R-:W3:Y:S03]  /*f7b0*/  LDG.E.CONSTANT R16, desc[UR6][R10.64] ;  /* 0x000000060a107981 */ /* 0x000ee6000c1e9900 */
[--C-:B------:R-:W-:Y:S01]  /*f7c0*/  IMAD.WIDE.U32 R20, R21, 0x4, R12.reuse ;  /* 0x0000000415147825 */ /* 0x100fe200078e000c */
[----:B------:R0:W3:Y:S03]  /*f7d0*/  LDG.E.CONSTANT R17, desc[UR6][R18.64] ;  /* 0x0000000612117981 */ /* 0x0000e6000c1e9900 */
[--C-:B------:R-:W-:Y:S01]  /*f7e0*/  IMAD.WIDE.U32 R32, R33, 0x4, R12.reuse ;  /* 0x0000000421207825 */ /* 0x100fe200078e000c */
[C---:B------:R-:W-:Y:S01]  /*f7f0*/  IADD3 R29, PT, PT, R3.reuse, 0x800, RZ ;  /* 0x00000800031d7810 */ /* 0x040fe20007ffe0ff */
[----:B------:R1:W4:Y:S01]  /*f800*/  LDG.E.CONSTANT R15, desc[UR6][R20.64] ;  /* 0x00000006140f7981 */ /* 0x000322000c1e9900 */
[----:B------:R-:W-:Y:S01]  /*f810*/  IADD3 R23, PT, PT, R3, 0x900, RZ ;  /* 0x0000090003177810 */ /* 0x000fe20007ffe0ff */
[----:B------:R-:W-:-:S02]  /*f820*/  IMAD.WIDE.U32 R26, R27, 0x4, R12 ;  /* 0x000000041b1a7825 */ /* 0x000fc400078e000c */
[----:B------:R-:W4:Y:S02]  /*f830*/  LDG.E.CONSTANT R24, desc[UR6][R32.64] ;  /* 0x0000000620187981 */ /* 0x000f24000c1e9900 */
[--C-:B------:R-:W-:Y:S01]  /*f840*/  IMAD.WIDE.U32 R30, R31, 0x4, R12.reuse ;  /* 0x000000041f1e7825 */ /* 0x100fe200078e000c */
[----:B0-----:R-:W-:Y:S01]  /*f850*/  IADD3 R19, PT, PT, R3, 0xb00, RZ ;  /* 0x00000b0003137810 */ /* 0x001fe20007ffe0ff */
[----:B------:R-:W5:Y:S02]  /*f860*/  LDG.E.CONSTANT R11, desc[UR6][R26.64] ;  /* 0x000000061a0b7981 */ /* 0x000f64000c1e9900 */
[--C-:B------:R-:W-:Y:S02]  /*f870*/  IMAD.WIDE.U32 R28, R29, 0x4, R12.reuse ;  /* 0x000000041d1c7825 */ /* 0x100fe400078e000c */
[----:B------:R0:W5:Y:S02]  /*f880*/  LDG.E.CONSTANT R14, desc[UR6][R30.64] ;  /* 0x000000061e0e7981 */ /* 0x000164000c1e9900 */
[----:B------:R-:W-:-:S02]  /*f890*/  IMAD.WIDE.U32 R22, R23, 0x4, R12 ;  /* 0x0000000417167825 */ /* 0x000fc400078e000c */
[----:B------:R-:W5:Y:S02]  /*f8a0*/  LDG.E.CONSTANT R6, desc[UR6][R28.64] ;  /* 0x000000061c067981 */ /* 0x000f64000c1e9900 */
[----:B-1----:R-:W-:Y:S02]  /*f8b0*/  VIADD R21, R3, 0xa00 ;  /* 0x00000a0003157836 */ /* 0x002fe40000000000 */
[----:B------:R1:W5:Y:S01]  /*f8c0*/  LDG.E.CONSTANT R10, desc[UR6][R22.64] ;  /* 0x00000006160a7981 */ /* 0x000362000c1e9900 */
[----:B------:R-:W-:-:S04]  /*f8d0*/  IMAD.WIDE.U32 R18, R19, 0x4, R12 ;  /* 0x0000000413127825 */ /* 0x000fc800078e000c */
[--C-:B------:R-:W-:Y:S01]  /*f8e0*/  IMAD.WIDE.U32 R20, R21, 0x4, R12.reuse ;  /* 0x0000000415147825 */ /* 0x100fe200078e000c */
[----:B------:R1:W5:Y:S04]  /*f8f0*/  LDG.E.CONSTANT R7, desc[UR6][R18.64] ;  /* 0x0000000612077981 */ /* 0x000368000c1e9900 */
[----:B------:R1:W5:Y:S01]  /*f900*/  LDG.E.CONSTANT R4, desc[UR6][R20.64] ;  /* 0x0000000614047981 */ /* 0x000362000c1e9900 */
[C---:B0-----:R-:W-:Y:S02]  /*f910*/  IADD3 R31, PT, PT, R3.reuse, 0xd00, RZ ;  /* 0x00000d00031f7810 */ /* 0x041fe40007ffe0ff */
[C---:B------:R-:W-:Y:S02]  /*f920*/  IADD3 R27, PT, PT, R3.reuse, 0xc00, RZ ;  /* 0x00000c00031b7810 */ /* 0x040fe40007ffe0ff */
[----:B------:R-:W-:Y:S01]  /*f930*/  IADD3 R35, PT, PT, R3, 0xf00, RZ ;  /* 0x00000f0003237810 */ /* 0x000fe20007ffe0ff */
[----:B-1----:R-:W-:Y:S01]  /*f940*/  IMAD.WIDE.U32 R22, R31, 0x4, R12 ;  /* 0x000000041f167825 */ /* 0x002fe200078e000c */
[----:B------:R-:W-:-:S02]  /*f950*/  IADD3 R29, PT, PT, R3, 0x1000, RZ ;  /* 0x00001000031d7810 */ /* 0x000fc40007ffe0ff */
[----:B------:R-:W-:Y:S01]  /*f960*/  IADD3 R31, PT, PT, R3, 0x1100, RZ ;  /* 0x00001100031f7810 */ /* 0x000fe20007ffe0ff */
[----:B------:R-:W-:-:S04]  /*f970*/  IMAD.WIDE.U32 R26, R27, 0x4, R12 ;  /* 0x000000041b1a7825 */ /* 0x000fc800078e000c */
[----:B------:R-:W-:Y:S01]  /*f980*/  VIADD R33, R3, 0xe00 ;  /* 0x00000e0003217836 */ /* 0x000fe20000000000 */
[----:B------:R-:W5:Y:S01]  /*f990*/  LDG.E.CONSTANT R5, desc[UR6][R26.64] ;  /* 0x000000061a057981 */ /* 0x000f62000c1e9900 */
[----:B------:R-:W-:-:S03]  /*f9a0*/  IMAD.WIDE.U32 R18, R29, 0x4, R12 ;  /* 0x000000041d127825 */ /* 0x000fc600078e000c */
[----:B------:R0:W5:Y:S01]  /*f9b0*/  LDG.E.CONSTANT R29, desc[UR6][R22.64] ;  /* 0x00000006161d7981 */ /* 0x000162000c1e9900 */
[----:B------:R-:W-:-:S04]  /*f9c0*/  IMAD.WIDE.U32 R20, R33, 0x4, R12 ;  /* 0x0000000421147825 */ /* 0x000fc800078e000c */
[C---:B------:R-:W-:Y:S01]  /*f9d0*/  VIADD R33, R3.reuse, 0x1200 ;  /* 0x0000120003217836 */ /* 0x040fe20000000000 */
[----:B------:R1:W5:Y:S01]  /*f9e0*/  LDG.E.CONSTANT R28, desc[UR6][R20.64] ;  /* 0x00000006141c7981 */ /* 0x000362000c1e9900 */
[----:B------:R-:W-:Y:S02]  /*f9f0*/  IADD3 R37, PT, PT, R3, 0x1700, RZ ;  /* 0x0000170003257810 */ /* 0x000fe40007ffe0ff */
[----:B0-----:R-:W-:Y:S01]  /*fa00*/  IMAD.WIDE.U32 R22, R33, 0x4, R12 ;  /* 0x0000000421167825 */ /* 0x001fe200078e000c */
[----:B------:R-:W5:Y:S01]  /*fa10*/  LDG.E.CONSTANT R26, desc[UR6][R18.64] ;  /* 0x00000006121a7981 */ /* 0x000f62000c1e9900 */
[----:B--2---:R-:W-:Y:S02]  /*fa20*/  IADD3 R25, PT, PT, R25, R9, R8 ;  /* 0x0000000919197210 */ /* 0x004fe40007ffe008 */
[----:B------:R-:W-:Y:S01]  /*fa30*/  IMAD.WIDE.U32 R8, R35, 0x4, R12 ;  /* 0x0000000423087825 */ /* 0x000fe200078e000c */
[----:B------:R-:W-:-:S04]  /*fa40*/  IADD3 R35, PT, PT, R3, 0x1300, RZ ;  /* 0x0000130003237810 */ /* 0x000fc80007ffe0ff */
[----:B------:R0:W2:Y:S01]  /*fa50*/  LDG.E.CONSTANT R27, desc[UR6][R8.64] ;  /* 0x00000006081b7981 */ /* 0x0000a2000c1e9900 */
[----:B---3--:R-:W-:Y:S01]  /*fa60*/  IADD3 R30, PT, PT, R17, R16, R25 ;  /* 0x00000010111e7210 */ /* 0x008fe20007ffe019 */
[--C-:B------:R-:W-:Y:S01]  /*fa70*/  IMAD.WIDE.U32 R16, R31, 0x4, R12.reuse ;  /* 0x000000041f107825 */ /* 0x100fe200078e000c */
[C---:B------:R-:W-:Y:S02]  /*fa80*/  IADD3 R25, PT, PT, R3.reuse, 0x1400, RZ ;  /* 0x0000140003197810 */ /* 0x040fe40007ffe0ff */
[----:B------:R-:W-:Y:S01]  /*fa90*/  IADD3 R31, PT, PT, R3, 0x1500, RZ ;  /* 0x00001500031f7810 */ /* 0x000fe20007ffe0ff */
[----:B-1----:R-:W-:-:S04]  /*faa0*/  IMAD.WIDE.U32 R20, R35, 0x4, R12 ;  /* 0x0000000423147825 */ /* 0x002fc800078e000c */
[----:B0-----:R-:W-:Y:S01]  /*fab0*/  IMAD.WIDE.U32 R8, R25, 0x4, R12 ;  /* 0x0000000419087825 */ /* 0x001fe200078e000c */
[----:B----4-:R-:W-:Y:S01]  /*fac0*/  IADD3 R15, PT, PT, R24, R15, R30 ;  /* 0x0000000f180f7210 */ /* 0x010fe20007ffe01e */
[----:B------:R0:W3:Y:S02]  /*fad0*/  LDG.E.CONSTANT R25, desc[UR6][R16.64] ;  /* 0x0000000610197981 */ /* 0x0000e4000c1e9900 */
[----:B------:R-:W-:Y:S02]  /*fae0*/  VIADD R35, R3, 0x1600 ;  /* 0x0000160003237836 */ /* 0x000fe40000000000 */
[----:B------:R1:W4:Y:S01]  /*faf0*/  LDG.E.CONSTANT R19, desc[UR6][R20.64] ;  /* 0x0000000614137981 */ /* 0x000322000c1e9900 */
[----:B-----5:R-:W-:-:S03]  /*fb00*/  IADD3 R33, PT, PT, R14, R11, R15 ;  /* 0x0000000b0e217210 */ /* 0x020fc60007ffe00f */
[----:B------:R5:W4:Y:S01]  /*fb10*/  LDG.E.CONSTANT R24, desc[UR6][R22.64] ;  /* 0x0000000616187981 */ /* 0x000b22000c1e9900 */
[----:B0-----:R-:W-:Y:S01]  /*fb20*/  IMAD.WIDE.U32 R16, R31, 0x4, R12 ;  /* 0x000000041f107825 */ /* 0x001fe200078e000c */
[----:B------:R-:W-:Y:S02]  /*fb30*/  IADD3 R31, PT, PT, R3, 0x1800, RZ ;  /* 0x00001800031f7810 */ /* 0x000fe40007ffe0ff */
[----:B------:R-:W4:Y:S01]  /*fb40*/  LDG.E.CONSTANT R18, desc[UR6][R8.64] ;  /* 0x0000000608127981 */ /* 0x000f22000c1e9900 */
[----:B------:R-:W-:Y:S02]  /*fb50*/  IADD3 R6, PT, PT, R10, R6, R33 ;  /* 0x000000060a067210 */ /* 0x000fe40007ffe021 */
[----:B-1----:R-:W-:Y:S01]  /*fb60*/  IMAD.WIDE.U32 R20, R31, 0x4, R12 ;  /* 0x000000041f147825 */ /* 0x002fe200078e000c */
[C---:B------:R-:W-:Y:S01]  /*fb70*/  IADD3 R33, PT, PT, R3.reuse, 0x1900, RZ ;  /* 0x0000190003217810 */ /* 0x040fe20007ffe0ff */
[----:B------:R0:W4:Y:S02]  /*fb80*/  LDG.E.CONSTANT R11, desc[UR6][R16.64] ;  /* 0x00000006100b7981 */ /* 0x000124000c1e9900 */
[----:B------:R-:W-:-:S02]  /*fb90*/  VIADD R31, R3, 0x1a00 ;  /* 0x00001a00031f7836 */ /* 0x000fc40000000000 */
[----:B-----5:R-:W-:Y:S01]  /*fba0*/  IMAD.WIDE.U32 R22, R37, 0x4, R12 ;  /* 0x0000000425167825 */ /* 0x020fe200078e000c */
[----:B------:R-:W5:Y:S01]  /*fbb0*/  LDG.E.CONSTANT R8, desc[UR6][R20.64] ;  /* 0x0000000614087981 */ /* 0x000f62000c1e9900 */
[----:B------:R-:W-:Y:S02]  /*fbc0*/  IADD3 R4, PT, PT, R7, R4, R6 ;  /* 0x0000000407047210 */ /* 0x000fe40007ffe006 */
[--C-:B------:R-:W-:Y:S01]  /*fbd0*/  IMAD.WIDE.U32 R14, R35, 0x4, R12.reuse ;  /* 0x00000004230e7825 */ /* 0x100fe200078e000c */
[----:B------:R1:W5:Y:S03]  /*fbe0*/  LDG.E.CONSTANT R9, desc[UR6][R22.64] ;  /* 0x0000000616097981 */ /* 0x000366000c1e9900 */
[--C-:B0-----:R-:W-:Y:S01]  /*fbf0*/  IMAD.WIDE.U32 R16, R31, 0x4, R12.reuse ;  /* 0x000000041f107825 */ /* 0x101fe200078e000c */
[----:B------:R-:W-:Y:S01]  /*fc00*/  IADD3 R31, PT, PT, R3, 0x1b00, RZ ;  /* 0x00001b00031f7810 */ /* 0x000fe20007ffe0ff */
[----:B------:R0:W5:Y:S02]  /*fc10*/  LDG.E.CONSTANT R10, desc[UR6][R14.64] ;  /* 0x000000060e0a7981 */ /* 0x000164000c1e9900 */
[----:B------:R-:W-:Y:S01]  /*fc20*/  IMAD.WIDE.U32 R6, R33, 0x4, R12 ;  /* 0x0000000421067825 */ /* 0x000fe200078e000c */
[----:B-1----:R-:W-:-:S02]  /*fc30*/  IADD3 R23, PT, PT, R3, 0x1d00, RZ ;  /* 0x00001d0003177810 */ /* 0x002fc40007ffe0ff */
[----:B------:R-:W-:-:S03]  /*fc40*/  IADD3 R33, PT, PT, R3, 0x1c00, RZ ;  /* 0x00001c0003217810 */ /* 0x000fc60007ffe0ff */
[----:B------:R-:W5:Y:S01]  /*fc50*/  LDG.E.CONSTANT R7, desc[UR6][R6.64] ;  /* 0x0000000606077981 */ /* 0x000f62000c1e9900 */
[----:B0-----:R-:W-:Y:S01]  /*fc60*/  IMAD.WIDE.U32 R14, R31, 0x4, R12 ;  /* 0x000000041f0e7825 */ /* 0x001fe200078e000c */
[----:B------:R-:W-:-:S03]  /*fc70*/  IADD3 R31, PT, PT, R3, 0x1f00, RZ ;  /* 0x00001f00031f7810 */ /* 0x000fc60007ffe0ff */
[--C-:B------:R-:W-:Y:S02]  /*fc80*/  IMAD.WIDE.U32 R20, R23, 0x4, R12.reuse ;  /* 0x0000000417147825 */ /* 0x100fe400078e000c */
[----:B------:R-:W5:Y:S02]  /*fc90*/  LDG.E.CONSTANT R15, desc[UR6][R14.64] ;  /* 0x000000060e0f7981 */ /* 0x000f64000c1e9900 */
[----:B------:R-:W-:Y:S02]  /*fca0*/  VIADD R23, R3, 0x1e00 ;  /* 0x00001e0003177836 */ /* 0x000fe40000000000 */
[----:B------:R0:W5:Y:S02]  /*fcb0*/  LDG.E.CONSTANT R6, desc[UR6][R16.64] ;  /* 0x0000000610067981 */ /* 0x000164000c1e9900 */
[--C-:B------:R-:W-:Y:S02]  /*fcc0*/  IMAD.WIDE.U32 R22, R23, 0x4, R12.reuse ;  /* 0x0000000417167825 */ /* 0x100fe400078e000c */
[----:B------:R-:W5:Y:S04]  /*fcd0*/  LDG.E.CONSTANT R21, desc[UR6][R20.64] ;  /* 0x0000000614157981 */ /* 0x000f68000c1e9900 */
[----:B------:R-:W5:Y:S01]  /*fce0*/  LDG.E.CONSTANT R22, desc[UR6][R22.64] ;  /* 0x0000000616167981 */ /* 0x000f62000c1e9900 */
[----:B0-----:R-:W-:-:S04]  /*fcf0*/  IMAD.WIDE.U32 R16, R33, 0x4, R12 ;  /* 0x0000000421107825 */ /* 0x001fc800078e000c */
[----:B------:R-:W-:Y:S01]  /*fd00*/  IMAD.WIDE.U32 R12, R31, 0x4, R12 ;  /* 0x000000041f0c7825 */ /* 0x000fe200078e000c */
[----:B------:R-:W5:Y:S05]  /*fd10*/  LDG.E.CONSTANT R30, desc[UR6][R16.64] ;  /* 0x00000006101e7981 */ /* 0x000f6a000c1e9900 */
[----:B------:R-:W5:Y:S01]  /*fd20*/  LDG.E.CONSTANT R13, desc[UR6][R12.64] ;  /* 0x000000060c0d7981 */ /* 0x000f62000c1e9900 */
[----:B------:R-:W-:Y:S02]  /*fd30*/  IADD3 R4, PT, PT, R29, R5, R4 ;  /* 0x000000051d047210 */ /* 0x000fe40007ffe004 */
[----:B------:R-:W-:Y:S02]  /*fd40*/  IADD3 R3, PT, PT, R3, 0x2000, RZ ;  /* 0x0000200003037810 */ /* 0x000fe40007ffe0ff */
[----:B--2---:R-:W-:-:S04]  /*fd50*/  IADD3 R4, PT, PT, R27, R28, R4 ;  /* 0x0000001c1b047210 */ /* 0x004fc80007ffe004 */
[----:B---3--:R-:W-:-:S04]  /*fd60*/  IADD3 R4, PT, PT, R25, R26, R4 ;  /* 0x0000001a19047210 */ /* 0x008fc80007ffe004 */
[----:B----4-:R-:W-:-:S04]  /*fd70*/  IADD3 R4, PT, PT, R19, R24, R4 ;  /* 0x0000001813047210 */ /* 0x010fc80007ffe004 */
[----:B------:R-:W-:-:S04]  /*fd80*/  IADD3 R4, PT, PT, R11, R18, R4 ;  /* 0x000000120b047210 */ /* 0x000fc80007ffe004 */
[----:B-----5:R-:W-:-:S04]  /*fd90*/  IADD3 R4, PT, PT, R9, R10, R4 ;  /* 0x0000000a09047210 */ /* 0x020fc80007ffe004 */
[----:B------:R-:W-:-:S04]  /*fda0*/  IADD3 R4, PT, PT, R7, R8, R4 ;  /* 0x0000000807047210 */ /* 0x000fc80007ffe004 */
[----:B------:R-:W-:-:S04]  /*fdb0*/  IADD3 R4, PT, PT, R15, R6, R4 ;  /* 0x000000060f047210 */ /* 0x000fc80007ffe004 */
[----:B------:R-:W-:-:S04]  /*fdc0*/  IADD3 R4, PT, PT, R21, R30, R4 ;  /* 0x0000001e15047210 */ /* 0x000fc80007ffe004 */
[----:B------:R-:W-:-:S07]  /*fdd0*/  IADD3 R8, PT, PT, R13, R22, R4 ;  /* 0x000000160d087210 */ /* 0x000fce0007ffe004 */
.L_x_253:
[----:B------:R-:W-:Y:S05]  /*fde0*/  @!P1 BRA `(.L_x_254) ;  /* 0x0000000000e49947 */ /* 0x000fea0003800000 */
[----:B------:R-:W0:Y:S01]  /*fdf0*/  LDC.64 R12, c[0x0][0x380] ;  /* 0x0000e000ff0c7b82 */ /* 0x000e220000000a00 */
[C---:B------:R-:W-:Y:S01]  /*fe00*/  IADD3 R11, PT, PT, R3.reuse, 0x100, RZ ;  /* 0x00000100030b7810 */ /* 0x040fe20007ffe0ff */
[C---:B------:R-:W-:Y:S01]  /*fe10*/  VIADD R15, R3.reuse, 0x200 ;  /* 0x00000200030f7836 */ /* 0x040fe20000000000 */
[C---:B------:R-:W-:Y:S02]  /*fe20*/  IADD3 R17, PT, PT, R3.reuse, 0x300, RZ ;  /* 0x0000030003117810 */ /* 0x040fe40007ffe0ff */
        /* <DEDUP_REMOVED lines=9> */
[----:B------:R-:W2:Y:S03]  /*fec0*/  LDG.E.CONSTANT R5, desc[UR6][R18.64] ;  /* 0x0000000612057981 */ /* 0x000ea6000c1e9900 */
[--C-:B------:R-:W-:Y:S01]  /*fed0*/  IMAD.WIDE.U32 R16, R17, 0x4, R12.reuse ;  /* 0x0000000411107825 */ /* 0x100fe200078e000c */
[----:B------:R1:W3:Y:S03]  /*fee0*/  LDG.E.CONSTANT R6, desc[UR6][R14.64] ;  /* 0x000000060e067981 */ /* 0x0002e6000c1e9900 */
[--C-:B------:R-:W-:Y:S01]  /*fef0*/  IMAD.WIDE.U32 R24, R25, 0x4, R12.reuse ;  /* 0x0000000419187825 */ /* 0x100fe200078e000c */
[----:B------:R-:W3:Y:S03]  /*ff00*/  LDG.E.CONSTANT R7, desc[UR6][R16.64] ;  /* 0x0000000610077981 */ /* 0x000ee6000c1e9900 */
[--C-:B------:R-:W-:Y:S01]  /*ff10*/  IMAD.WIDE.U32 R20, R21, 0x4, R12.reuse ;  /* 0x0000000415147825 */ /* 0x100fe200078e000c */
[----:B0-----:R-:W-:Y:S01]  /*ff20*/  IADD3 R11, PT, PT, R3, 0x800, RZ ;  /* 0x00000800030b7810 */ /* 0x001fe20007ffe0ff */
[----:B------:R-:W4:Y:S02]  /*ff30*/  LDG.E.CONSTANT R10, desc[UR6][R24.64] ;  /* 0x00000006180a7981 */ /* 0x000f24000c1e9900 */
[----:B------:R-:W-:-:S02]  /*ff40*/  IMAD.WIDE.U32 R26, R27, 0x4, R12 ;  /* 0x000000041b1a7825 */ /* 0x000fc400078e000c */
[----:B------:R0:W4:Y:S02]  /*ff50*/  LDG.E.CONSTANT R9, desc[UR6][R20.64] ;  /* 0x0000000614097981 */ /* 0x000124000c1e9900 */
[--C-:B------:R-:W-:Y:S01]  /*ff60*/  IMAD.WIDE.U32 R30, R31, 0x4, R12.reuse ;  /* 0x000000041f1e7825 */ /* 0x100fe200078e000c */
[C---:B-1----:R-:W-:Y:S01]  /*ff70*/  IADD3 R15, PT, PT, R3.reuse, 0xc00, RZ ;  /* 0x00000c00030f7810 */ /* 0x042fe20007ffe0ff */
[----:B------:R-:W5:Y:S02]  /*ff80*/  LDG.E.CONSTANT R26, desc[UR6][R26.64] ;  /* 0x000000061a1a7981 */ /* 0x000f64000c1e9900 */
[----:B------:R-:W-:Y:S02]  /*ff90*/  VIADD R29, R3, 0xa00 ;  /* 0x00000a00031d7836 */ /* 0x000fe40000000000 */
[----:B------:R-:W-:Y:S01]  /*ffa0*/  IMAD.WIDE.U32 R22, R23, 0x4, R12 ;  /* 0x0000000417167825 */ /* 0x000fe200078e000c */
[----:B0-----:R-:W-:-:S03]  /*ffb0*/  IADD3 R21, PT, PT, R3, 0xb00, RZ ;  /* 0x00000b0003157810 */ /* 0x001fc60007ffe0ff */
[--C-:B------:R-:W-:Y:S01]  /*ffc0*/  IMAD.WIDE.U32 R18, R11, 0x4, R12.reuse ;  /* 0x000000040b127825 */ /* 0x100fe200078e000c */
[----:B------:R-:W-:Y:S01]  /*ffd0*/  IADD3 R17, PT, PT, R3, 0xd00, RZ ;  /* 0x00000d0003117810 */ /* 0x000fe20007ffe0ff */
[----:B------:R0:W5:Y:S02]  /*ffe0*/  LDG.E.CONSTANT R11, desc[UR6][R30.64] ;  /* 0x000000061e0b7981 */ /* 0x000164000c1e9900 */
[--C-:B------:R-:W-:Y:S01]  /*fff0*/  IMAD.WIDE.U32 R24, R29, 0x4, R12.reuse ;  /* 0x000000041d187825 */ /* 0x100fe200078e000c */
[----:B------:R-:W-:Y:S01]  /*10000*/  IADD3 R29, PT, PT, R3, 0xf00, RZ ;  /* 0x00000f00031d7810 */ /* 0x000fe20007ffe0ff */
[----:B------:R1:W5:Y:S02]  /*10010*/  LDG.E.CONSTANT R28, desc[UR6][R18.64] ;  /* 0x00000006121c7981 */ /* 0x000364000c1e9900 */
[----:B------:R-:W-:Y:S02]  /*10020*/  IMAD.WIDE.U32 R20, R21, 0x4, R12 ;  /* 0x0000000415147825 */ /* 0x000fe400078e000c */
[----:B------:R-:W5:Y:S02]  /*10030*/  LDG.E.CONSTANT R23, desc[UR6][R22.64] ;  /* 0x0000000616177981 */ /* 0x000f64000c1e9900 */
[----:B0-----:R-:W-:-:S02]  /*10040*/  VIADD R31, R3, 0xe00 ;  /* 0x00000e00031f7836 */ /* 0x001fc40000000000 */
[--C-:B------:R-:W-:Y:S01]  /*10050*/  IMAD.WIDE.U32 R14, R15, 0x4, R12.reuse ;  /* 0x000000040f0e7825 */ /* 0x100fe200078e000c */
[----:B------:R-:W5:Y:S03]  /*10060*/  LDG.E.CONSTANT R24, desc[UR6][R24.64] ;  /* 0x0000000618187981 */ /* 0x000f66000c1e9900 */
[--C-:B------:R-:W-:Y:S01]  /*10070*/  IMAD.WIDE.U32 R16, R17, 0x4, R12.reuse ;  /* 0x0000000411107825 */ /* 0x100fe200078e000c */
[----:B------:R-:W5:Y:S03]  /*10080*/  LDG.E.CONSTANT R21, desc[UR6][R20.64] ;  /* 0x0000000614157981 */ /* 0x000f66000c1e9900 */
[--C-:B-1----:R-:W-:Y:S01]  /*10090*/  IMAD.WIDE.U32 R18, R31, 0x4, R12.reuse ;  /* 0x000000041f127825 */ /* 0x102fe200078e000c */
[----:B------:R-:W5:Y:S03]  /*100a0*/  LDG.E.CONSTANT R14, desc[UR6][R14.64] ;  /* 0x000000060e0e7981 */ /* 0x000f66000c1e9900 */
[----:B------:R-:W-:Y:S01]  /*100b0*/  IMAD.WIDE.U32 R12, R29, 0x4, R12 ;  /* 0x000000041d0c7825 */ /* 0x000fe200078e000c */
[----:B------:R-:W5:Y:S04]  /*100c0*/  LDG.E.CONSTANT R17, desc[UR6][R16.64] ;  /* 0x0000000610117981 */ /* 0x000f68000c1e9900 */
[----:B------:R-:W5:Y:S04]  /*100d0*/  LDG.E.CONSTANT R18, desc[UR6][R18.64] ;  /* 0x0000000612127981 */ /* 0x000f68000c1e9900 */
[----:B------:R-:W5:Y:S01]  /*100e0*/  LDG.E.CONSTANT R12, desc[UR6][R12.64] ;  /* 0x000000060c0c7981 */ /* 0x000f62000c1e9900 */
[----:B------:R-:W-:-:S02]  /*100f0*/  IADD3 R3, PT, PT, R3, 0x1000, RZ ;  /* 0x0000100003037810 */ /* 0x000fc40007ffe0ff */
[----:B--2---:R-:W-:-:S04]  /*10100*/  IADD3 R4, PT, PT, R4, R5, R8 ;  /* 0x0000000504047210 */ /* 0x004fc80007ffe008 */
[----:B---3--:R-:W-:-:S04]  /*10110*/  IADD3 R4, PT, PT, R7, R6, R4 ;  /* 0x0000000607047210 */ /* 0x008fc80007ffe004 */
[----:B----4-:R-:W-:-:S04]  /*10120*/  IADD3 R4, PT, PT, R9, R10, R4 ;  /* 0x0000000a09047210 */ /* 0x010fc80007ffe004 */
[----:B-----5:R-:W-:-:S04]  /*10130*/  IADD3 R4, PT, PT, R26, R11, R4 ;  /* 0x0000000b1a047210 */ /* 0x020fc80007ffe004 */
[----:B------:R-:W-:-:S04]  /*10140*/  IADD3 R4, PT, PT, R23, R28, R4 ;  /* 0x0000001c17047210 */ /* 0x000fc80007ffe004 */
[----:B------:R-:W-:-:S04]  /*10150*/  IADD3 R4, PT, PT, R21, R24, R4 ;  /* 0x0000001815047210 */ /* 0x000fc80007ffe004 */
[----:B------:R-:W-:-:S04]  /*10160*/  IADD3 R5, PT, PT, R17, R14, R4 ;  /* 0x0000000e11057210 */ /* 0x000fc80007ffe004 */
[----:B------:R-:W-:-:S07]  /*10170*/  IADD3 R8, PT, PT, R12, R18, R5 ;  /* 0x000000120c087210 */ /* 0x000fce0007ffe005 */
.L_x_254:
        /* <DEDUP_REMOVED lines=14> */
[--C-:B------:R-:W-:Y:S02]  /*10260*/  IMAD.WIDE.U32 R20, R21, 0x4, R4.reuse ;  /* 0x0000000415147825 */ /* 0x100fe400078e0004 */
[----:B------:R-:W3:Y:S02]  /*10270*/  LDG.E.CONSTANT R14, desc[UR6][R14.64] ;  /* 0x000000060e0e7981 */ /* 0x000ee4000c1e9900 */
[----:B------:R-:W-:-:S02]  /*10280*/  IMAD.WIDE.U32 R10, R11, 0x4, R4 ;  /* 0x000000040b0a7825 */ /* 0x000fc400078e0004 */
[----:B------:R-:W3:Y:S02]  /*10290*/  LDG.E.CONSTANT R17, desc[UR6][R20.64] ;  /* 0x0000000614117981 */ /* 0x000ee4000c1e9900 */
[--C-:B------:R-:W-:Y:S02]  /*102a0*/  IMAD.WIDE.U32 R6, R7, 0x4, R4.reuse ;  /* 0x0000000407067825 */ /* 0x100fe400078e0004 */
[----:B------:R-:W4:Y:S02]  /*102b0*/  LDG.E.CONSTANT R11, desc[UR6][R10.64] ;  /* 0x000000060a0b7981 */ /* 0x000f24000c1e9900 */
[--C-:B0-----:R-:W-:Y:S02]  /*102c0*/  IMAD.WIDE.U32 R12, R23, 0x4, R4.reuse ;  /* 0x00000004170c7825 */ /* 0x101fe400078e0004 */
[----:B------:R-:W4:Y:S02]  /*102d0*/  LDG.E.CONSTANT R6, desc[UR6][R6.64] ;  /* 0x0000000606067981 */ /* 0x000f24000c1e9900 */
[----:B------:R-:W-:-:S02]  /*102e0*/  IMAD.WIDE.U32 R4, R25, 0x4, R4 ;  /* 0x0000000419047825 */ /* 0x000fc400078e0004 */
[----:B------:R-:W5:Y:S04]  /*102f0*/  LDG.E.CONSTANT R13, desc[UR6][R12.64] ;  /* 0x000000060c0d7981 */ /* 0x000f68000c1e9900 */
[----:B------:R-:W5:Y:S01]  /*10300*/  LDG.E.CONSTANT R4, desc[UR6][R4.64] ;  /* 0x0000000604047981 */ /* 0x000f62000c1e9900 */
[----:B------:R-:W-:Y:S02]  /*10310*/  IADD3 R3, PT, PT, R3, 0x800, RZ ;  /* 0x0000080003037810 */ /* 0x000fe40007ffe0ff */
[----:B--2---:R-:W-:-:S04]  /*10320*/  IADD3 R16, PT, PT, R9, R16, R8 ;  /* 0x0000001009107210 */ /* 0x004fc80007ffe008 */
[----:B---3--:R-:W-:-:S04]  /*10330*/  IADD3 R16, PT, PT, R14, R17, R16 ;  /* 0x000000110e107210 */ /* 0x008fc80007ffe010 */
[----:B----4-:R-:W-:-:S04]  /*10340*/  IADD3 R16, PT, PT, R6, R11, R16 ;  /* 0x0000000b06107210 */ /* 0x010fc80007ffe010 */
[----:B-----5:R-:W-:-:S07]  /*10350*/  IADD3 R8, PT, PT, R4, R13, R16 ;  /* 0x0000000d04087210 */ /* 0x020fce0007ffe010 */
.L_x_255:
[----:B------:R-:W-:-:S13]  /*10360*/  R2P PR, R2.B2, 0x7 ;  /* 0x0000000702007804 */ /* 0x000fda0000002000 */
[----:B------:R-:W0:Y:S01]  /*10370*/  @P2 LDC.64 R10, c[0x0][0x380] ;  /* 0x0000e000ff0a2b82 */ /* 0x000e220000000a00 */
[C---:B------:R-:W-:Y:S01]  /*10380*/  @P2 IADD3 R17, PT, PT, R3.reuse, 0x100, RZ ;  /* 0x0000010003112810 */ /* 0x040fe20007ffe0ff */
[C---:B------:R-:W-:Y:S01]  /*10390*/  @P2 VIADD R13, R3.reuse, 0x200 ;  /* 0x00000200030d2836 */ /* 0x040fe20000000000 */
[C---:B------:R-:W-:Y:S02]  /*103a0*/  @P2 IADD3 R2, PT, PT, R3.reuse, 0x400, RZ ;  /* 0x0000040003022810 */ /* 0x040fe40007ffe0ff */
[----:B------:R-:W-:-:S03]  /*103b0*/  @P2 IADD3 R9, PT, PT, R3, 0x300, RZ ;  /* 0x0000030003092810 */ /* 0x000fc60007ffe0ff */
[----:B------:R-:W1:Y:S08]  /*103c0*/  @P1 LDC.64 R6, c[0x0][0x380] ;  /* 0x0000e000ff061b82 */ /* 0x000e700000000a00 */
[----:B------:R-:W2:Y:S01]  /*103d0*/  @P0 LDC.64 R4, c[0x0][0x380] ;  /* 0x0000e000ff040b82 */ /* 0x000ea20000000a00 */
[----:B0-----:R-:W-:Y:S01]  /*103e0*/  @P2 IMAD.WIDE.U32 R14, R3, 0x4, R10 ;  /* 0x00000004030e2825 */ /* 0x001fe200078e000a */
[----:B------:R-:W-:-:S03]  /*103f0*/  @P2 MOV R3, R2 ;  /* 0x0000000200032202 */ /* 0x000fc60000000f00 */
[--C-:B------:R-:W-:Y:S01]  /*10400*/  @P2 IMAD.WIDE.U32 R16, R17, 0x4, R10.reuse ;  /* 0x0000000411102825 */ /* 0x100fe200078e000a */
[----:B------:R-:W-:Y:S01]  /*10410*/  @P1 IADD3 R2, PT, PT, R3, 0x200, RZ ;  /* 0x0000020003021810 */ /* 0x000fe20007ffe0ff */
[----:B------:R-:W3:Y:S02]  /*10420*/  @P2 LDG.E.CONSTANT R15, desc[UR6][R14.64] ;  /* 0x000000060e0f2981 */ /* 0x000ee4000c1e9900 */
[--C-:B------:R-:W-:Y:S02]  /*10430*/  @P2 IMAD.WIDE.U32 R12, R13, 0x4, R10.reuse ;  /* 0x000000040d0c2825 */ /* 0x100fe400078e000a */
[----:B------:R-:W3:Y:S02]  /*10440*/  @P2 LDG.E.CONSTANT R16, desc[UR6][R16.64] ;  /* 0x0000000610102981 */ /* 0x000ee4000c1e9900 */
[----:B------:R-:W-:Y:S02]  /*10450*/  @P2 IMAD.WIDE.U32 R10, R9, 0x4, R10 ;  /* 0x00000004090a2825 */ /* 0x000fe400078e000a */
[----:B------:R-:W4:Y:S02]  /*10460*/  @P2 LDG.E.CONSTANT R13, desc[UR6][R12.64] ;  /* 0x000000060c0d2981 */ /* 0x000f24000c1e9900 */
[----:B------:R-:W-:-:S02]  /*10470*/  @P1 VIADD R9, R3, 0x100 ;  /* 0x0000010003091836 */ /* 0x000fc40000000000 */
[--C-:B-1----:R-:W-:Y:S01]  /*10480*/  @P1 IMAD.WIDE.U32 R18, R3, 0x4, R6.reuse ;  /* 0x0000000403121825 */ /* 0x102fe200078e0006 */
[----:B------:R-:W-:Y:S01]  /*10490*/  @P1 MOV R3, R2 ;  /* 0x0000000200031202 */ /* 0x000fe20000000f00 */
[----:B------:R-:W4:Y:S02]  /*104a0*/  @P2 LDG.E.CONSTANT R10, desc[UR6][R10.64] ;  /* 0x000000060a0a2981 */ /* 0x000f24000c1e9900 */
[----:B------:R-:W-:Y:S02]  /*104b0*/  @P1 IMAD.WIDE.U32 R6, R9, 0x4, R6 ;  /* 0x0000000409061825 */ /* 0x000fe400078e0006 */
[----:B------:R-:W5:Y:S02]  /*104c0*/  @P1 LDG.E.CONSTANT R19, desc[UR6][R18.64] ;  /* 0x0000000612131981 */ /* 0x000f64000c1e9900 */
[----:B--2---:R-:W-:Y:S02]  /*104d0*/  @P0 IMAD.WIDE.U32 R4, R3, 0x4, R4 ;  /* 0x0000000403040825 */ /* 0x004fe400078e0004 */
[----:B------:R-:W5:Y:S04]  /*104e0*/  @P1 LDG.E.CONSTANT R6, desc[UR6][R6.64] ;  /* 0x0000000606061981 */ /* 0x000f68000c1e9900 */
[----:B------:R-:W2:Y:S01]  /*104f0*/  @P0 LDG.E.CONSTANT R5, desc[UR6][R4.64] ;  /* 0x0000000604050981 */ /* 0x000ea2000c1e9900 */
[----:B---3--:R-:W-:-:S04]  /*10500*/  @P2 IADD3 R16, PT, PT, R16, R15, R8 ;  /* 0x0000000f10102210 */ /* 0x008fc80007ffe008 */
[----:B----4-:R-:W-:-:S04]  /*10510*/  @P2 IADD3 R8, PT, PT, R10, R13, R16 ;  /* 0x0000000d0a082210 */ /* 0x010fc80007ffe010 */
[----:B-----5:R-:W-:-:S04]  /*10520*/  @P1 IADD3 R8, PT, PT, R6, R19, R8 ;  /* 0x0000001306081210 */ /* 0x020fc80007ffe008 */
[----:B--2---:R-:W-:-:S07]  /*10530*/  @P0 IADD3 R8, PT, PT, R8, R5, RZ ;  /* 0x0000000508080210 */ /* 0x004fce0007ffe0ff */
.L_x_248:
[----:B------:R-:W0:Y:S01]  /*10540*/  SHFL.DOWN PT, R3, R8, 0x10, 0x1f ;  /* 0x0a001f0008037f89 */ /* 0x000e2200000e0000 */
[----:B------:R-:W-:Y:S02]  /*10550*/  IMAD.MOV.U32 R10, RZ, RZ, 0xffff ;  /* 0x0000ffffff0a7424 */ /* 0x000fe400078e00ff */
[----:B------:R-:W-:Y:S02]  /*10560*/  HFMA2 R9, -RZ, RZ, 0, 1.5199184417724609375e-05 ;  /* 0x000000ffff097431 */ /* 0x000fe400000001ff */
[----:B------:R-:W-:Y:S01]  /*10570*/  IMAD.MOV.U32 R12, RZ, RZ, 0xf ;  /* 0x0000000fff0c7424 */ /* 0x000fe200078e00ff */
[----:B------:R-:W1:Y:S01]  /*10580*/  S2R R14, SR_TID.X ;  /* 0x00000000000e7919 */ /* 0x000e620000002100 */
[----:B------:R-:W-:Y:S02]  /*10590*/  MOV R11, 0x3 ;  /* 0x00000003000b7802 */ /* 0x000fe40000000f00 */
[----:B0-----:R-:W-:-:S05]  /*105a0*/  IADD3 R3, PT, PT, R3, R8, RZ ;  /* 0x0000000803037210 */ /* 0x001fca0007ffe0ff */
[----:B------:R-:W0:Y:S01]  /*105b0*/  SHFL.DOWN PT, R2, R3, 0x8, 0x1f ;  /* 0x09001f0003027f89 */ /* 0x000e2200000e0000 */
[C---:B-1----:R-:W-:Y:S02]  /*105c0*/  LOP3.LUT P0, R6, R14.reuse, 0x1f, RZ, 0xc0, !PT ;  /* 0x0000001f0e067812 */ /* 0x042fe4000780c0ff */
[----:B------:R-:W-:-:S11]  /*105d0*/  ISETP.GT.U32.AND P1, PT, R14, 0x1f, PT ;  /* 0x0000001f0e00780c */ /* 0x000fd60003f24070 */
[----:B------:R-:W1:Y:S01]  /*105e0*/  @!P0 S2R R8, SR_CgaCtaId ;  /* 0x0000000000088919 */ /* 0x000e620000008800 */
[----:B------:R-:W-:Y:S02]  /*105f0*/  @!P0 MOV R7, 0x400 ;  /* 0x0000040000078802 */ /* 0x000fe40000000f00 */
[----:B0-----:R-:W-:-:S05]  /*10600*/  IADD3 R2, PT, PT, R3, R2, RZ ;  /* 0x0000000203027210 */ /* 0x001fca0007ffe0ff */
[----:B------:R-:W0:Y:S01]  /*10610*/  SHFL.DOWN PT, R5, R2, 0x4, 0x1f ;  /* 0x08801f0002057f89 */ /* 0x000e2200000e0000 */
[----:B-1----:R-:W-:Y:S02]  /*10620*/  @!P0 LEA R7, R8, R7, 0x18 ;  /* 0x0000000708078211 */ /* 0x002fe400078ec0ff */
[----:B0-----:R-:W-:Y:S02]  /*10630*/  IADD3 R5, PT, PT, R2, R5, RZ ;  /* 0x0000000502057210 */ /* 0x001fe40007ffe0ff */
[----:B------:R-:W-:-:S03]  /*10640*/  @!P0 LEA.HI R7, R14, R7, RZ, 0x1d ;  /* 0x000000070e078211 */ /* 0x000fc600078fe8ff */
        /* <DEDUP_REMOVED lines=11> */
[----:B0-----:R-:W-:-:S06]  /*10700*/  LEA R2, R6, UR4, 0x2 ;  /* 0x0000000406027c11 */ /* 0x001fcc000f8e10ff */
[----:B------:R-:W0:Y:S04]  /*10710*/  LDS R2, [R2] ;  /* 0x0000000002027984 */ /* 0x000e280000000800 */
[----:B0-----:R-:W0:Y:S02]  /*10720*/  SHFL.DOWN PT, R3, R2, 0x4, 0x1f ;  /* 0x08801f0002037f89 */ /* 0x001e2400000e0000 */
[----:B0-----:R-:W-:-:S05]  /*10730*/  IADD3 R3, PT, PT, R2, R3, RZ ;  /* 0x0000000302037210 */ /* 0x001fca0007ffe0ff */
[----:B------:R-:W0:Y:S02]  /*10740*/  SHFL.DOWN PT, R4, R3, 0x2, 0x1f ;  /* 0x08401f0003047f89 */ /* 0x000e2400000e0000 */
[----:B0-----:R-:W-:-:S05]  /*10750*/  IADD3 R4, PT, PT, R3, R4, RZ ;  /* 0x0000000403047210 */ /* 0x001fca0007ffe0ff */
[----:B------:R0:W1:Y:S01]  /*10760*/  SHFL.DOWN PT, R5, R4, 0x1, 0x1f ;  /* 0x08201f0004057f89 */ /* 0x00006200000e0000 */
[----:B------:R-:W-:Y:S05]  /*10770*/  @P0 EXIT ;  /* 0x000000000000094d */ /* 0x000fea0003800000 */
[----:B------:R-:W2:Y:S01]  /*10780*/  LDC.64 R2, c[0x0][0x390] ;  /* 0x0000e400ff027b82 */ /* 0x000ea20000000a00 */
[----:B-1----:R-:W-:Y:S01]  /*10790*/  IADD3 R5, PT, PT, R4, R5, RZ ;  /* 0x0000000504057210 */ /* 0x002fe20007ffe0ff */
[----:B--2---:R-:W-:-:S05]  /*107a0*/  IMAD.WIDE.U32 R2, R0, 0x4, R2 ;  /* 0x0000000400027825 */ /* 0x004fca00078e0002 */
[----:B------:R-:W-:Y:S01]  /*107b0*/  STG.E desc[UR6][R2.64], R5 ;  /* 0x0000000502007986 */ /* 0x000fe2000c101906 */
[----:B------:R-:W-:Y:S05]  /*107c0*/  EXIT ;  /* 0x000000000000794d */ /* 0x000fea0003800000 */
.L_x_256:
        /* <DEDUP_REMOVED lines=11> */
.L_x_286:


//--------------------- .text._Z25deviceReductionAccumulateIiLi512EEvPT_ --------------------------
	.section	.text._Z25deviceReductionAccumulateIiLi512EEvPT_,"ax",@progbits
	.align	128
        .global         _Z25deviceReductionAccumulateIiLi512EEvPT_
        .type           _Z25deviceReductionAccumulateIiLi512EEvPT_,@function
        .size           _Z25deviceReductionAccumulateIiLi512EEvPT_,(.L_x_287 - _Z25deviceReductionAccumulateIiLi512EEvPT_)
        .other          _Z25deviceReductionAccumulateIiLi512EEvPT_,@"STO_CUDA_ENTRY STV_DEFAULT"
_Z25deviceReductionAccumulateIiLi512EEvPT_:
.text._Z25deviceReductionAccumulateIiLi512EEvPT_:
        /* <DEDUP_REMOVED lines=9> */
[----:B------:R-:W-:Y:S01]  /*0090*/  MOV R8, 0xffff ;  /* 0x0000ffff00087802 */ /* 0x000fe20000000f00 */
[----:B------:R-:W-:Y:S01]  /*00a0*/  IMAD.MOV.U32 R10, RZ, RZ, 0xff ;  /* 0x000000ffff0a7424 */ /* 0x000fe200078e00ff */
[C---:B------:R-:W-:Y:S01]  /*00b0*/  LOP3.LUT P0, R6, R11.reuse, 0x1f, RZ, 0xc0, !PT ;  /* 0x0000001f0b067812 */ /* 0x040fe2000780c0ff */
[----:B------:R-:W-:Y:S02]  /*00c0*/  IMAD.MOV.U32 R12, RZ, RZ, 0xf ;  /* 0x0000000fff0c7424 */ /* 0x000fe400078e00ff */
[----:B------:R-:W-:Y:S01]  /*00d0*/  HFMA2 R13, -RZ, RZ, 0, 1.78813934326171875e-07 ;  /* 0x00000003ff0d7431 */ /* 0x000fe200000001ff */
[----:B------:R-:W-:-:S09]  /*00e0*/  ISETP.GT.U32.AND P1, PT, R11, 0x1f, PT ;  /* 0x0000001f0b00780c */ /* 0x000fd20003f24070 */
[----:B------:R-:W0:Y:S01]  /*00f0*/  @!P0 S2R R9, SR_CgaCtaId ;  /* 0x0000000000098919 */ /* 0x000e220000008800 */
[----:B--2---:R-:W1:Y:S02]  /*0100*/  SHFL.DOWN PT, R5, R2, 0x10, 0x1f ;  /* 0x0a001f0002057f89 */ /* 0x004e6400000e0000 */
[----:B-1----:R-:W-:Y:S01]  /*0110*/  IMAD.IADD R5, R2, 0x1, R5 ;  /* 0x0000000102057824 */ /* 0x002fe200078e0205 */
[----:B------:R-:W-:-:S04]  /*0120*/  @!P0 MOV R2, 0x400 ;  /* 0x0000040000028802 */ /* 0x000fc80000000f00 */
[----:B------:R-:W1:Y:S01]  /*0130*/  SHFL.DOWN PT, R0, R5, 0x8, 0x1f ;  /* 0x09001f0005007f89 */ /* 0x000e6200000e0000 */
[----:B0-----:R-:W-:-:S04]  /*0140*/  @!P0 LEA R2, R9, R2, 0x18 ;  /* 0x0000000209028211 */ /* 0x001fc800078ec0ff */
[----:B------:R-:W-:Y:S02]  /*0150*/  @!P0 LEA.HI R2, R11, R2, RZ, 0x1d ;  /* 0x000000020b028211 */ /* 0x000fe400078fe8ff */
[----:B-1----:R-:W-:-:S05]  /*0160*/  IADD3 R0, PT, PT, R5, R0, RZ ;  /* 0x0000000005007210 */ /* 0x002fca0007ffe0ff */
[----:B------:R-:W0:Y:S02]  /*0170*/  SHFL.DOWN PT, R7, R0, 0x4, 0x1f ;  /* 0x08801f0000077f89 */ /* 0x000e2400000e0000 */
[----:B0-----:R-:W-:-:S05]  /*0180*/  IMAD.IADD R7, R0, 0x1, R7 ;  /* 0x0000000100077824 */ /* 0x001fca00078e0207 */
[----:B------:R-:W0:Y:S02]  /*0190*/  SHFL.DOWN PT, R4, R7, 0x2, 0x1f ;  /* 0x08401f0007047f89 */ /* 0x000e2400000e0000 */
[----:B0-----:R-:W-:-:S05]  /*01a0*/  IMAD.IADD R4, R7, 0x1, R4 ;  /* 0x0000000107047824 */ /* 0x001fca00078e0204 */
        /* <DEDUP_REMOVED lines=12> */
[----:B0-----:R-:W-:-:S05]  /*0270*/  IADD3 R3, PT, PT, R0, R3, RZ ;  /* 0x0000000300037210 */ /* 0x001fca0007ffe0ff */
[----:B------:R-:W0:Y:S02]  /*0280*/  SHFL.DOWN PT, R2, R3, 0x4, 0x1f ;  /* 0x08801f0003027f89 */ /* 0x000e2400000e0000 */
[----:B0-----:R-:W-:-:S05]  /*0290*/  IMAD.IADD R2, R3, 0x1, R2 ;  /* 0x0000000103027824 */ /* 0x001fca00078e0202 */
[----:B------:R-:W0:Y:S02]  /*02a0*/  SHFL.DOWN PT, R5, R2, 0x2, 0x1f ;  /* 0x08401f0002057f89 */ /* 0x000e2400000e0000 */
[----:B0-----:R-:W-:-:S05]  /*02b0*/  IADD3 R5, PT, PT, R2, R5, RZ ;  /* 0x0000000502057210 */ /* 0x001fca0007ffe0ff */
[----:B------:R0:W1:Y:S01]  /*02c0*/  SHFL.DOWN PT, R4, R5, 0x1, 0x1f ;  /* 0x08201f0005047f89 */ /* 0x00006200000e0000 */
[----:B------:R-:W-:Y:S05]  /*02d0*/  @P0 EXIT ;  /* 0x000000000000094d */ /* 0x000fea0003800000 */
[----:B------:R-:W2:Y:S01]  /*02e0*/  S2R R0, SR_LANEID ;  /* 0x0000000000007919 */ /* 0x000ea20000000000 */
[----:B-1----:R-:W-:Y:S01]  /*02f0*/  IMAD.IADD R4, R5, 0x1, R4 ;  /* 0x0000000105047824 */ /* 0x002fe200078e0204 */
[----:B------:R-:W1:Y:S01]  /*0300*/  LDC.64 R2, c[0x0][0x380] ;  /* 0x0000e000ff027b82 */ /* 0x000e620000000a00 */
[----:B------:R-:W-:-:S07]  /*0310*/  VOTEU.ANY UR4, UPT, PT ;  /* 0x0000000000047886 */ /* 0x000fce00038e0100 */
[----:B------:R-:W0:Y:S01]  /*0320*/  REDUX.SUM UR5, R4 ;  /* 0x00000000040573c4 */ /* 0x000e22000000c000 */
[----:B------:R-:W-:Y:S01]  /*0330*/  UFLO.U32 UR4, UR4 ;  /* 0x00000004000472bd */ /* 0x000fe200080e0000 */
[----:B0-----:R-:W-:-:S05]  /*0340*/  MOV R5, UR5 ;  /* 0x0000000500057c02 */ /* 0x001fca0008000f00 */
[----:B--2---:R-:W-:-:S13]  /*0350*/  ISETP.EQ.U32.AND P0, PT, R0, UR4, PT ;  /* 0x0000000400007c0c */ /* 0x004fda000bf02070 */
[----:B-1----:R-:W-:Y:S01]  /*0360*/  @P0 REDG.E.ADD.STRONG.GPU desc[UR6][R2.64], R5 ;  /* 0x000000050200098e */ /* 0x002fe2000c12e106 */
[----:B------:R-:W-:Y:S05]  /*0370*/  EXIT ;  /* 0x000000000000794d */ /* 0x000fea0003800000 */
.L_x_257:
        /* <DEDUP_REMOVED lines=16> */
.L_x_287:


//--------------------- .text._Z21deviceReductionKernelIiLi9ELi8EEvPKT_iPS0_ --------------------------
	.section	.text._Z21deviceReductionKernelIiLi9ELi8EEvPKT_iPS0_,"ax",@progbits
	.align	128
        .global         _Z21deviceReductionKernelIiLi9ELi8EEvPKT_iPS0_
        .type           _Z21deviceReductionKernelIiLi9ELi8EEvPKT_iPS0_,@function
        .size           _Z21deviceReductionKernelIiLi9ELi8EEvPKT_iPS0_,(.L_x_288 - _Z21deviceReductionKernelIiLi9ELi8EEvPKT_iPS0_)
        .other          _Z21deviceReductionKernelIiLi9ELi8EEvPKT_iPS0_,@"STO_CUDA_ENTRY STV_DEFAULT"
_Z21deviceReductionKernelIiLi9ELi8EEvPKT_iPS0_:
.text._Z21deviceReductionKernelIiLi9ELi8EEvPKT_iPS0_:
        /* <DEDUP_REMOVED lines=31> */
.L_x_263:
        /* <DEDUP_REMOVED lines=29> */
.L_x_262:
[----:B------:R-:W-:Y:S05]  /*03c0*/  BSYNC.RECONVERGENT B1 ;  /* 0x0000000000017941 */ /* 0x000fea0003800200 */
.L_x_261:
        /* <DEDUP_REMOVED lines=21> */
.L_x_265:
[----:B------:R-:W-:Y:S05]  /*0520*/  BSYNC.RECONVERGENT B1 ;  /* 0x0000000000017941 */ /* 0x000fea0003800200 */
.L_x_264:
        /* <DEDUP_REMOVED lines=15> */
.L_x_267:
[----:B------:R-:W-:Y:S05]  /*0620*/  BSYNC.RECONVERGENT B1 ;  /* 0x0000000000017941 */ /* 0x000fea0003800200 */
.L_x_266:
[----:B------:R-:W-:Y:S05]  /*0630*/  @!P1 BRA `(.L_x_260) ;  /* 0x0000000000249947 */ /* 0x000fea0003800000 */
[----:B------:R-:W0:Y:S01]  /*0640*/  LDC.64 R6, c[0x0][0x380] ;  /* 0x0000e000ff067b82 */ /* 0x000e220000000a00 */
[----:B------:R-:W-:-:S07]  /*0650*/  IMAD.MOV R4, RZ, RZ, -R4 ;  /* 0x000000ffff047224 */ /* 0x000fce00078e0a04 */
.L_x_268:
[----:B0-----:R-:W-:-:S06]  /*0660*/  IMAD.WIDE R2, R5, 0x4, R6 ;  /* 0x0000000405027825 */ /* 0x001fcc00078e0206 */
[----:B------:R-:W2:Y:S01]  /*0670*/  LDG.E.CONSTANT R3, desc[UR6][R2.64] ;  /* 0x0000000602037981 */ /* 0x000ea2000c1e9900 */
[----:B------:R-:W-:Y:S02]  /*0680*/  IADD3 R4, PT, PT, R4, 0x1, RZ ;  /* 0x0000000104047810 */ /* 0x000fe40007ffe0ff */
[----:B------:R-:W-:Y:S02]  /*0690*/  IADD3 R5, PT, PT, R5, 0x100, RZ ;  /* 0x0000010005057810 */ /* 0x000fe40007ffe0ff */
[----:B------:R-:W-:Y:S01]  /*06a0*/  ISETP.NE.AND P0, PT, R4, RZ, PT ;  /* 0x000000ff0400720c */ /* 0x000fe20003f05270 */
[----:B--2---:R-:W-:-:S12]  /*06b0*/  IMAD.IADD R8, R3, 0x1, R8 ;  /* 0x0000000103087824 */ /* 0x004fd800078e0208 */
[----:B------:R-:W-:Y:S05]  /*06c0*/  @P0 BRA `(.L_x_268) ;  /* 0xfffffffc00e40947 */ /* 0x000fea000383ffff */
.L_x_260:
[----:B------:R-:W-:Y:S05]  /*06d0*/  BSYNC.RECONVERGENT B0 ;  /* 0x0000000000007941 */ /* 0x000fea0003800200 */
.L_x_259:
[----:B------:R-:W-:Y:S05]  /*06e0*/  BRA `(.L_x_269) ;  /* 0x000000fc00947947 */ /* 0x000fea0003800000 */
.L_x_258:
        /* <DEDUP_REMOVED lines=10> */
.L_x_271:
        /* <DEDUP_REMOVED lines=3589> */
.L_x_270:
        /* <DEDUP_REMOVED lines=10> */
.L_x_273:
        /* <DEDUP_REMOVED lines=228> */
.L_x_272:
        /* <DEDUP_REMOVED lines=114> */
.L_x_274:
        /* <DEDUP_REMOVED lines=58> */
.L_x_275:
        /* <DEDUP_REMOVED lines=30> */
.L_x_276:
        /* <DEDUP_REMOVED lines=30> */
.L_x_269:
        /* <DEDUP_REMOVED lines=41> */
.L_x_277:
        /* <DEDUP_REMOVED lines=11> */
.L_x_288:


//--------------------- .nv.shared._ZN3cub18CUB_300001_SM_10006detail6reduce28DeviceReduceSingleTileKernelINS2_10policy_hubIiyN4cuda3std3__44plusIiEEE10Policy1000EPiSC_iS9_iiNS7_10__identityEEEvT0_T1_T2_T3_T4_T6_ --------------------------
	.section	.nv.shared._ZN3cub18CUB_300001_SM_10006detail6reduce28DeviceReduceSingleTileKernelINS2_10policy_hubIiyN4cuda3std3__44plusIiEEE10Policy1000EPiSC_iS9_iiNS7_10__identityEEEvT0_T1_T2_T3_T4_T6_,"aw",@nobits
	.sectionflags	@""
	.align	16
.nv.shared._ZN3cub18CUB_300001_SM_10006detail6reduce28DeviceReduceSingleTileKernelINS2_10policy_hubIiyN4cuda3std3__44plusIiEEE10Policy1000EPiSC_iS9_iiNS7_10__identityEEEvT0_T1_T2_T3_T4_T6_:
	.zero		1072


//--------------------- .nv.shared.reserved.0     --------------------------
	.section	.nv.shared.reserved.0,"aw",@nobits
	.weak		__nv_reservedSMEM_offset_0_alias
	.size		__nv_reservedSMEM_offset_0_alias, 0, 64
	.other		__nv_reservedSMEM_offset_0_alias,@"STO_CUDA_RESERVED_SHARED STV_DEFAULT"
__nv_reservedSMEM_offset_0_alias:
	.zero		0
	.zero		64


//--------------------- .nv.global                --------------------------
	.section	.nv.global,"aw",@nobits
.nv.global:
	.type		_ZN34_INTERNAL_aa94a516_4_k_cu_56ec52b06thrust24THRUST_300001_SM_1000_NS3seqE,@object
	.size		_ZN34_INTERNAL_aa94a516_4_k_cu_56ec52b06thrust24THRUST_300001_SM_1000_NS3seqE,(_ZN34_INTERNAL_aa94a516_4_k_cu_56ec52b04cuda3std3__48in_placeE - _ZN34_INTERNAL_aa94a516_4_k_cu_56ec52b06thrust24THRUST_300001_SM_1000_NS3seqE)
_ZN34_INTERNAL_aa94a516_4_k_cu_56ec52b06thrust24THRUST_300001_SM_1000_NS3seqE:
	.zero		1
	.type		_ZN34_INTERNAL_aa94a516_4_k_cu_56ec52b04cuda3std3__48in_placeE,@object
	.size		_ZN34_INTERNAL_aa94a516_4_k_cu_56ec52b04cuda3std3__48in_placeE,(_ZN34_INTERNAL_aa94a516_4_k_cu_56ec52b04cuda3std6ranges3__45__cpo4sizeE - _ZN34_INTERNAL_aa94a516_4_k_cu_56ec52b04cuda3std3__48in_placeE)
_ZN34_INTERNAL_aa94a516_4_k_cu_56ec52b04cuda3std3__48in_placeE:
	.zero		1
	.type		_ZN34_INTERNAL_aa94a516_4_k_cu_56ec52b04cuda3std6ranges3__45__cpo4sizeE,@object
	.size		_ZN34_INTERNAL_aa94a516_4_k_cu_56ec52b04cuda3std6ranges3__45__cpo4sizeE,(_ZN34_INTERNAL_aa94a516_4_k_cu_56ec52b06thrust24THRUST_300001_SM_1000_NS12placeholders2_3E - _ZN34_INTERNAL_aa94a516_4_k_cu_56ec52b04cuda3std6ranges3__45__cpo4sizeE)
_ZN34_INTERNAL_aa94a516_4_k_cu_56ec52b04cuda3std6ranges3__45__cpo4sizeE:
	.zero		1
	.type		_ZN34_INTERNAL_aa94a516_4_k_cu_56ec52b06thrust24THRUST_300001_SM_1000_NS12placeholders2_3E,@object
	.size		_ZN34_INTERNAL_aa94a516_4_k_cu_56ec52b06thrust24THRUST_300001_SM_1000_NS12placeholders2_3E,(_ZN34_INTERNAL_aa94a516_4_k_cu_56ec52b04cuda3std3__45__cpo6cbeginE - _ZN34_INTERNAL_aa94a516_4_k_cu_56ec52b06thrust24THRUST_300001_SM_1000_NS12placeholders2_3E)
_ZN34_INTERNAL_aa94a516_4_k_cu_56ec52b06thrust24THRUST_300001_SM_1000_NS12placeholders2_3E:
	.zero		1
	.type		_ZN34_INTERNAL_aa94a516_4_k_cu_56ec52b04cuda3std3__45__cpo6cbeginE,@object
	.size		_ZN34_INTERNAL_aa94a516_4_k_cu_56ec52b04cuda3std3__45__cpo6cbeginE,(_ZN34_INTERNAL_aa94a516_4_k_cu_56ec52b04cuda3std6ranges3__45__cpo6cbeginE - _ZN34_INTERNAL_aa94a516_4_k_cu_56ec52b04cuda3std3__45__cpo6cbeginE)
_ZN34_INTERNAL_aa94a516_4_k_cu_56ec52b04cuda3std3__45__cpo6cbeginE:
	.zero		1
	.type		_ZN34_INTERNAL_aa94a516_4_k_cu_56ec52b04cuda3std6ranges3__45__cpo6cbeginE,@object
	.size		_ZN34_INTERNAL_aa94a516_4_k_cu_56ec52b04cuda3std6ranges3__45__cpo6cbeginE,(_ZN34_INTERNAL_aa94a516_4_k_cu_56ec52b06thrust24THRUST_300001_SM_1000_NS12placeholders2_7E - _ZN34_INTERNAL_aa94a516_4_k_cu_56ec52b04cuda3std6ranges3__45__cpo6cbeginE)
_ZN34_INTERNAL_aa94a516_4_k_cu_56ec52b04cuda3std6ranges3__45__cpo6cbeginE:
	.zero		1
	.type		_ZN34_INTERNAL_aa94a516_4_k_cu_56ec52b06thrust24THRUST_300001_SM_1000_NS12placeholders2_7E,@object
	.size		_ZN34_INTERNAL_aa94a516_4_k_cu_56ec52b06thrust24THRUST_300001_SM_1000_NS12placeholders2_7E,(_ZN34_INTERNAL_aa94a516_4_k_cu_56ec52b04cuda3std3__45__cpo7crbeginE - _ZN34_INTERNAL_aa94a516_4_k_cu_56ec52b06thrust24THRUST_300001_SM_1000_NS12placeholders2_7E)
_ZN34_INTERNAL_aa94a516_4_k_cu_56ec52b06thrust24THRUST_300001_SM_1000_NS12placeholders2_7E:
	.zero		1
	.type		_ZN34_INTERNAL_aa94a516_4_k_cu_56ec52b04cuda3std3__45__cpo7crbeginE,@object
	.size		_ZN34_INTERNAL_aa94a516_4_k_cu_56ec52b04cuda3std3__45__cpo7crbeginE,(_ZN34_INTERNAL_aa94a516_4_k_cu_56ec52b04cuda3std6ranges3__45__cpo4nextE - _ZN34_INTERNAL_aa94a516_4_k_cu_56ec52b04cuda3std3__45__cpo7crbeginE)
_ZN34_INTERNAL_aa94a516_4_k_cu_56ec52b04cuda3std3__45__cpo7crbeginE:
	.zero		1
	.type		_ZN34_INTERNAL_aa94a516_4_k_cu_56ec52b04cuda3std6ranges3__45__cpo4nextE,@object
	.size		_ZN34_INTERNAL_aa94a516_4_k_cu_56ec52b04cuda3std6ranges3__45__cpo4nextE,(_ZN34_INTERNAL_aa94a516_4_k_cu_56ec52b04cuda3std6ranges3__45__cpo4swapE - _ZN34_INTERNAL_aa94a516_4_k_cu_56ec52b04cuda3std6ranges3__45__cpo4nextE)
_ZN34_INTERNAL_aa94a516_4_k_cu_56ec52b04cuda3std6ranges3__45__cpo4nextE:
	.zero		1
	.type		_ZN34_INTERNAL_aa94a516_4_k_cu_56ec52b04cuda3std6ranges3__45__cpo4swapE,@object
	.size		_ZN34_INTERNAL_aa94a516_4_k_cu_56ec52b04cuda3std6ranges3__45__cpo4swapE,(_ZN34_INTERNAL_aa94a516_4_k_cu_56ec52b06thrust24THRUST_300001_SM_1000_NS8cuda_cub10par_nosyncE - _ZN34_INTERNAL_aa94a516_4_k_cu_56ec52b04cuda3std6ranges3__45__cpo4swapE)
_ZN34_INTERNAL_aa94a516_4_k_cu_56ec52b04cuda3std6ranges3__45__cpo4swapE:
	.zero		1
	.type		_ZN34_INTERNAL_aa94a516_4_k_cu_56ec52b06thrust24THRUST_300001_SM_1000_NS8cuda_cub10par_nosyncE,@object
	.size		_ZN34_INTERNAL_aa94a516_4_k_cu_56ec52b06thrust24THRUST_300001_SM_1000_NS8cuda_cub10par_nosyncE,(_ZN34_INTERNAL_aa94a516_4_k_cu_56ec52b06thrust24THRUST_300001_SM_1000_NS12placeholders2_9E - _ZN34_INTERNAL_aa94a516_4_k_cu_56ec52b06thrust24THRUST_300001_SM_1000_NS8cuda_cub10par_nosyncE)
_ZN34_INTERNAL_aa94a516_4_k_cu_56ec52b06thrust24THRUST_300001_SM_1000_NS8cuda_cub10par_nosyncE:
	.zero		1
	.type		_ZN34_INTERNAL_aa94a516_4_k_cu_56ec52b06thrust24THRUST_300001_SM_1000_NS12placeholders2_9E,@object
	.size		_ZN34_INTERNAL_aa94a516_4_k_cu_56ec52b06thrust24THRUST_300001_SM_1000_NS12placeholders2_9E,(_ZN34_INTERNAL_aa94a516_4_k_cu_56ec52b04cuda3std3__436_GLOBAL__N__aa94a516_4_k_cu_56ec52b06ignoreE - _ZN34_INTERNAL_aa94a516_4_k_cu_56ec52b06thrust24THRUST_300001_SM_1000_NS12placeholders2_9E)
_ZN34_INTERNAL_aa94a516_4_k_cu_56ec52b06thrust24THRUST_300001_SM_1000_NS12placeholders2_9E:
	.zero		1
	.type		_ZN34_INTERNAL_aa94a516_4_k_cu_56ec52b04cuda3std3__436_GLOBAL__N__aa94a516_4_k_cu_56ec52b06ignoreE,@object
	.size		_ZN34_INTERNAL_aa94a516_4_k_cu_56ec52b04cuda3std3__436_GLOBAL__N__aa94a516_4_k_cu_56ec52b06ignoreE,(_ZN34_INTERNAL_aa94a516_4_k_cu_56ec52b04cuda3std6ranges3__45__cpo4dataE - _ZN34_INTERNAL_aa94a516_4_k_cu_56ec52b04cuda3std3__436_GLOBAL__N__aa94a516_4_k_cu_56ec52b06ignoreE)
_ZN34_INTERNAL_aa94a516_4_k_cu_56ec52b04cuda3std3__436_GLOBAL__N__aa94a516_4_k_cu_56ec52b06ignoreE:
	.zero		1
	.type		_ZN34_INTERNAL_aa94a516_4_k_cu_56ec52b04cuda3std6ranges3__45__cpo4dataE,@object
	.size		_ZN34_INTERNAL_aa94a516_4_k_cu_56ec52b04cuda3std6ranges3__45__cpo4dataE,(_ZN34_INTERNAL_aa94a516_4_k_cu_56ec52b06thrust24THRUST_300001_SM_1000_NS12placeholders2_1E - _ZN34_INTERNAL_aa94a516_4_k_cu_56ec52b04cuda3std6ranges3__45__cpo4dataE)
_ZN34_INTERNAL_aa94a516_4_k_cu_56ec52b04cuda3std6ranges3__45__cpo4dataE:
	.zero		1
	.type		_ZN34_INTERNAL_aa94a516_4_k_cu_56ec52b06thrust24THRUST_300001_SM_1000_NS12placeholders2_1E,@object
	.size		_ZN34_INTERNAL_aa94a516_4_k_cu_56ec52b06thrust24THRUST_300001_SM_1000_NS12placeholders2_1E,(_ZN34_INTERNAL_aa94a516_4_k_cu_56ec52b04cuda3std3__45__cpo5beginE - _ZN34_INTERNAL_aa94a516_4_k_cu_56ec52b06thrust24THRUST_300001_SM_1000_NS12placeholders2_1E)
_ZN34_INTERNAL_aa94a516_4_k_cu_56ec52b06thrust24THRUST_300001_SM_1000_NS12placeholders2_1E:
	.zero		1
	.type		_ZN34_INTERNAL_aa94a516_4_k_cu_56ec52b04cuda3std3__45__cpo5beginE,@object
	.size		_ZN34_INTERNAL_aa94a516_4_k_cu_56ec52b04cuda3std3__45__cpo5beginE,(_ZN34_INTERNAL_aa94a516_4_k_cu_56ec52b04cuda3std6ranges3__45__cpo5beginE - _ZN34_INTERNAL_aa94a516_4_k_cu_56ec52b04cuda3std3__45__cpo5beginE)
_ZN34_INTERNAL_aa94a516_4_k_cu_56ec52b04cuda3std3__45__cpo5beginE:
	.zero		1
	.type		_ZN34_INTERNAL_aa94a516_4_k_cu_56ec52b04cuda3std6ranges3__45__cpo5beginE,@object
	.size		_ZN34_INTERNAL_aa94a516_4_k_cu_56ec52b04cuda3std6ranges3__45__cpo5beginE,(_ZN34_INTERNAL_aa94a516_4_k_cu_56ec52b06thrust24THRUST_300001_SM_1000_NS12placeholders2_5E - _ZN34_INTERNAL_aa94a516_4_k_cu_56ec52b04cuda3std6ranges3__45__cpo5beginE)
_ZN34_INTERNAL_aa94a516_4_k_cu_56ec52b04cuda3std6ranges3__45__cpo5beginE:
	.zero		1
	.type		_ZN34_INTERNAL_aa94a516_4_k_cu_56ec52b06thrust24THRUST_300001_SM_1000_NS12placeholders2_5E,@object
	.size		_ZN34_INTERNAL_aa94a516_4_k_cu_56ec52b06thrust24THRUST_300001_SM_1000_NS12placeholders2_5E,(_ZN34_INTERNAL_aa94a516_4_k_cu_56ec52b04cuda3std3__45__cpo6rbeginE - _ZN34_INTERNAL_aa94a516_4_k_cu_56ec52b06thrust24THRUST_300001_SM_1000_NS12placeholders2_5E)
_ZN34_INTERNAL_aa94a516_4_k_cu_56ec52b06thrust24THRUST_300001_SM_1000_NS12placeholders2_5E:
	.zero		1
	.type		_ZN34_INTERNAL_aa94a516_4_k_cu_56ec52b04cuda3std3__45__cpo6rbeginE,@object
	.size		_ZN34_INTERNAL_aa94a516_4_k_cu_56ec52b04cuda3std3__45__cpo6rbeginE,(_ZN34_INTERNAL_aa94a516_4_k_cu_56ec52b04cuda3std6ranges3__45__cpo7advanceE - _ZN34_INTERNAL_aa94a516_4_k_cu_56ec52b04cuda3std3__45__cpo6rbeginE)
_ZN34_INTERNAL_aa94a516_4_k_cu_56ec52b04cuda3std3__45__cpo6rbeginE:
	.zero		1
	.type		_ZN34_INTERNAL_aa94a516_4_k_cu_56ec52b04cuda3std6ranges3__45__cpo7advanceE,@object
	.size		_ZN34_INTERNAL_aa94a516_4_k_cu_56ec52b04cuda3std6ranges3__45__cpo7advanceE,(_ZN34_INTERNAL_aa94a516_4_k_cu_56ec52b04cuda3std3__47nulloptE - _ZN34_INTERNAL_aa94a516_4_k_cu_56ec52b04cuda3std6ranges3__45__cpo7advanceE)
_ZN34_INTERNAL_aa94a516_4_k_cu_56ec52b04cuda3std6ranges3__45__cpo7advanceE:
	.zero		1
	.type		_ZN34_INTERNAL_aa94a516_4_k_cu_56ec52b04cuda3std3__47nulloptE,@object
	.size		_ZN34_INTERNAL_aa94a516_4_k_cu_56ec52b04cuda3std3__47nulloptE,(_ZN34_INTERNAL_aa94a516_4_k_cu_56ec52b04cuda3std6ranges3__45__cpo8distanceE - _ZN34_INTERNAL_aa94a516_4_k_cu_56ec52b04cuda3std3__47nulloptE)
_ZN34_INTERNAL_aa94a516_4_k_cu_56ec52b04cuda3std3__47nulloptE:
	.zero		1
	.type		_ZN34_INTERNAL_aa94a516_4_k_cu_56ec52b04cuda3std6ranges3__45__cpo8distanceE,@object
	.size		_ZN34_INTERNAL_aa94a516_4_k_cu_56ec52b04cuda3std6ranges3__45__cpo8distanceE,(_ZN34_INTERNAL_aa94a516_4_k_cu_56ec52b06thrust24THRUST_300001_SM_1000_NS12placeholders3_10E - _ZN34_INTERNAL_aa94a516_4_k_cu_56ec52b04cuda3std6ranges3__45__cpo8distanceE)
_ZN34_INTERNAL_aa94a516_4_k_cu_56ec52b04cuda3std6ranges3__45__cpo8distanceE:
	.zero		1
	.type		_ZN34_INTERNAL_aa94a516_4_k_cu_56ec52b06thrust24THRUST_300001_SM_1000_NS12placeholders3_10E,@object
	.size		_ZN34_INTERNAL_aa94a516_4_k_cu_56ec52b06thrust24THRUST_300001_SM_1000_NS12placeholders3_10E,(_ZN34_INTERNAL_aa94a516_4_k_cu_56ec52b04cuda3std3__419piecewise_constructE - _ZN34_INTERNAL_aa94a516_4_k_cu_56ec52b06thrust24THRUST_300001_SM_1000_NS12placeholders3_10E)
_ZN34_INTERNAL_aa94a516_4_k_cu_56ec52b06thrust24THRUST_300001_SM_1000_NS12placeholders3_10E:
	.zero		1
	.type		_ZN34_INTERNAL_aa94a516_4_k_cu_56ec52b04cuda3std3__419piecewise_constructE,@object
	.size		_ZN34_INTERNAL_aa94a516_4_k_cu_56ec52b04cuda3std3__419piecewise_constructE,(_ZN34_INTERNAL_aa94a516_4_k_cu_56ec52b04cuda3std6ranges3__45__cpo5cdataE - _ZN34_INTERNAL_aa94a516_4_k_cu_56ec52b04cuda3std3__419piecewise_constructE)
_ZN34_INTERNAL_aa94a516_4_k_cu_56ec52b04cuda3std3__419piecewise_constructE:
	.zero		1
	.type		_ZN34_INTERNAL_aa94a516_4_k_cu_56ec52b04cuda3std6ranges3__45__cpo5cdataE,@object
	.size		_ZN34_INTERNAL_aa94a516_4_k_cu_56ec52b04cuda3std6ranges3__45__cpo5cdataE,(_ZN34_INTERNAL_aa94a516_4_k_cu_56ec52b06thrust24THRUST_300001_SM_1000_NS12placeholders2_2E - _ZN34_INTERNAL_aa94a516_4_k_cu_56ec52b04cuda3std6ranges3__45__cpo5cdataE)
_ZN34_INTERNAL_aa94a516_4_k_cu_56ec52b04cuda3std6ranges3__45__cpo5cdataE:
	.zero		1
	.type		_ZN34_INTERNAL_aa94a516_4_k_cu_56ec52b06thrust24THRUST_300001_SM_1000_NS12placeholders2_2E,@object
	.size		_ZN34_INTERNAL_aa94a516_4_k_cu_56ec52b06thrust24THRUST_300001_SM_1000_NS12placeholders2_2E,(_ZN34_INTERNAL_aa94a516_4_k_cu_56ec52b04cuda3std3__45__cpo3endE - _ZN34_INTERNAL_aa94a516_4_k_cu_56ec52b06thrust24THRUST_300001_SM_1000_NS12placeholders2_2E)
_ZN34_INTERNAL_aa94a516_4_k_cu_56ec52b06thrust24THRUST_300001_SM_1000_NS12placeholders2_2E:
	.zero		1
	.type		_ZN34_INTERNAL_aa94a516_4_k_cu_56ec52b04cuda3std3__45__cpo3endE,@object
	.size		_ZN34_INTERNAL_aa94a516_4_k_cu_56ec52b04cuda3std3__45__cpo3endE,(_ZN34_INTERNAL_aa94a516_4_k_cu_56ec52b04cuda3std6ranges3__45__cpo3endE - _ZN34_INTERNAL_aa94a516_4_k_cu_56ec52b04cuda3std3__45__cpo3endE)
_ZN34_INTERNAL_aa94a516_4_k_cu_56ec52b04cuda3std3__45__cpo3endE:
	.zero		1
	.type		_ZN34_INTERNAL_aa94a516_4_k_cu_56ec52b04cuda3std6ranges3__45__cpo3endE,@object
	.size		_ZN34_INTERNAL_aa94a516_4_k_cu_56ec52b04cuda3std6ranges3__45__cpo3endE,(_ZN34_INTERNAL_aa94a516_4_k_cu_56ec52b06thrust24THRUST_300001_SM_1000_NS12placeholders2_6E - _ZN34_INTERNAL_aa94a516_4_k_cu_56ec52b04cuda3std6ranges3__45__cpo3endE)
_ZN34_INTERNAL_aa94a516_4_k_cu_56ec52b04cuda3std6ranges3__45__cpo3endE:
	.zero		1
	.type		_ZN34_INTERNAL_aa94a516_4_k_cu_56ec52b06thrust24THRUST_300001_SM_1000_NS12placeholders2_6E,@object
	.size		_ZN34_INTERNAL_aa94a516_4_k_cu_56ec52b06thrust24THRUST_300001_SM_1000_NS12placeholders2_6E,(_ZN34_INTERNAL_aa94a516_4_k_cu_56ec52b04cuda3std3__45__cpo4rendE - _ZN34_INTERNAL_aa94a516_4_k_cu_56ec52b06thrust24THRUST_300001_SM_1000_NS12placeholders2_6E)
_ZN34_INTERNAL_aa94a516_4_k_cu_56ec52b06thrust24THRUST_300001_SM_1000_NS12placeholders2_6E:
	.zero		1
	.type		_ZN34_INTERNAL_aa94a516_4_k_cu_56ec52b04cuda3std3__45__cpo4rendE,@object
	.size		_ZN34_INTERNAL_aa94a516_4_k_cu_56ec52b04cuda3std3__45__cpo4rendE,(_ZN34_INTERNAL_aa94a516_4_k_cu_56ec52b04cuda3std6ranges3__45__cpo9iter_swapE - _ZN34_INTERNAL_aa94a516_4_k_cu_56ec52b04cuda3std3__45__cpo4rendE)
_ZN34_INTERNAL_aa94a516_4_k_cu_56ec52b04cuda3std3__45__cpo4rendE:
	.zero		1
	.type		_ZN34_INTERNAL_aa94a516_4_k_cu_56ec52b04cuda3std6ranges3__45__cpo9iter_swapE,@object
	.size		_ZN34_INTERNAL_aa94a516_4_k_cu_56ec52b04cuda3std6ranges3__45__cpo9iter_swapE,(_ZN34_INTERNAL_aa94a516_4_k_cu_56ec52b04cuda3std3__48unexpectE - _ZN34_INTERNAL_aa94a516_4_k_cu_56ec52b04cuda3std6ranges3__45__cpo9iter_swapE)
_ZN34_INTERNAL_aa94a516_4_k_cu_56ec52b04cuda3std6ranges3__45__cpo9iter_swapE:
	.zero		1
	.type		_ZN34_INTERNAL_aa94a516_4_k_cu_56ec52b04cuda3std3__48unexpectE,@object
	.size		_ZN34_INTERNAL_aa94a516_4_k_cu_56ec52b04cuda3std3__48unexpectE,(_ZN34_INTERNAL_aa94a516_4_k_cu_56ec52b06thrust24THRUST_300001_SM_1000_NS8cuda_cub3parE - _ZN34_INTERNAL_aa94a516_4_k_cu_56ec52b04cuda3std3__48unexpectE)
_ZN34_INTERNAL_aa94a516_4_k_cu_56ec52b04cuda3std3__48unexpectE:
	.zero		1
	.type		_ZN34_INTERNAL_aa94a516_4_k_cu_56ec52b06thrust24THRUST_300001_SM_1000_NS8cuda_cub3parE,@object
	.size		_ZN34_INTERNAL_aa94a516_4_k_cu_56ec52b06thrust24THRUST_300001_SM_1000_NS8cuda_cub3parE,(_ZN34_INTERNAL_aa94a516_4_k_cu_56ec52b06thrust24THRUST_300001_SM_1000_NS12placeholders2_4E - _ZN34_INTERNAL_aa94a516_4_k_cu_56ec52b06thrust24THRUST_300001_SM_1000_NS8cuda_cub3parE)
_ZN34_INTERNAL_aa94a516_4_k_cu_56ec52b06thrust24THRUST_300001_SM_1000_NS8cuda_cub3parE:
	.zero		1
	.type		_ZN34_INTERNAL_aa94a516_4_k_cu_56ec52b06thrust24THRUST_300001_SM_1000_NS12placeholders2_4E,@object
	.size		_ZN34_INTERNAL_aa94a516_4_k_cu_56ec52b06thrust24THRUST_300001_SM_1000_NS12placeholders2_4E,(_ZN34_INTERNAL_aa94a516_4_k_cu_56ec52b04cuda3std3__45__cpo4cendE - _ZN34_INTERNAL_aa94a516_4_k_cu_56ec52b06thrust24THRUST_300001_SM_1000_NS12placeholders2_4E)
_ZN34_INTERNAL_aa94a516_4_k_cu_56ec52b06thrust24THRUST_300001_SM_1000_NS12placeholders2_4E:
	.zero		1
	.type		_ZN34_INTERNAL_aa94a516_4_k_cu_56ec52b04cuda3std3__45__cpo4cendE,@object
	.size		_ZN34_INTERNAL_aa94a516_4_k_cu_56ec52b04cuda3std3__45__cpo4cendE,(_ZN34_INTERNAL_aa94a516_4_k_cu_56ec52b04cuda3std6ranges3__45__cpo4cendE - _ZN34_INTERNAL_aa94a516_4_k_cu_56ec52b04cuda3std3__45__cpo4cendE)
_ZN34_INTERNAL_aa94a516_4_k_cu_56ec52b04cuda3std3__45__cpo4cendE:
	.zero		1
	.type		_ZN34_INTERNAL_aa94a516_4_k_cu_56ec52b04cuda3std6ranges3__45__cpo4cendE,@object
	.size		_ZN34_INTERNAL_aa94a516_4_k_cu_56ec52b04cuda3std6ranges3__45__cpo4cendE,(_ZN34_INTERNAL_aa94a516_4_k_cu_56ec52b04cuda3std3__420unreachable_sentinelE - _ZN34_INTERNAL_aa94a516_4_k_cu_56ec52b04cuda3std6ranges3__45__cpo4cendE)
_ZN34_INTERNAL_aa94a516_4_k_cu_56ec52b04cuda3std6ranges3__45__cpo4cendE:
	.zero		1
	.type		_ZN34_INTERNAL_aa94a516_4_k_cu_56ec52b04cuda3std3__420unreachable_sentinelE,@object
	.size		_ZN34_INTERNAL_aa94a516_4_k_cu_56ec52b04cuda3std3__420unreachable_sentinelE,(_ZN34_INTERNAL_aa94a516_4_k_cu_56ec52b04cuda3std6ranges3__45__cpo5ssizeE - _ZN34_INTERNAL_aa94a516_4_k_cu_56ec52b04cuda3std3__420unreachable_sentinelE)
_ZN34_INTERNAL_aa94a516_4_k_cu_56ec52b04cuda3std3__420unreachable_sentinelE:
	.zero		1
	.type		_ZN34_INTERNAL_aa94a516_4_k_cu_56ec52b04cuda3std6ranges3__45__cpo5ssizeE,@object
	.size		_ZN34_INTERNAL_aa94a516_4_k_cu_56ec52b04cuda3std6ranges3__45__cpo5ssizeE,(_ZN34_INTERNAL_aa94a516_4_k_cu_56ec52b06thrust24THRUST_300001_SM_1000_NS12placeholders2_8E - _ZN34_INTERNAL_aa94a516_4_k_cu_56ec52b04cuda3std6ranges3__45__cpo5ssizeE)
_ZN34_INTERNAL_aa94a516_4_k_cu_56ec52b04cuda3std6ranges3__45__cpo5ssizeE:
	.zero		1
	.type		_ZN34_INTERNAL_aa94a516_4_k_cu_56ec52b06thrust24THRUST_300001_SM_1000_NS12placeholders2_8E,@object
	.size		_ZN34_INTERNAL_aa94a516_4_k_cu_56ec52b06thrust24THRUST_300001_SM_1000_NS12placeholders2_8E,(_ZN34_INTERNAL_aa94a516_4_k_cu_56ec52b04cuda3std3__45__cpo5crendE - _ZN34_INTERNAL_aa94a516_4_k_cu_56ec52b06thrust24THRUST_300001_SM_1000_NS12placeholders2_8E)
_ZN34_INTERNAL_aa94a516_4_k_cu_56ec52b06thrust24THRUST_300001_SM_1000_NS12placeholders2_8E:
	.zero		1
	.type		_ZN34_INTERNAL_aa94a516_4_k_cu_56ec52b04cuda3std3__45__cpo5crendE,@object
	.size		_ZN34_INTERNAL_aa94a516_4_k_cu_56ec52b04cuda3std3__45__cpo5crendE,(_ZN34_INTERNAL_aa94a516_4_k_cu_56ec52b04cuda3std6ranges3__45__cpo4prevE - _ZN34_INTERNAL_aa94a516_4_k_cu_56ec52b04cuda3std3__45__cpo5crendE)
_ZN34_INTERNAL_aa94a516_4_k_cu_56ec52b04cuda3std3__45__cpo5crendE:
	.zero		1
	.type		_ZN34_INTERNAL_aa94a516_4_k_cu_56ec52b04cuda3std6ranges3__45__cpo4prevE,@object
	.size		_ZN34_INTERNAL_aa94a516_4_k_cu_56ec52b04cuda3std6ranges3__45__cpo4prevE,(_ZN34_INTERNAL_aa94a516_4_k_cu_56ec52b04cuda3std6ranges3__45__cpo9iter_moveE - _ZN34_INTERNAL_aa94a516_4_k_cu_56ec52b04cuda3std6ranges3__45__cpo4prevE)
_ZN34_INTERNAL_aa94a516_4_k_cu_56ec52b04cuda3std6ranges3__45__cpo4prevE:
	.zero		1
	.type		_ZN34_INTERNAL_aa94a516_4_k_cu_56ec52b04cuda3std6ranges3__45__cpo9iter_moveE,@object
	.size		_ZN34_INTERNAL_aa94a516_4_k_cu_56ec52b04cuda3std6ranges3__45__cpo9iter_moveE,(_ZN34_INTERNAL_aa94a516_4_k_cu_56ec52b06thrust24THRUST_300001_SM_1000_NS6system6detail10sequential3seqE - _ZN34_INTERNAL_aa94a516_4_k_cu_56ec52b04cuda3std6ranges3__45__cpo9iter_moveE)
_ZN34_INTERNAL_aa94a516_4_k_cu_56ec52b04cuda3std6ranges3__45__cpo9iter_moveE:
	.zero		1
	.type		_ZN34_INTERNAL_aa94a516_4_k_cu_56ec52b06thrust24THRUST_300001_SM_1000_NS6system6detail10sequential3seqE,@object
	.size		_ZN34_INTERNAL_aa94a516_4_k_cu_56ec52b06thrust24THRUST_300001_SM_1000_NS6system6detail10sequential3seqE,(.L_31 - _ZN34_INTERNAL_aa94a516_4_k_cu_56ec52b06thrust24THRUST_300001_SM_1000_NS6system6detail10sequential3seqE)
_ZN34_INTERNAL_aa94a516_4_k_cu_56ec52b06thrust24THRUST_300001_SM_1000_NS6system6detail10sequential3seqE:
	.zero		1
.L_31:


//--------------------- .nv.shared._ZN3cub18CUB_300001_SM_10006detail6reduce18DeviceReduceKernelINS2_10policy_hubIiyN4cuda3std3__44plusIiEEE10Policy1000EN6thrust24THRUST_300001_SM_1000_NS6detail15normal_iteratorINSD_10device_ptrIiEEEEyS9_iNS7_10__identityEEEvT0_PT3_T1_NS0_13GridEvenShareISN_EET2_T4_ --------------------------
	.section	.nv.shared._ZN3cub18CUB_300001_SM_10006detail6reduce18DeviceReduceKernelINS2_10policy_hubIiyN4cuda3std3__44plusIiEEE10Policy1000EN6thrust24THRUST_300001_SM_1000_NS6detail15normal_iteratorINSD_10device_ptrIiEEEEyS9_iNS7_10__identityEEEvT0_PT3_T1_NS0_13GridEvenShareISN_EET2_T4_,"aw",@nobits
	.sectionflags	@""
	.align	16
.nv.shared._ZN3cub18CUB_300001_SM_10006detail6reduce18DeviceReduceKernelINS2_10policy_hubIiyN4cuda3std3__44plusIiEEE10Policy1000EN6thrust24THRUST_300001_SM_1000_NS6detail15normal_iteratorINSD_10device_ptrIiEEEEyS9_iNS7_10__identityEEEvT0_PT3_T1_NS0_13GridEvenShareISN_EET2_T4_:
	.zero		1072


//--------------------- .nv.shared._ZN3cub18CUB_300001_SM_10006detail6reduce28DeviceReduceSingleTileKernelINS2_10policy_hubIiyN4cuda3std3__44plusIiEEE10Policy1000EN6thrust24THRUST_300001_SM_1000_NS6detail15normal_iteratorINSD_10device_ptrIiEEEEPiyS9_iiNS7_10__identityEEEvT0_T1_T2_T3_T4_T6_ --------------------------
	.section	.nv.shared._ZN3cub18CUB_300001_SM_10006detail6reduce28DeviceReduceSingleTileKernelINS2_10policy_hubIiyN4cuda3std3__44plusIiEEE10Policy1000EN6thrust24THRUST_300001_SM_1000_NS6detail15normal_iteratorINSD_10device_ptrIiEEEEPiyS9_iiNS7_10__identityEEEvT0_T1_T2_T3_T4_T6_,"aw",@nobits
	.sectionflags	@""
	.align	16
.nv.shared._ZN3cub18CUB_300001_SM_10006detail6reduce28DeviceReduceSingleTileKernelINS2_10policy_hubIiyN4cuda3std3__44plusIiEEE10Policy1000EN6thrust24THRUST_300001_SM_1000_NS6detail15normal_iteratorINSD_10device_ptrIiEEEEPiyS9_iiNS7_10__identityEEEvT0_T1_T2_T3_T4_T6_:
	.zero		1072


//--------------------- .nv.shared._ZN3cub18CUB_300001_SM_10006detail6reduce28DeviceReduceSingleTileKernelINS2_10policy_hubIijN4cuda3std3__44plusIiEEE10Policy1000EPiSC_iS9_iiNS7_10__identityEEEvT0_T1_T2_T3_T4_T6_ --------------------------
	.section	.nv.shared._ZN3cub18CUB_300001_SM_10006detail6reduce28DeviceReduceSingleTileKernelINS2_10policy_hubIijN4cuda3std3__44plusIiEEE10Policy1000EPiSC_iS9_iiNS7_10__identityEEEvT0_T1_T2_T3_T4_T6_,"aw",@nobits
	.sectionflags	@""
	.align	16
.nv.shared._ZN3cub18CUB_300001_SM_10006detail6reduce28DeviceReduceSingleTileKernelINS2_10policy_hubIijN4cuda3std3__44plusIiEEE10Policy1000EPiSC_iS9_iiNS7_10__identityEEEvT0_T1_T2_T3_T4_T6_:
	.zero		1072


//--------------------- .nv.shared._ZN3cub18CUB_300001_SM_10006detail6reduce18DeviceReduceKernelINS2_10policy_hubIijN4cuda3std3__44plusIiEEE10Policy1000EN6thrust24THRUST_300001_SM_1000_NS6detail15normal_iteratorINSD_10device_ptrIiEEEEjS9_iNS7_10__identityEEEvT0_PT3_T1_NS0_13GridEvenShareISN_EET2_T4_ --------------------------
	.section	.nv.shared._ZN3cub18CUB_300001_SM_10006detail6reduce18DeviceReduceKernelINS2_10policy_hubIijN4cuda3std3__44plusIiEEE10Policy1000EN6thrust24THRUST_300001_SM_1000_NS6detail15normal_iteratorINSD_10device_ptrIiEEEEjS9_iNS7_10__identityEEEvT0_PT3_T1_NS0_13GridEvenShareISN_EET2_T4_,"aw",@nobits
	.sectionflags	@""
	.align	16
.nv.shared._ZN3cub18CUB_300001_SM_10006detail6reduce18DeviceReduceKernelINS2_10policy_hubIijN4cuda3std3__44plusIiEEE10Policy1000EN6thrust24THRUST_300001_SM_1000_NS6detail15normal_iteratorINSD_10device_ptrIiEEEEjS9_iNS7_10__identityEEEvT0_PT3_T1_NS0_13GridEvenShareISN_EET2_T4_:
	.zero		1072


//--------------------- .nv.shared._ZN3cub18CUB_300001_SM_10006detail6reduce28DeviceReduceSingleTileKernelINS2_10policy_hubIijN4cuda3std3__44plusIiEEE10Policy1000EN6thrust24THRUST_300001_SM_1000_NS6detail15normal_iteratorINSD_10device_ptrIiEEEEPijS9_iiNS7_10__identityEEEvT0_T1_T2_T3_T4_T6_ --------------------------
	.section	.nv.shared._ZN3cub18CUB_300001_SM_10006detail6reduce28DeviceReduceSingleTileKernelINS2_10policy_hubIijN4cuda3std3__44plusIiEEE10Policy1000EN6thrust24THRUST_300001_SM_1000_NS6detail15normal_iteratorINSD_10device_ptrIiEEEEPijS9_iiNS7_10__identityEEEvT0_T1_T2_T3_T4_T6_,"aw",@nobits
	.sectionflags	@""
	.align	16
.nv.shared._ZN3cub18CUB_300001_SM_10006detail6reduce28DeviceReduceSingleTileKernelINS2_10policy_hubIijN4cuda3std3__44plusIiEEE10Policy1000EN6thrust24THRUST_300001_SM_1000_NS6detail15normal_iteratorINSD_10device_ptrIiEEEEPijS9_iiNS7_10__identityEEEvT0_T1_T2_T3_T4_T6_:
	.zero		1072


//--------------------- .nv.shared._ZN3cub18CUB_300001_SM_10006detail11EmptyKernelIvEEvv --------------------------
	.section	.nv.shared._ZN3cub18CUB_300001_SM_10006detail11EmptyKernelIvEEvv,"aw",@nobits
	.sectionflags	@""
	.align	16
	.zero		1024


//--------------------- .nv.shared._Z25deviceReductionAccumulateIiLi256EEvPT_ --------------------------
	.section	.nv.shared._Z25deviceReductionAccumulateIiLi256EEvPT_,"aw",@nobits
	.sectionflags	@""
	.align	16
	.zero		1024


//--------------------- .nv.shared._Z21deviceReductionKernelIiLi8ELi8EEvPKT_iPS0_ --------------------------
	.section	.nv.shared._Z21deviceReductionKernelIiLi8ELi8EEvPKT_iPS0_,"aw",@nobits
	.sectionflags	@""
	.align	16
	.zero		1024


//--------------------- .nv.shared._Z25deviceReductionAccumulateIiLi512EEvPT_ --------------------------
	.section	.nv.shared._Z25deviceReductionAccumulateIiLi512EEvPT_,"aw",@nobits
	.sectionflags	@""
	.align	16
	.zero		1024


//--------------------- .nv.shared._Z21deviceReductionKernelIiLi9ELi8EEvPKT_iPS0_ --------------------------
	.section	.nv.shared._Z21deviceReductionKernelIiLi9ELi8EEvPKT_iPS0_,"aw",@nobits
	.sectionflags	@""
	.align	16
	.zero		1024


//--------------------- .nv.constant0._ZN3cub18CUB_300001_SM_10006detail6reduce28DeviceReduceSingleTileKernelINS2_10policy_hubIiyN4cuda3std3__44plusIiEEE10Policy1000EPiSC_iS9_iiNS7_10__identityEEEvT0_T1_T2_T3_T4_T6_ --------------------------
	.section	.nv.constant0._ZN3cub18CUB_300001_SM_10006detail6reduce28DeviceReduceSingleTileKernelINS2_10policy_hubIiyN4cuda3std3__44plusIiEEE10Policy1000EPiSC_iS9_iiNS7_10__identityEEEvT0_T1_T2_T3_T4_T6_,"a",@progbits
	.sectionflags	@""
	.align	4
.nv.constant0._ZN3cub18CUB_300001_SM_10006detail6reduce28DeviceReduceSingleTileKernelINS2_10policy_hubIiyN4cuda3std3__44plusIiEEE10Policy1000EPiSC_iS9_iiNS7_10__identityEEEvT0_T1_T2_T3_T4_T6_:
	.zero		925


//--------------------- .nv.constant0._ZN3cub18CUB_300001_SM_10006detail6reduce18DeviceReduceKernelINS2_10policy_hubIiyN4cuda3std3__44plusIiEEE10Policy1000EN6thrust24THRUST_300001_SM_1000_NS6detail15normal_iteratorINSD_10device_ptrIiEEEEyS9_iNS7_10__identityEEEvT0_PT3_T1_NS0_13GridEvenShareISN_EET2_T4_ --------------------------
	.section	.nv.constant0._ZN3cub18CUB_300001_SM_10006detail6reduce18DeviceReduceKernelINS2_10policy_hubIiyN4cuda3std3__44plusIiEEE10Policy1000EN6thrust24THRUST_300001_SM_1000_NS6detail15normal_iteratorINSD_10device_ptrIiEEEEyS9_iNS7_10__identityEEEvT0_PT3_T1_NS0_13GridEvenShareISN_EET2_T4_,"a",@progbits
	.sectionflags	@""
	.align	4
.nv.constant0._ZN3cub18CUB_300001_SM_10006detail6reduce18DeviceReduceKernelINS2_10policy_hubIiyN4cuda3std3__44plusIiEEE10Policy1000EN6thrust24THRUST_300001_SM_1000_NS6detail15normal_iteratorINSD_10device_ptrIiEEEEyS9_iNS7_10__identityEEEvT0_PT3_T1_NS0_13GridEvenShareISN_EET2_T4_:
	.zero		994


//--------------------- .nv.constant0._ZN3cub18CUB_300001_SM_10006detail6reduce28DeviceReduceSingleTileKernelINS2_10policy_hubIiyN4cuda3std3__44plusIiEEE10Policy1000EN6thrust24THRUST_300001_SM_1000_NS6detail15normal_iteratorINSD_10device_ptrIiEEEEPiyS9_iiNS7_10__identityEEEvT0_T1_T2_T3_T4_T6_ --------------------------
	.section	.nv.constant0._ZN3cub18CUB_300001_SM_10006detail6reduce28DeviceReduceSingleTileKernelINS2_10policy_hubIiyN4cuda3std3__44plusIiEEE10Policy1000EN6thrust24THRUST_300001_SM_1000_NS6detail15normal_iteratorINSD_10device_ptrIiEEEEPiyS9_iiNS7_10__identityEEEvT0_T1_T2_T3_T4_T6_,"a",@progbits
	.sectionflags	@""
	.align	4
.nv.constant0._ZN3cub18CUB_300001_SM_10006detail6reduce28DeviceReduceSingleTileKernelINS2_10policy_hubIiyN4cuda3std3__44plusIiEEE10Policy1000EN6thrust24THRUST_300001_SM_1000_NS6detail15normal_iteratorINSD_10device_ptrIiEEEEPiyS9_iiNS7_10__identityEEEvT0_T1_T2_T3_T4_T6_:
	.zero		929


//--------------------- .nv.constant0._ZN3cub18CUB_300001_SM_10006detail6reduce28DeviceReduceSingleTileKernelINS2_10policy_hubIijN4cuda3std3__44plusIiEEE10Policy1000EPiSC_iS9_iiNS7_10__identityEEEvT0_T1_T2_T3_T4_T6_ --------------------------
	.section	.nv.constant0._ZN3cub18CUB_300001_SM_10006detail6reduce28DeviceReduceSingleTileKernelINS2_10policy_hubIijN4cuda3std3__44plusIiEEE10Policy1000EPiSC_iS9_iiNS7_10__identityEEEvT0_T1_T2_T3_T4_T6_,"a",@progbits
	.sectionflags	@""
	.align	4
.nv.constant0._ZN3cub18CUB_300001_SM_10006detail6reduce28DeviceReduceSingleTileKernelINS2_10policy_hubIijN4cuda3std3__44plusIiEEE10Policy1000EPiSC_iS9_iiNS7_10__identityEEEvT0_T1_T2_T3_T4_T6_:
	.zero		925


//--------------------- .nv.constant0._ZN3cub18CUB_300001_SM_10006detail6reduce18DeviceReduceKernelINS2_10policy_hubIijN4cuda3std3__44plusIiEEE10Policy1000EN6thrust24THRUST_300001_SM_1000_NS6detail15normal_iteratorINSD_10device_ptrIiEEEEjS9_iNS7_10__identityEEEvT0_PT3_T1_NS0_13GridEvenShareISN_EET2_T4_ --------------------------
	.section	.nv.constant0._ZN3cub18CUB_300001_SM_10006detail6reduce18DeviceReduceKernelINS2_10policy_hubIijN4cuda3std3__44plusIiEEE10Policy1000EN6thrust24THRUST_300001_SM_1000_NS6detail15normal_iteratorINSD_10device_ptrIiEEEEjS9_iNS7_10__identityEEEvT0_PT3_T1_NS0_13GridEvenShareISN_EET2_T4_,"a",@progbits
	.sectionflags	@""
	.align	4
.nv.constant0._ZN3cub18CUB_300001_SM_10006detail6reduce18DeviceReduceKernelINS2_10policy_hubIijN4cuda3std3__44plusIiEEE10Policy1000EN6thrust24THRUST_300001_SM_1000_NS6detail15normal_iteratorINSD_10device_ptrIiEEEEjS9_iNS7_10__identityEEEvT0_PT3_T1_NS0_13GridEvenShareISN_EET2_T4_:
	.zero		958


//--------------------- .nv.constant0._ZN3cub18CUB_300001_SM_10006detail6reduce28DeviceReduceSingleTileKernelINS2_10policy_hubIijN4cuda3std3__44plusIiEEE10Policy1000EN6thrust24THRUST_300001_SM_1000_NS6detail15normal_iteratorINSD_10device_ptrIiEEEEPijS9_iiNS7_10__identityEEEvT0_T1_T2_T3_T4_T6_ --------------------------
	.section	.nv.constant0._ZN3cub18CUB_300001_SM_10006detail6reduce28DeviceReduceSingleTileKernelINS2_10policy_hubIijN4cuda3std3__44plusIiEEE10Policy1000EN6thrust24THRUST_300001_SM_1000_NS6detail15normal_iteratorINSD_10device_ptrIiEEEEPijS9_iiNS7_10__identityEEEvT0_T1_T2_T3_T4_T6_,"a",@progbits
	.sectionflags	@""
	.align	4
.nv.constant0._ZN3cub18CUB_300001_SM_10006detail6reduce28DeviceReduceSingleTileKernelINS2_10policy_hubIijN4cuda3std3__44plusIiEEE10Policy1000EN6thrust24THRUST_300001_SM_1000_NS6detail15normal_iteratorINSD_10device_ptrIiEEEEPijS9_iiNS7_10__identityEEEvT0_T1_T2_T3_T4_T6_:
	.zero		925


//--------------------- .nv.constant0._ZN3cub18CUB_300001_SM_10006detail11EmptyKernelIvEEvv --------------------------
	.section	.nv.constant0._ZN3cub18CUB_300001_SM_10006detail11EmptyKernelIvEEvv,"a",@progbits
	.sectionflags	@""
	.align	4
.nv.constant0._ZN3cub18CUB_300001_SM_10006detail11EmptyKernelIvEEvv:
	.zero		896


//--------------------- .nv.constant0._Z25deviceReductionAccumulateIiLi256EEvPT_ --------------------------
	.section	.nv.constant0._Z25deviceReductionAccumulateIiLi256EEvPT_,"a",@progbits
	.sectionflags	@""
	.align	4
.nv.constant0._Z25deviceReductionAccumulateIiLi256EEvPT_:
	.zero		904


//--------------------- .nv.constant0._Z21deviceReductionKernelIiLi8ELi8EEvPKT_iPS0_ --------------------------
	.section	.nv.constant0._Z21deviceReductionKernelIiLi8ELi8EEvPKT_iPS0_,"a",@progbits
	.sectionflags	@""
	.align	4
.nv.constant0._Z21deviceReductionKernelIiLi8ELi8EEvPKT_iPS0_:
	.zero		920


//--------------------- .nv.constant0._Z25deviceReductionAccumulateIiLi512EEvPT_ --------------------------
	.section	.nv.constant0._Z25deviceReductionAccumulateIiLi512EEvPT_,"a",@progbits
	.sectionflags	@""
	.align	4
.nv.constant0._Z25deviceReductionAccumulateIiLi512EEvPT_:
	.zero		904


//--------------------- .nv.constant0._Z21deviceReductionKernelIiLi9ELi8EEvPKT_iPS0_ --------------------------
	.section	.nv.constant0._Z21deviceReductionKernelIiLi9ELi8EEvPKT_iPS0_,"a",@progbits
	.sectionflags	@""
	.align	4
.nv.constant0._Z21deviceReductionKernelIiLi9ELi8EEvPKT_iPS0_:
	.zero		920


//--------------------- SYMBOLS --------------------------

	.type		.nv.reservedSmem.offset0,@object
	.size		.nv.reservedSmem.offset0,0x4
	.type		.nv.reservedSmem.cap,@object
	.size		.nv.reservedSmem.cap,0x4
